	.target	sm_100a

	.elftype	@"ET_EXEC"


//--------------------- .note.nv.tkinfo           --------------------------
	.section	.note.nv.tkinfo,"",@"SHT_NOTE"
	.sectionflags	@"SHF_NOTE_NV_TKINFO"
	.tkinfo
        /*0018*/ 	.word	0x00000002
        /*0030*/ 	.string	""
        /*0030*/ 	.string	"ptxas"
        /*0030*/ 	.string	"Cuda compilation tools, release 13.0, V13.0.88"
        /*0030*/ 	.string	"Build cuda_13.0.r13.0/compiler.36424714_0"
        /*0030*/ 	.string	"-arch sm_100a -m 64 "



//--------------------- .note.nv.cuinfo           --------------------------
	.section	.note.nv.cuinfo,"",@"SHT_NOTE"
	.sectionflags	@"SHF_NOTE_NV_CUINFO"
        /*0018*/ 	.short	0x0002
        /*001a*/ 	.short	0x0064
        /*001c*/ 	.short	0x0082
	.zero		2


//--------------------- .nv.info                  --------------------------
	.section	.nv.info,"",@"SHT_CUDA_INFO"
	.align	4


	//----- nvinfo : EIATTR_REGCOUNT
	.align		4
        /*0000*/ 	.byte	0x04, 0x2f
        /*0002*/ 	.short	(.L_19 - .L_18)
	.align		4
.L_18:
        /*0004*/ 	.word	index@(_ZN7cutlass13device_kernelINS_4conv6kernel13ConvUniversalINS1_16ConvProblemShapeILNS1_8OperatorE2ELi3EEENS1_10collective14CollectiveConvINS1_47MainloopSm100TmaUmmaWarpSpecializedImplicitGemmILS5_2ELi16ELi3ELi1ELi2EN4cute5tupleIJNSA_1CILi2EEENSC_ILi1EEESE_EEEEENSB_IJNSC_ILi256EEENSB_IJNSC_ILi128EEEEEENSB_IJNSC_ILi64EEEEEEEEENS_12float_e4m3_tESN_NSA_8TiledMMAINSA_8MMA_AtomIJNSA_10MMA_TraitsINSA_25SM100_MMA_F8F6F4_2x1SM_SSEJSN_SN_fSH_SI_NSA_17integral_constantINSA_4UMMA5MajorELSU_1EEESV_NSS_INST_7ScaleInELSW_0EEESX_EEEEEENSA_6LayoutINSB_IJSE_SE_SE_EEENSB_IJNSC_ILi0EEES12_S12_EEEEENSB_IJNSA_10UnderscoreES15_S15_EEEEENS7_6detail27Sm100ImplicitGemmTileTraitsINSA_18SM100_TMA_2SM_LOADENSA_14ComposedLayoutINSA_7SwizzleILi3ELi4ELi3EEENSA_18smem_ptr_flag_bitsILi8EEENS10_INSB_IJSI_NSC_ILi8EEEEEENSB_IJSE_SI_EEEEEEEvEENS19_INSA_25SM100_TMA_2SM_LOAD_IM2COLENS1B_INS1C_ILi2ELi4ELi3EEES1F_NS10_INSB_IJSK_S1G_EEENSB_IJSE_SK_EEEEEEEvEEEENS_8epilogue10collective18CollectiveEpilogueINS1U_23Sm100TmaWarpSpecializedILi2ELi2ELi64ELb0ELb0EEEJNSB_IJSI_SJ_SL_EEENSB_IJNS10_ISI_SE_EENS10_ISK_SE_EEEEESN_NSB_IJlNSB_IJSE_lllEEES12_EEESN_S24_NS1U_6fusion15FusionCallbacksIS1Y_NS25_17LinearCombinationISN_fSN_fLNS_15FloatRoundStyleE2EEES1Z_S22_JEEENSA_5SM1004TMEM4LOAD26SM100_TMEM_LOAD_32dp32b64xENSA_13SM90_TMA_LOADENS1B_IS1N_S1F_NS10_INSB_IJS1G_SK_EEENSB_IJSK_SE_EEEEEEENSA_39AutoVectorizingCopyWithAssumedAlignmentILi128EEENSA_14SM90_TMA_STOREES2J_S2L_S2L_EEEvvEEEEvNT_6ParamsE)
        /*0008*/ 	.word	0x000000cb


	//----- nvinfo : EIATTR_FRAME_SIZE
	.align		4
.L_19:
        /*000c*/ 	.byte	0x04, 0x11
        /*000e*/ 	.short	(.L_21 - .L_20)
	.align		4
.L_20:
        /*0010*/ 	.word	index@($__internal_2_$__cuda_sm10x_tcgen05_guardrail_trap_unallocated_columns_being_dealloced)
        /*0014*/ 	.word	0x00000008


	//----- nvinfo : EIATTR_FRAME_SIZE
	.align		4
.L_21:
        /*0018*/ 	.byte	0x04, 0x11
        /*001a*/ 	.short	(.L_23 - .L_22)
	.align		4
.L_22:
        /*001c*/ 	.word	index@($__internal_1_$__cuda_sm10x_tcgen05_guardrail_trap_phase_invalid_during_alloc)
        /*0020*/ 	.word	0x00000008


	//----- nvinfo : EIATTR_FRAME_SIZE
	.align		4
.L_23:
        /*0024*/ 	.byte	0x04, 0x11
        /*0026*/ 	.short	(.L_25 - .L_24)
	.align		4
.L_24:
        /*0028*/ 	.word	index@($__internal_0_$__cuda_sm10x_tcgen05_guardrail_trap_col_being_dealloced_not_returned_by_alloc)
        /*002c*/ 	.word	0x00000008


	//----- nvinfo : EIATTR_FRAME_SIZE
	.align		4
.L_25:
        /*0030*/ 	.byte	0x04, 0x11
        /*0032*/ 	.short	(.L_27 - .L_26)
	.align		4
.L_26:
        /*0034*/ 	.word	index@(_ZN7cutlass13device_kernelINS_4conv6kernel13ConvUniversalINS1_16ConvProblemShapeILNS1_8OperatorE2ELi3EEENS1_10collective14CollectiveConvINS1_47MainloopSm100TmaUmmaWarpSpecializedImplicitGemmILS5_2ELi16ELi3ELi1ELi2EN4cute5tupleIJNSA_1CILi2EEENSC_ILi1EEESE_EEEEENSB_IJNSC_ILi256EEENSB_IJNSC_ILi128EEEEEENSB_IJNSC_ILi64EEEEEEEEENS_12float_e4m3_tESN_NSA_8TiledMMAINSA_8MMA_AtomIJNSA_10MMA_TraitsINSA_25SM100_MMA_F8F6F4_2x1SM_SSEJSN_SN_fSH_SI_NSA_17integral_constantINSA_4UMMA5MajorELSU_1EEESV_NSS_INST_7ScaleInELSW_0EEESX_EEEEEENSA_6LayoutINSB_IJSE_SE_SE_EEENSB_IJNSC_ILi0EEES12_S12_EEEEENSB_IJNSA_10UnderscoreES15_S15_EEEEENS7_6detail27Sm100ImplicitGemmTileTraitsINSA_18SM100_TMA_2SM_LOADENSA_14ComposedLayoutINSA_7SwizzleILi3ELi4ELi3EEENSA_18smem_ptr_flag_bitsILi8EEENS10_INSB_IJSI_NSC_ILi8EEEEEENSB_IJSE_SI_EEEEEEEvEENS19_INSA_25SM100_TMA_2SM_LOAD_IM2COLENS1B_INS1C_ILi2ELi4ELi3EEES1F_NS10_INSB_IJSK_S1G_EEENSB_IJSE_SK_EEEEEEEvEEEENS_8epilogue10collective18CollectiveEpilogueINS1U_23Sm100TmaWarpSpecializedILi2ELi2ELi64ELb0ELb0EEEJNSB_IJSI_SJ_SL_EEENSB_IJNS10_ISI_SE_EENS10_ISK_SE_EEEEESN_NSB_IJlNSB_IJSE_lllEEES12_EEESN_S24_NS1U_6fusion15FusionCallbacksIS1Y_NS25_17LinearCombinationISN_fSN_fLNS_15FloatRoundStyleE2EEES1Z_S22_JEEENSA_5SM1004TMEM4LOAD26SM100_TMEM_LOAD_32dp32b64xENSA_13SM90_TMA_LOADENS1B_IS1N_S1F_NS10_INSB_IJS1G_SK_EEENSB_IJSK_SE_EEEEEEENSA_39AutoVectorizingCopyWithAssumedAlignmentILi128EEENSA_14SM90_TMA_STOREES2J_S2L_S2L_EEEvvEEEEvNT_6ParamsE)
        /*0038*/ 	.word	0x00000008


	//----- nvinfo : EIATTR_MIN_STACK_SIZE
	.align		4
.L_27:
        /*003c*/ 	.byte	0x04, 0x12
        /*003e*/ 	.short	(.L_29 - .L_28)
	.align		4
.L_28:
        /*0040*/ 	.word	index@(_ZN7cutlass13device_kernelINS_4conv6kernel13ConvUniversalINS1_16ConvProblemShapeILNS1_8OperatorE2ELi3EEENS1_10collective14CollectiveConvINS1_47MainloopSm100TmaUmmaWarpSpecializedImplicitGemmILS5_2ELi16ELi3ELi1ELi2EN4cute5tupleIJNSA_1CILi2EEENSC_ILi1EEESE_EEEEENSB_IJNSC_ILi256EEENSB_IJNSC_ILi128EEEEEENSB_IJNSC_ILi64EEEEEEEEENS_12float_e4m3_tESN_NSA_8TiledMMAINSA_8MMA_AtomIJNSA_10MMA_TraitsINSA_25SM100_MMA_F8F6F4_2x1SM_SSEJSN_SN_fSH_SI_NSA_17integral_constantINSA_4UMMA5MajorELSU_1EEESV_NSS_INST_7ScaleInELSW_0EEESX_EEEEEENSA_6LayoutINSB_IJSE_SE_SE_EEENSB_IJNSC_ILi0EEES12_S12_EEEEENSB_IJNSA_10UnderscoreES15_S15_EEEEENS7_6detail27Sm100ImplicitGemmTileTraitsINSA_18SM100_TMA_2SM_LOADENSA_14ComposedLayoutINSA_7SwizzleILi3ELi4ELi3EEENSA_18smem_ptr_flag_bitsILi8EEENS10_INSB_IJSI_NSC_ILi8EEEEEENSB_IJSE_SI_EEEEEEEvEENS19_INSA_25SM100_TMA_2SM_LOAD_IM2COLENS1B_INS1C_ILi2ELi4ELi3EEES1F_NS10_INSB_IJSK_S1G_EEENSB_IJSE_SK_EEEEEEEvEEEENS_8epilogue10collective18CollectiveEpilogueINS1U_23Sm100TmaWarpSpecializedILi2ELi2ELi64ELb0ELb0EEEJNSB_IJSI_SJ_SL_EEENSB_IJNS10_ISI_SE_EENS10_ISK_SE_EEEEESN_NSB_IJlNSB_IJSE_lllEEES12_EEESN_S24_NS1U_6fusion15FusionCallbacksIS1Y_NS25_17LinearCombinationISN_fSN_fLNS_15FloatRoundStyleE2EEES1Z_S22_JEEENSA_5SM1004TMEM4LOAD26SM100_TMEM_LOAD_32dp32b64xENSA_13SM90_TMA_LOADENS1B_IS1N_S1F_NS10_INSB_IJS1G_SK_EEENSB_IJSK_SE_EEEEEEENSA_39AutoVectorizingCopyWithAssumedAlignmentILi128EEENSA_14SM90_TMA_STOREES2J_S2L_S2L_EEEvvEEEEvNT_6ParamsE)
        /*0044*/ 	.word	0x00000008
.L_29:


//--------------------- .nv.compat                --------------------------
	.section	.nv.compat,"",@"SHT_CUDA_COMPAT_INFO"
	.align	4
        /*0000*/ 	.byte	0x02, 0x09, 0x01, 0x00, 0x02, 0x02, 0x02, 0x00, 0x02, 0x05, 0x05, 0x00, 0x03, 0x07, 0x01, 0x01
        /*0010*/ 	.byte	0x02, 0x03, 0x01, 0x00, 0x02, 0x06, 0x01, 0x00, 0x04, 0x0b, 0x08, 0x00, 0x09, 0x00, 0x00, 0x00
        /*0020*/ 	.byte	0x00, 0x00, 0x00, 0x00


//--------------------- .nv.info._ZN7cutlass13device_kernelINS_4conv6kernel13ConvUniversalINS1_16ConvProblemShapeILNS1_8OperatorE2ELi3EEENS1_10collective14CollectiveConvINS1_47MainloopSm100TmaUmmaWarpSpecializedImplicitGemmILS5_2ELi16ELi3ELi1ELi2EN4cute5tupleIJNSA_1CILi2EEENSC_ILi1EEESE_EEEEENSB_IJNSC_ILi256EEENSB_IJNSC_ILi128EEEEEENSB_IJNSC_ILi64EEEEEEEEENS_12float_e4m3_tESN_NSA_8TiledMMAINSA_8MMA_AtomIJNSA_10MMA_TraitsINSA_25SM100_MMA_F8F6F4_2x1SM_SSEJSN_SN_fSH_SI_NSA_17integral_constantINSA_4UMMA5MajorELSU_1EEESV_NSS_INST_7ScaleInELSW_0EEESX_EEEEEENSA_6LayoutINSB_IJSE_SE_SE_EEENSB_IJNSC_ILi0EEES12_S12_EEEEENSB_IJNSA_10UnderscoreES15_S15_EEEEENS7_6detail27Sm100ImplicitGemmTileTraitsINSA_18SM100_TMA_2SM_LOADENSA_14ComposedLayoutINSA_7SwizzleILi3ELi4ELi3EEENSA_18smem_ptr_flag_bitsILi8EEENS10_INSB_IJSI_NSC_ILi8EEEEEENSB_IJSE_SI_EEEEEEEvEENS19_INSA_25SM100_TMA_2SM_LOAD_IM2COLENS1B_INS1C_ILi2ELi4ELi3EEES1F_NS10_INSB_IJSK_S1G_EEENSB_IJSE_SK_EEEEEEEvEEEENS_8epilogue10collective18CollectiveEpilogueINS1U_23Sm100TmaWarpSpecializedILi2ELi2ELi64ELb0ELb0EEEJNSB_IJSI_SJ_SL_EEENSB_IJNS10_ISI_SE_EENS10_ISK_SE_EEEEESN_NSB_IJlNSB_IJSE_lllEEES12_EEESN_S24_NS1U_6fusion15FusionCallbacksIS1Y_NS25_17LinearCombinationISN_fSN_fLNS_15FloatRoundStyleE2EEES1Z_S22_JEEENSA_5SM1004TMEM4LOAD26SM100_TMEM_LOAD_32dp32b64xENSA_13SM90_TMA_LOADENS1B_IS1N_S1F_NS10_INSB_IJS1G_SK_EEENSB_IJSK_SE_EEEEEEENSA_39AutoVectorizingCopyWithAssumedAlignmentILi128EEENSA_14SM90_TMA_STOREES2J_S2L_S2L_EEEvvEEEEvNT_6ParamsE --------------------------
	.section	.nv.info._ZN7cutlass13device_kernelINS_4conv6kernel13ConvUniversalINS1_16ConvProblemShapeILNS1_8OperatorE2ELi3EEENS1_10collective14CollectiveConvINS1_47MainloopSm100TmaUmmaWarpSpecializedImplicitGemmILS5_2ELi16ELi3ELi1ELi2EN4cute5tupleIJNSA_1CILi2EEENSC_ILi1EEESE_EEEEENSB_IJNSC_ILi256EEENSB_IJNSC_ILi128EEEEEENSB_IJNSC_ILi64EEEEEEEEENS_12float_e4m3_tESN_NSA_8TiledMMAINSA_8MMA_AtomIJNSA_10MMA_TraitsINSA_25SM100_MMA_F8F6F4_2x1SM_SSEJSN_SN_fSH_SI_NSA_17integral_constantINSA_4UMMA5MajorELSU_1EEESV_NSS_INST_7ScaleInELSW_0EEESX_EEEEEENSA_6LayoutINSB_IJSE_SE_SE_EEENSB_IJNSC_ILi0EEES12_S12_EEEEENSB_IJNSA_10UnderscoreES15_S15_EEEEENS7_6detail27Sm100ImplicitGemmTileTraitsINSA_18SM100_TMA_2SM_LOADENSA_14ComposedLayoutINSA_7SwizzleILi3ELi4ELi3EEENSA_18smem_ptr_flag_bitsILi8EEENS10_INSB_IJSI_NSC_ILi8EEEEEENSB_IJSE_SI_EEEEEEEvEENS19_INSA_25SM100_TMA_2SM_LOAD_IM2COLENS1B_INS1C_ILi2ELi4ELi3EEES1F_NS10_INSB_IJSK_S1G_EEENSB_IJSE_SK_EEEEEEEvEEEENS_8epilogue10collective18CollectiveEpilogueINS1U_23Sm100TmaWarpSpecializedILi2ELi2ELi64ELb0ELb0EEEJNSB_IJSI_SJ_SL_EEENSB_IJNS10_ISI_SE_EENS10_ISK_SE_EEEEESN_NSB_IJlNSB_IJSE_lllEEES12_EEESN_S24_NS1U_6fusion15FusionCallbacksIS1Y_NS25_17LinearCombinationISN_fSN_fLNS_15FloatRoundStyleE2EEES1Z_S22_JEEENSA_5SM1004TMEM4LOAD26SM100_TMEM_LOAD_32dp32b64xENSA_13SM90_TMA_LOADENS1B_IS1N_S1F_NS10_INSB_IJS1G_SK_EEENSB_IJSK_SE_EEEEEEENSA_39AutoVectorizingCopyWithAssumedAlignmentILi128EEENSA_14SM90_TMA_STOREES2J_S2L_S2L_EEEvvEEEEvNT_6ParamsE,"",@"SHT_CUDA_INFO"
	.sectionflags	@""
	.align	4


	//----- nvinfo : EIATTR_CUDA_API_VERSION
	.align		4
        /*0000*/ 	.byte	0x04, 0x37
        /*0002*/ 	.short	(.L_31 - .L_30)
.L_30:
        /*0004*/ 	.word	0x00000082


	//----- nvinfo : EIATTR_KPARAM_INFO
	.align		4
.L_31:
        /*0008*/ 	.byte	0x04, 0x17
        /*000a*/ 	.short	(.L_33 - .L_32)
.L_32:
        /*000c*/ 	.word	0x00000000
        /*0010*/ 	.short	0x0000
        /*0012*/ 	.short	0x0000
        /*0014*/ 	.byte	0x00, 0xf0, 0x01, 0x24


	//----- nvinfo : EIATTR_AT_ENTRY_FRAGMENTS
	.align		4
.L_33:
        /*0018*/ 	.byte	0x04, 0x4f
        /*001a*/ 	.short	(.L_35 - .L_34)


	//   ....[0]....
.L_34:
        /*001c*/ 	.word	0x00000007


	//----- nvinfo : EIATTR_RESERVED_SMEM_USED
	.align		4
.L_35:
        /*0020*/ 	.byte	0x01, 0x41
	.zero		2


	//----- nvinfo : EIATTR_SPARSE_MMA_MASK
	.align		4
        /*0024*/ 	.byte	0x03, 0x50
        /*0026*/ 	.short	0x0000


	//----- nvinfo : EIATTR_TCGEN05_2CTA_USED
	.align		4
        /*0028*/ 	.byte	0x01, 0x52
	.zero		2


	//----- nvinfo : EIATTR_MAXREG_COUNT
	.align		4
        /*002c*/ 	.byte	0x03, 0x1b
        /*002e*/ 	.short	0x00ff


	//----- nvinfo : EIATTR_NUM_BARRIERS
	.align		4
        /*0030*/ 	.byte	0x02, 0x4c
        /*0032*/ 	.byte	0x07
	.zero		1


	//----- nvinfo : EIATTR_EXTERNS
	.align		4
        /*0034*/ 	.byte	0x04, 0x0f
        /*0036*/ 	.short	(.L_37 - .L_36)


	//   ....[0]....
	.align		4
.L_36:
        /*0038*/ 	.word	index@(__assertfail)


	//----- nvinfo : EIATTR_MERCURY_ISA_VERSION
	.align		4
.L_37:
        /*003c*/ 	.byte	0x03, 0x5f
        /*003e*/ 	.short	0x0101


	//----- nvinfo : EIATTR_INT_WARP_WIDE_INSTR_OFFSETS
	.align		4
        /*0040*/ 	.byte	0x04, 0x31
        /*0042*/ 	.short	(.L_39 - .L_38)


	//   ....[0]....
.L_38:
        /*0044*/ 	.word	0x00000d60


	//   ....[1]....
        /*0048*/ 	.word	0x00000e00


	//   ....[2]....
        /*004c*/ 	.word	0x00004fa0


	//   ....[3]....
        /*0050*/ 	.word	0x00004fc0


	//   ....[4]....
        /*0054*/ 	.word	0x00004ff0


	//   ....[5]....
        /*0058*/ 	.word	0x00006200


	//   ....[6]....
        /*005c*/ 	.word	0x00006270


	//   ....[7]....
        /*0060*/ 	.word	0x00006380


	//   ....[8]....
        /*0064*/ 	.word	0x00006440


	//----- nvinfo : EIATTR_COOP_GROUP_MASK_REGIDS
	.align		4
.L_39:
        /*0068*/ 	.byte	0x04, 0x29
        /*006a*/ 	.short	(.L_41 - .L_40)


	//   ....[0]....
.L_40:
        /*006c*/ 	.word	0xffffffff


	//   ....[1]....
        /*0070*/ 	.word	0xffffffff


	//   ....[2]....
        /*0074*/ 	.word	0xffffffff


	//   ....[3]....
        /*0078*/ 	.word	0xffffffff


	//   ....[4]....
        /*007c*/ 	.word	0xffffffff


	//   ....[5]....
        /*0080*/ 	.word	0xffffffff


	//   ....[6]....
        /*0084*/ 	.word	0xffffffff


	//   ....[7]....
        /*0088*/ 	.word	0xffffffff


	//   ....[8]....
        /*008c*/ 	.word	0xffffffff


	//   ....[9]....
        /*0090*/ 	.word	0xffffffff


	//   ....[10]....
        /*0094*/ 	.word	0xffffffff


	//   ....[11]....
        /*0098*/ 	.word	0xffffffff


	//   ....[12]....
        /*009c*/ 	.word	0xffffffff


	//----- nvinfo : EIATTR_COOP_GROUP_INSTR_OFFSETS
	.align		4
.L_41:
        /*00a0*/ 	.byte	0x04, 0x28
        /*00a2*/ 	.short	(.L_43 - .L_42)


	//   ....[0]....
.L_42:
        /*00a4*/ 	.word	0x000000d0


	//   ....[1]....
        /*00a8*/ 	.word	0x00000540


	//   ....[2]....
        /*00ac*/ 	.word	0x00000880


	//   ....[3]....
        /*00b0*/ 	.word	0x000009d0


	//   ....[4]....
        /*00b4*/ 	.word	0x00000ac0


	//   ....[5]....
        /*00b8*/ 	.word	0x00000c00


	//   ....[6]....
        /*00bc*/ 	.word	0x00000e80


	//   ....[7]....
        /*00c0*/ 	.word	0x00002c00


	//   ....[8]....
        /*00c4*/ 	.word	0x00003f90


	//   ....[9]....
        /*00c8*/ 	.word	0x00004460


	//   ....[10]....
        /*00cc*/ 	.word	0x00004490


	//   ....[11]....
        /*00d0*/ 	.word	0x00004ec0


	//   ....[12]....
        /*00d4*/ 	.word	0x000050c0


	//----- nvinfo : EIATTR_VRC_CTA_INIT_COUNT
	.align		4
.L_43:
        /*00d8*/ 	.byte	0x02, 0x4a
        /*00da*/ 	.byte	0x80
	.zero		1


	//----- nvinfo : EIATTR_SYSCALL_OFFSETS
	.align		4
        /*00dc*/ 	.byte	0x04, 0x46
        /*00de*/ 	.short	(.L_45 - .L_44)


	//   ....[0]....
.L_44:
        /*00e0*/ 	.word	0x00007650


	//   ....[1]....
        /*00e4*/ 	.word	0x00007790


	//   ....[2]....
        /*00e8*/ 	.word	0x00008050


	//   ....[3]....
        /*00ec*/ 	.word	0x00009660


	//----- nvinfo : EIATTR_MBARRIER_INSTR_OFFSETS
	.align		4
.L_45:
        /*00f0*/ 	.byte	0x04, 0x39
        /*00f2*/ 	.short	(.L_47 - .L_46)


	//   ....[0]....
.L_46:
        /*00f4*/ 	.word	0x00000660
        /*00f8*/ 	.word	0x000000ff
        /*00fc*/ 	.word	0x00000000
        /*0100*/ 	.short	0x0100
        /*0102*/ 	.byte	0x04
	.zero		1


	//   ....[1]....
        /*0104*/ 	.word	0x00000670
        /*0108*/ 	.word	0x000000ff
        /*010c*/ 	.word	0x00000080
        /*0110*/ 	.short	0x0100
        /*0112*/ 	.byte	0x04
	.zero		1


	//   ....[2]....
        /*0114*/ 	.word	0x00000680
        /*0118*/ 	.word	0x000000ff
        /*011c*/ 	.word	0x00000008
        /*0120*/ 	.short	0x0100
        /*0122*/ 	.byte	0x04
	.zero		1


	//   ....[3]....
        /*0124*/ 	.word	0x00000690
        /*0128*/ 	.word	0x000000ff
        /*012c*/ 	.word	0x00000088
        /*0130*/ 	.short	0x0100
        /*0132*/ 	.byte	0x04
	.zero		1


	//   ....[4]....
        /*0134*/ 	.word	0x000006a0
        /*0138*/ 	.word	0x000000ff
        /*013c*/ 	.word	0x00000010
        /*0140*/ 	.short	0x0100
        /*0142*/ 	.byte	0x04
	.zero		1


	//   ....[5]....
        /*0144*/ 	.word	0x000006b0
        /*0148*/ 	.word	0x000000ff
        /*014c*/ 	.word	0x00000090
        /*0150*/ 	.short	0x0100
        /*0152*/ 	.byte	0x04
	.zero		1


	//   ....[6]....
        /*0154*/ 	.word	0x000006c0
        /*0158*/ 	.word	0x000000ff
        /*015c*/ 	.word	0x00000018
        /*0160*/ 	.short	0x0100
        /*0162*/ 	.byte	0x04
	.zero		1


	//   ....[7]....
        /*0164*/ 	.word	0x000006d0
        /*0168*/ 	.word	0x000000ff
        /*016c*/ 	.word	0x00000098
        /*0170*/ 	.short	0x0100
        /*0172*/ 	.byte	0x04
	.zero		1


	//   ....[8]....
        /*0174*/ 	.word	0x000006e0
        /*0178*/ 	.word	0x000000ff
        /*017c*/ 	.word	0x00000020
        /*0180*/ 	.short	0x0100
        /*0182*/ 	.byte	0x04
	.zero		1


	//   ....[9]....
        /*0184*/ 	.word	0x000006f0
        /*0188*/ 	.word	0x000000ff
        /*018c*/ 	.word	0x000000a0
        /*0190*/ 	.short	0x0100
        /*0192*/ 	.byte	0x04
	.zero		1


	//   ....[10]....
        /*0194*/ 	.word	0x00000700
        /*0198*/ 	.word	0x000000ff
        /*019c*/ 	.word	0x00000028
        /*01a0*/ 	.short	0x0100
        /*01a2*/ 	.byte	0x04
	.zero		1


	//   ....[11]....
        /*01a4*/ 	.word	0x00000710
        /*01a8*/ 	.word	0x000000ff
        /*01ac*/ 	.word	0x000000a8
        /*01b0*/ 	.short	0x0100
        /*01b2*/ 	.byte	0x04
	.zero		1


	//   ....[12]....
        /*01b4*/ 	.word	0x00000720
        /*01b8*/ 	.word	0x000000ff
        /*01bc*/ 	.word	0x00000030
        /*01c0*/ 	.short	0x0100
        /*01c2*/ 	.byte	0x04
	.zero		1


	//   ....[13]....
        /*01c4*/ 	.word	0x00000730
        /*01c8*/ 	.word	0x000000ff
        /*01cc*/ 	.word	0x000000b0
        /*01d0*/ 	.short	0x0100
        /*01d2*/ 	.byte	0x04
	.zero		1


	//   ....[14]....
        /*01d4*/ 	.word	0x00000740
        /*01d8*/ 	.word	0x000000ff
        /*01dc*/ 	.word	0x00000038
        /*01e0*/ 	.short	0x0100
        /*01e2*/ 	.byte	0x04
	.zero		1


	//   ....[15]....
        /*01e4*/ 	.word	0x00000750
        /*01e8*/ 	.word	0x000000ff
        /*01ec*/ 	.word	0x000000b8
        /*01f0*/ 	.short	0x0100
        /*01f2*/ 	.byte	0x04
	.zero		1


	//   ....[16]....
        /*01f4*/ 	.word	0x00000760
        /*01f8*/ 	.word	0x000000ff
        /*01fc*/ 	.word	0x00000040
        /*0200*/ 	.short	0x0100
        /*0202*/ 	.byte	0x04
	.zero		1


	//   ....[17]....
        /*0204*/ 	.word	0x00000770
        /*0208*/ 	.word	0x000000ff
        /*020c*/ 	.word	0x000000c0
        /*0210*/ 	.short	0x0100
        /*0212*/ 	.byte	0x04
	.zero		1


	//   ....[18]....
        /*0214*/ 	.word	0x00000780
        /*0218*/ 	.word	0x000000ff
        /*021c*/ 	.word	0x00000048
        /*0220*/ 	.short	0x0100
        /*0222*/ 	.byte	0x04
	.zero		1


	//   ....[19]....
        /*0224*/ 	.word	0x00000790
        /*0228*/ 	.word	0x000000ff
        /*022c*/ 	.word	0x000000c8
        /*0230*/ 	.short	0x0100
        /*0232*/ 	.byte	0x04
	.zero		1


	//   ....[20]....
        /*0234*/ 	.word	0x000007a0
        /*0238*/ 	.word	0x000000ff
        /*023c*/ 	.word	0x00000050
        /*0240*/ 	.short	0x0100
        /*0242*/ 	.byte	0x04
	.zero		1


	//   ....[21]....
        /*0244*/ 	.word	0x000007b0
        /*0248*/ 	.word	0x000000ff
        /*024c*/ 	.word	0x000000d0
        /*0250*/ 	.short	0x0100
        /*0252*/ 	.byte	0x04
	.zero		1


	//   ....[22]....
        /*0254*/ 	.word	0x000007c0
        /*0258*/ 	.word	0x000000ff
        /*025c*/ 	.word	0x00000058
        /*0260*/ 	.short	0x0100
        /*0262*/ 	.byte	0x04
	.zero		1


	//   ....[23]....
        /*0264*/ 	.word	0x000007d0
        /*0268*/ 	.word	0x000000ff
        /*026c*/ 	.word	0x000000d8
        /*0270*/ 	.short	0x0100
        /*0272*/ 	.byte	0x04
	.zero		1


	//   ....[24]....
        /*0274*/ 	.word	0x000007e0
        /*0278*/ 	.word	0x000000ff
        /*027c*/ 	.word	0x00000060
        /*0280*/ 	.short	0x0100
        /*0282*/ 	.byte	0x04
	.zero		1


	//   ....[25]....
        /*0284*/ 	.word	0x000007f0
        /*0288*/ 	.word	0x000000ff
        /*028c*/ 	.word	0x000000e0
        /*0290*/ 	.short	0x0100
        /*0292*/ 	.byte	0x04
	.zero		1


	//   ....[26]....
        /*0294*/ 	.word	0x00000800
        /*0298*/ 	.word	0x000000ff
        /*029c*/ 	.word	0x00000068
        /*02a0*/ 	.short	0x0100
        /*02a2*/ 	.byte	0x04
	.zero		1


	//   ....[27]....
        /*02a4*/ 	.word	0x00000810
        /*02a8*/ 	.word	0x000000ff
        /*02ac*/ 	.word	0x000000e8
        /*02b0*/ 	.short	0x0100
        /*02b2*/ 	.byte	0x04
	.zero		1


	//   ....[28]....
        /*02b4*/ 	.word	0x00000820
        /*02b8*/ 	.word	0x000000ff
        /*02bc*/ 	.word	0x00000070
        /*02c0*/ 	.short	0x0100
        /*02c2*/ 	.byte	0x04
	.zero		1


	//   ....[29]....
        /*02c4*/ 	.word	0x00000830
        /*02c8*/ 	.word	0x000000ff
        /*02cc*/ 	.word	0x000000f0
        /*02d0*/ 	.short	0x0100
        /*02d2*/ 	.byte	0x04
	.zero		1


	//   ....[30]....
        /*02d4*/ 	.word	0x00000840
        /*02d8*/ 	.word	0x000000ff
        /*02dc*/ 	.word	0x00000078
        /*02e0*/ 	.short	0x0100
        /*02e2*/ 	.byte	0x04
	.zero		1


	//   ....[31]....
        /*02e4*/ 	.word	0x00000850
        /*02e8*/ 	.word	0x000000ff
        /*02ec*/ 	.word	0x000000f8
        /*02f0*/ 	.short	0x0100
        /*02f2*/ 	.byte	0x04
	.zero		1


	//   ....[32]....
        /*02f4*/ 	.word	0x00000980
        /*02f8*/ 	.word	0x000000ff
        /*02fc*/ 	.word	0x00000100
        /*0300*/ 	.short	0x0100
        /*0302*/ 	.byte	0x04
	.zero		1


	//   ....[33]....
        /*0304*/ 	.word	0x00000990
        /*0308*/ 	.word	0x000000ff
        /*030c*/ 	.word	0x00000110
        /*0310*/ 	.short	0x0100
        /*0312*/ 	.byte	0x04
	.zero		1


	//   ....[34]....
        /*0314*/ 	.word	0x000009a0
        /*0318*/ 	.word	0x000000ff
        /*031c*/ 	.word	0x00000108
        /*0320*/ 	.short	0x0100
        /*0322*/ 	.byte	0x04
	.zero		1


	//   ....[35]....
        /*0324*/ 	.word	0x000009b0
        /*0328*/ 	.word	0x000000ff
        /*032c*/ 	.word	0x00000118
        /*0330*/ 	.short	0x0100
        /*0332*/ 	.byte	0x04
	.zero		1


	//   ....[36]....
        /*0334*/ 	.word	0x00000a90
        /*0338*/ 	.word	0x000000ff
        /*033c*/ 	.word	0x00000120
        /*0340*/ 	.short	0x0100
        /*0342*/ 	.byte	0x04
	.zero		1


	//   ....[37]....
        /*0344*/ 	.word	0x00000aa0
        /*0348*/ 	.word	0x000000ff
        /*034c*/ 	.word	0x00000128
        /*0350*/ 	.short	0x0100
        /*0352*/ 	.byte	0x04
	.zero		1


	//   ....[38]....
        /*0354*/ 	.word	0x00000bd0
        /*0358*/ 	.word	0x000000ff
        /*035c*/ 	.word	0x00000130
        /*0360*/ 	.short	0x0100
        /*0362*/ 	.byte	0x06
	.zero		1


	//   ....[39]....
        /*0364*/ 	.word	0x00000be0
        /*0368*/ 	.word	0x000000ff
        /*036c*/ 	.word	0x00000138
        /*0370*/ 	.short	0x0100
        /*0372*/ 	.byte	0x06
	.zero		1


	//   ....[40]....
        /*0374*/ 	.word	0x00000d10
        /*0378*/ 	.word	0x000000ff
        /*037c*/ 	.word	0x00000140
        /*0380*/ 	.short	0x0100
        /*0382*/ 	.byte	0x04
	.zero		1


	//   ....[41]....
        /*0384*/ 	.word	0x00000d20
        /*0388*/ 	.word	0x000000ff
        /*038c*/ 	.word	0x00000150
        /*0390*/ 	.short	0x0100
        /*0392*/ 	.byte	0x04
	.zero		1


	//   ....[42]....
        /*0394*/ 	.word	0x00000d30
        /*0398*/ 	.word	0x000000ff
        /*039c*/ 	.word	0x00000148
        /*03a0*/ 	.short	0x0100
        /*03a2*/ 	.byte	0x04
	.zero		1


	//   ....[43]....
        /*03a4*/ 	.word	0x00000d40
        /*03a8*/ 	.word	0x000000ff
        /*03ac*/ 	.word	0x00000158
        /*03b0*/ 	.short	0x0100
        /*03b2*/ 	.byte	0x04
	.zero		1


	//   ....[44]....
        /*03b4*/ 	.word	0x00000e40
        /*03b8*/ 	.word	0x000000ff
        /*03bc*/ 	.word	0x00000160
        /*03c0*/ 	.short	0x0100
        /*03c2*/ 	.byte	0x06
	.zero		1


	//   ....[45]....
        /*03c4*/ 	.word	0x00001d70
        /*03c8*/ 	.word	0x000000ff
        /*03cc*/ 	.word	0x00000080
        /*03d0*/ 	.short	0x010a
        /*03d2*/ 	.byte	0x06
	.zero		1


	//   ....[46]....
        /*03d4*/ 	.word	0x000021d0
        /*03d8*/ 	.word	0x000000ff
        /*03dc*/ 	.word	0x00000080
        /*03e0*/ 	.short	0x010a
        /*03e2*/ 	.byte	0x0b
	.zero		1


	//   ....[47]....
        /*03e4*/ 	.word	0x00002380
        /*03e8*/ 	.word	0x000000ff
        /*03ec*/ 	.word	0x00000080
        /*03f0*/ 	.short	0x010a
        /*03f2*/ 	.byte	0x08
	.zero		1


	//   ....[48]....
        /*03f4*/ 	.word	0x00002600
        /*03f8*/ 	.word	0x000000ff
        /*03fc*/ 	.word	0x00000128
        /*0400*/ 	.short	0x0101
        /*0402*/ 	.byte	0x1e
	.zero		1


	//   ....[49]....
        /*0404*/ 	.word	0x00002630
        /*0408*/ 	.word	0x000000ff
        /*040c*/ 	.word	0x00000080
        /*0410*/ 	.short	0x010a
        /*0412*/ 	.byte	0x04
	.zero		1


	//   ....[50]....
        /*0414*/ 	.word	0x000027f0
        /*0418*/ 	.word	0x000000ff
        /*041c*/ 	.word	0x00000080
        /*0420*/ 	.short	0x010a
        /*0422*/ 	.byte	0x1c
	.zero		1


	//   ....[51]....
        /*0424*/ 	.word	0x000029a0
        /*0428*/ 	.word	0x000000ff
        /*042c*/ 	.word	0x00000080
        /*0430*/ 	.short	0x010a
        /*0432*/ 	.byte	0x08
	.zero		1


	//   ....[52]....
        /*0434*/ 	.word	0x00002c10
        /*0438*/ 	.word	0x000000ff
        /*043c*/ 	.word	0x00000130
        /*0440*/ 	.short	0x010a
        /*0442*/ 	.byte	0x1e
	.zero		1


	//   ....[53]....
        /*0444*/ 	.word	0x00002cd0
        /*0448*/ 	.word	0x000000ff
        /*044c*/ 	.word	0x00000000
        /*0450*/ 	.short	0x0101
        /*0452*/ 	.byte	0x04
	.zero		1


	//   ....[54]....
        /*0454*/ 	.word	0x000032c0
        /*0458*/ 	.word	0x000000ff
        /*045c*/ 	.word	0x00000000
        /*0460*/ 	.short	0x010a
        /*0462*/ 	.byte	0x04
	.zero		1


	//   ....[55]....
        /*0464*/ 	.word	0x00003360
        /*0468*/ 	.word	0x000000ff
        /*046c*/ 	.word	0x00000000
        /*0470*/ 	.short	0x010a
        /*0472*/ 	.byte	0x05
	.zero		1


	//   ....[56]....
        /*0474*/ 	.word	0x00003400
        /*0478*/ 	.word	0x000000ff
        /*047c*/ 	.word	0x00000000
        /*0480*/ 	.short	0x010a
        /*0482*/ 	.byte	0x05
	.zero		1


	//   ....[57]....
        /*0484*/ 	.word	0x000034a0
        /*0488*/ 	.word	0x000000ff
        /*048c*/ 	.word	0x00000000
        /*0490*/ 	.short	0x010a
        /*0492*/ 	.byte	0x05
	.zero		1


	//   ....[58]....
        /*0494*/ 	.word	0x00003540
        /*0498*/ 	.word	0x000000ff
        /*049c*/ 	.word	0x00000000
        /*04a0*/ 	.short	0x010a
        /*04a2*/ 	.byte	0x05
	.zero		1


	//   ....[59]....
        /*04a4*/ 	.word	0x000035e0
        /*04a8*/ 	.word	0x000000ff
        /*04ac*/ 	.word	0x00000000
        /*04b0*/ 	.short	0x010a
        /*04b2*/ 	.byte	0x05
	.zero		1


	//   ....[60]....
        /*04b4*/ 	.word	0x00003680
        /*04b8*/ 	.word	0x000000ff
        /*04bc*/ 	.word	0x00000000
        /*04c0*/ 	.short	0x010a
        /*04c2*/ 	.byte	0x05
	.zero		1


	//   ....[61]....
        /*04c4*/ 	.word	0x00003720
        /*04c8*/ 	.word	0x000000ff
        /*04cc*/ 	.word	0x00000000
        /*04d0*/ 	.short	0x010a
        /*04d2*/ 	.byte	0x05
	.zero		1


	//   ....[62]....
        /*04d4*/ 	.word	0x000037c0
        /*04d8*/ 	.word	0x000000ff
        /*04dc*/ 	.word	0x00000000
        /*04e0*/ 	.short	0x010a
        /*04e2*/ 	.byte	0x05
	.zero		1


	//   ....[63]....
        /*04e4*/ 	.word	0x00003860
        /*04e8*/ 	.word	0x000000ff
        /*04ec*/ 	.word	0x00000000
        /*04f0*/ 	.short	0x010a
        /*04f2*/ 	.byte	0x05
	.zero		1


	//   ....[64]....
        /*04f4*/ 	.word	0x00003900
        /*04f8*/ 	.word	0x000000ff
        /*04fc*/ 	.word	0x00000000
        /*0500*/ 	.short	0x010a
        /*0502*/ 	.byte	0x05
	.zero		1


	//   ....[65]....
        /*0504*/ 	.word	0x000039a0
        /*0508*/ 	.word	0x000000ff
        /*050c*/ 	.word	0x00000000
        /*0510*/ 	.short	0x010a
        /*0512*/ 	.byte	0x05
	.zero		1


	//   ....[66]....
        /*0514*/ 	.word	0x00003a40
        /*0518*/ 	.word	0x000000ff
        /*051c*/ 	.word	0x00000000
        /*0520*/ 	.short	0x010a
        /*0522*/ 	.byte	0x05
	.zero		1


	//   ....[67]....
        /*0524*/ 	.word	0x00003ae0
        /*0528*/ 	.word	0x000000ff
        /*052c*/ 	.word	0x00000000
        /*0530*/ 	.short	0x010a
        /*0532*/ 	.byte	0x05
	.zero		1


	//   ....[68]....
        /*0534*/ 	.word	0x00003b80
        /*0538*/ 	.word	0x000000ff
        /*053c*/ 	.word	0x00000000
        /*0540*/ 	.short	0x010a
        /*0542*/ 	.byte	0x05
	.zero		1


	//   ....[69]....
        /*0544*/ 	.word	0x00003c30
        /*0548*/ 	.word	0x00000000
        /*054c*/ 	.word	0x00000000
        /*0550*/ 	.short	0x010a
        /*0552*/ 	.byte	0xff
	.zero		1


	//   ....[70]....
        /*0554*/ 	.word	0x00003d60
        /*0558*/ 	.word	0x000000ff
        /*055c*/ 	.word	0x00000138
        /*0560*/ 	.short	0x010a
        /*0562*/ 	.byte	0x04
	.zero		1


	//   ....[71]....
        /*0564*/ 	.word	0x00003e00
        /*0568*/ 	.word	0x000000ff
        /*056c*/ 	.word	0x00000130
        /*0570*/ 	.short	0x010a
        /*0572*/ 	.byte	0x04
	.zero		1


	//   ....[72]....
        /*0574*/ 	.word	0x00003ea0
        /*0578*/ 	.word	0x000000ff
        /*057c*/ 	.word	0x00000000
        /*0580*/ 	.short	0x0101
        /*0582*/ 	.byte	0x05
	.zero		1


	//   ....[73]....
        /*0584*/ 	.word	0x00003ee0
        /*0588*/ 	.word	0x000000ff
        /*058c*/ 	.word	0x00000138
        /*0590*/ 	.short	0x0106
        /*0592*/ 	.byte	0x04
	.zero		1


	//   ....[74]....
        /*0594*/ 	.word	0x00003f20
        /*0598*/ 	.word	0x00000000
        /*059c*/ 	.word	0x00000138
        /*05a0*/ 	.short	0x010a
        /*05a2*/ 	.byte	0xff
	.zero		1


	//   ....[75]....
        /*05a4*/ 	.word	0x00004160
        /*05a8*/ 	.word	0x000000ff
        /*05ac*/ 	.word	0x00000008
        /*05b0*/ 	.short	0x010a
        /*05b2*/ 	.byte	0x05
	.zero		1


	//   ....[76]....
        /*05b4*/ 	.word	0x00004180
        /*05b8*/ 	.word	0x000000ff
        /*05bc*/ 	.word	0x00000008
        /*05c0*/ 	.short	0x010a
        /*05c2*/ 	.byte	0x05
	.zero		1


	//   ....[77]....
        /*05c4*/ 	.word	0x00004310
        /*05c8*/ 	.word	0x000000ff
        /*05cc*/ 	.word	0x00000008
        /*05d0*/ 	.short	0x010a
        /*05d2*/ 	.byte	0x05
	.zero		1


	//   ....[78]....
        /*05d4*/ 	.word	0x00004330
        /*05d8*/ 	.word	0x000000ff
        /*05dc*/ 	.word	0x00000008
        /*05e0*/ 	.short	0x010a
        /*05e2*/ 	.byte	0x05
	.zero		1


	//   ....[79]....
        /*05e4*/ 	.word	0x000043f0
        /*05e8*/ 	.word	0x000000ff
        /*05ec*/ 	.word	0x00000000
        /*05f0*/ 	.short	0x0101
        /*05f2*/ 	.byte	0x04
	.zero		1


	//   ....[80]....
        /*05f4*/ 	.word	0x00004700
        /*05f8*/ 	.word	0x000000ff
        /*05fc*/ 	.word	0x00000130
        /*0600*/ 	.short	0x010a
        /*0602*/ 	.byte	0x12
	.zero		1


	//   ....[81]....
        /*0604*/ 	.word	0x000047a0
        /*0608*/ 	.word	0x000000ff
        /*060c*/ 	.word	0x00000000
        /*0610*/ 	.short	0x0101
        /*0612*/ 	.byte	0x1d
	.zero		1


	//   ....[82]....
        /*0614*/ 	.word	0x000047e0
        /*0618*/ 	.word	0x000000ff
        /*061c*/ 	.word	0x00000150
        /*0620*/ 	.short	0x010a
        /*0622*/ 	.byte	0x17
	.zero		1


	//   ....[83]....
        /*0624*/ 	.word	0x000048c0
        /*0628*/ 	.word	0x000000ff
        /*062c*/ 	.word	0x00000000
        /*0630*/ 	.short	0x010a
        /*0632*/ 	.byte	0x04
	.zero		1


	//   ....[84]....
        /*0634*/ 	.word	0x00004920
        /*0638*/ 	.word	0x000000ff
        /*063c*/ 	.word	0x00000000
        /*0640*/ 	.short	0x010a
        /*0642*/ 	.byte	0x0a
	.zero		1


	//   ....[85]....
        /*0644*/ 	.word	0x00004a50
        /*0648*/ 	.word	0x000000ff
        /*064c*/ 	.word	0x00000000
        /*0650*/ 	.short	0x010a
        /*0652*/ 	.byte	0x04
	.zero		1


	//   ....[86]....
        /*0654*/ 	.word	0x00004cb0
        /*0658*/ 	.word	0x000000ff
        /*065c*/ 	.word	0x00000000
        /*0660*/ 	.short	0x010a
        /*0662*/ 	.byte	0x04
	.zero		1


	//   ....[87]....
        /*0664*/ 	.word	0x00004d50
        /*0668*/ 	.word	0x00000000
        /*066c*/ 	.word	0x00000000
        /*0670*/ 	.short	0x010a
        /*0672*/ 	.byte	0xff
	.zero		1


	//   ....[88]....
        /*0674*/ 	.word	0x00004d90
        /*0678*/ 	.word	0x00000000
        /*067c*/ 	.word	0x00000000
        /*0680*/ 	.short	0x010a
        /*0682*/ 	.byte	0xff
	.zero		1


	//   ....[89]....
        /*0684*/ 	.word	0x00004e00
        /*0688*/ 	.word	0x000000ff
        /*068c*/ 	.word	0x00000000
        /*0690*/ 	.short	0x0101
        /*0692*/ 	.byte	0x04
	.zero		1


	//   ....[90]....
        /*0694*/ 	.word	0x00004e40
        /*0698*/ 	.word	0x000000ff
        /*069c*/ 	.word	0x00000160
        /*06a0*/ 	.short	0x010a
        /*06a2*/ 	.byte	0x12
	.zero		1


	//   ....[91]....
        /*06a4*/ 	.word	0x00004eb0
        /*06a8*/ 	.word	0x000000ff
        /*06ac*/ 	.word	0x00000000
        /*06b0*/ 	.short	0x0101
        /*06b2*/ 	.byte	0x04
	.zero		1


	//   ....[92]....
        /*06b4*/ 	.word	0x000055e0
        /*06b8*/ 	.word	0x000000ff
        /*06bc*/ 	.word	0x00000130
        /*06c0*/ 	.short	0x010a
        /*06c2*/ 	.byte	0x16
	.zero		1


	//   ....[93]....
        /*06c4*/ 	.word	0x00005680
        /*06c8*/ 	.word	0x000000ff
        /*06cc*/ 	.word	0x00000000
        /*06d0*/ 	.short	0x0101
        /*06d2*/ 	.byte	0x2c
	.zero		1


	//   ....[94]....
        /*06d4*/ 	.word	0x00005bb0
        /*06d8*/ 	.word	0x000000ff
        /*06dc*/ 	.word	0x00000128
        /*06e0*/ 	.short	0x010a
        /*06e2*/ 	.byte	0x16
	.zero		1


	//   ....[95]....
        /*06e4*/ 	.word	0x000061a0
        /*06e8*/ 	.word	0x000000ff
        /*06ec*/ 	.word	0x00000110
        /*06f0*/ 	.short	0x010a
        /*06f2*/ 	.byte	0x16
	.zero		1


	//   ....[96]....
        /*06f4*/ 	.word	0x00006330
        /*06f8*/ 	.word	0x000000ff
        /*06fc*/ 	.word	0x00000100
        /*0700*/ 	.short	0x010b
        /*0702*/ 	.byte	0x16
	.zero		1


	//   ....[97]....
        /*0704*/ 	.word	0x00006340
        /*0708*/ 	.word	0x000000ff
        /*070c*/ 	.word	0x00000000
        /*0710*/ 	.short	0x0101
        /*0712*/ 	.byte	0x2f
	.zero		1


	//   ....[98]....
        /*0714*/ 	.word	0x00006350
        /*0718*/ 	.word	0x000000ff
        /*071c*/ 	.word	0x00000118
        /*0720*/ 	.short	0x010a
        /*0722*/ 	.byte	0x16
	.zero		1


	//   ....[99]....
        /*0724*/ 	.word	0x000064f0
        /*0728*/ 	.word	0x000000ff
        /*072c*/ 	.word	0x00000108
        /*0730*/ 	.short	0x010b
        /*0732*/ 	.byte	0x16
	.zero		1


	//   ....[100]....
        /*0734*/ 	.word	0x00006500
        /*0738*/ 	.word	0x000000ff
        /*073c*/ 	.word	0x00000000
        /*0740*/ 	.short	0x0101
        /*0742*/ 	.byte	0x2e
	.zero		1


	//   ....[101]....
        /*0744*/ 	.word	0x00006530
        /*0748*/ 	.word	0x000000ff
        /*074c*/ 	.word	0x00000110
        /*0750*/ 	.short	0x010a
        /*0752*/ 	.byte	0x16
	.zero		1


	//   ....[102]....
        /*0754*/ 	.word	0x00006570
        /*0758*/ 	.word	0x00000000
        /*075c*/ 	.word	0x00000118
        /*0760*/ 	.short	0x010a
        /*0762*/ 	.byte	0xff
	.zero		1


	//   ....[103]....
        /*0764*/ 	.word	0x000068e0
        /*0768*/ 	.word	0x000000ff
        /*076c*/ 	.word	0x00000130
        /*0770*/ 	.short	0x010a
        /*0772*/ 	.byte	0x32
	.zero		1


	//   ....[104]....
        /*0774*/ 	.word	0x000069a0
        /*0778*/ 	.word	0x000000ff
        /*077c*/ 	.word	0x00000000
        /*0780*/ 	.short	0x0101
        /*0782*/ 	.byte	0x04
	.zero		1


	//   ....[105]....
        /*0784*/ 	.word	0x00007bf0
        /*0788*/ 	.word	0x00000000
        /*078c*/ 	.word	0x00000100
        /*0790*/ 	.short	0x010a
        /*0792*/ 	.byte	0xff
	.zero		1


	//   ....[106]....
        /*0794*/ 	.word	0x00007c30
        /*0798*/ 	.word	0x000000b4
        /*079c*/ 	.word	0x00000140
        /*07a0*/ 	.short	0x010a
        /*07a2*/ 	.byte	0xff
	.zero		1


	//   ....[107]....
        /*07a4*/ 	.word	0x00007d70
        /*07a8*/ 	.word	0x00000000
        /*07ac*/ 	.word	0x00000100
        /*07b0*/ 	.short	0x010a
        /*07b2*/ 	.byte	0xff
	.zero		1


	//   ....[108]....
        /*07b4*/ 	.word	0x00007ec0
        /*07b8*/ 	.word	0x00000002
        /*07bc*/ 	.word	0x00000000
        /*07c0*/ 	.short	0x0101
        /*07c2*/ 	.byte	0xff
	.zero		1


	//   ....[109]....
        /*07c4*/ 	.word	0x00007f20
        /*07c8*/ 	.word	0x000000b4
        /*07cc*/ 	.word	0x00000140
        /*07d0*/ 	.short	0x010a
        /*07d2*/ 	.byte	0xff
	.zero		1


	//   ....[110]....
        /*07d4*/ 	.word	0x000092d0
        /*07d8*/ 	.word	0x000000bb
        /*07dc*/ 	.word	0x00000100
        /*07e0*/ 	.short	0x010a
        /*07e2*/ 	.byte	0xff
	.zero		1


	//   ....[111]....
        /*07e4*/ 	.word	0x000093b0
        /*07e8*/ 	.word	0x000000bb
        /*07ec*/ 	.word	0x00000100
        /*07f0*/ 	.short	0x010a
        /*07f2*/ 	.byte	0xff
	.zero		1


	//   ....[112]....
        /*07f4*/ 	.word	0x000094e0
        /*07f8*/ 	.word	0x00000000
        /*07fc*/ 	.word	0x00000000
        /*0800*/ 	.short	0x0101
        /*0802*/ 	.byte	0xff
	.zero		1


	//   ....[113]....
        /*0804*/ 	.word	0x00009910
        /*0808*/ 	.word	0x000000b4
        /*080c*/ 	.word	0x00000000
        /*0810*/ 	.short	0x0101
        /*0812*/ 	.byte	0xff
	.zero		1


	//   ....[114]....
        /*0814*/ 	.word	0x0000a950
        /*0818*/ 	.word	0x00000000
        /*081c*/ 	.word	0x00000080
        /*0820*/ 	.short	0x010a
        /*0822*/ 	.byte	0xff
	.zero		1


	//   ....[115]....
        /*0824*/ 	.word	0x0000a9b0
        /*0828*/ 	.word	0x00000000
        /*082c*/ 	.word	0x00000080
        /*0830*/ 	.short	0x010a
        /*0832*/ 	.byte	0xff
	.zero		1


	//   ....[116]....
        /*0834*/ 	.word	0x0000aa10
        /*0838*/ 	.word	0x00000000
        /*083c*/ 	.word	0x00000130
        /*0840*/ 	.short	0x010a
        /*0842*/ 	.byte	0xff
	.zero		1


	//   ....[117]....
        /*0844*/ 	.word	0x0000aa70
        /*0848*/ 	.word	0x00000000
        /*084c*/ 	.word	0x00000000
        /*0850*/ 	.short	0x010a
        /*0852*/ 	.byte	0xff
	.zero		1


	//   ....[118]....
        /*0854*/ 	.word	0x0000aad0
        /*0858*/ 	.word	0x00000000
        /*085c*/ 	.word	0x00000000
        /*0860*/ 	.short	0x010a
        /*0862*/ 	.byte	0xff
	.zero		1


	//   ....[119]....
        /*0864*/ 	.word	0x0000ab30
        /*0868*/ 	.word	0x00000000
        /*086c*/ 	.word	0x00000000
        /*0870*/ 	.short	0x010a
        /*0872*/ 	.byte	0xff
	.zero		1


	//   ....[120]....
        /*0874*/ 	.word	0x0000ab90
        /*0878*/ 	.word	0x00000000
        /*087c*/ 	.word	0x00000000
        /*0880*/ 	.short	0x010a
        /*0882*/ 	.byte	0xff
	.zero		1


	//   ....[121]....
        /*0884*/ 	.word	0x0000abf0
        /*0888*/ 	.word	0x00000000
        /*088c*/ 	.word	0x00000000
        /*0890*/ 	.short	0x010a
        /*0892*/ 	.byte	0xff
	.zero		1


	//   ....[122]....
        /*0894*/ 	.word	0x0000ac50
        /*0898*/ 	.word	0x00000000
        /*089c*/ 	.word	0x00000000
        /*08a0*/ 	.short	0x010a
        /*08a2*/ 	.byte	0xff
	.zero		1


	//   ....[123]....
        /*08a4*/ 	.word	0x0000acb0
        /*08a8*/ 	.word	0x00000000
        /*08ac*/ 	.word	0x00000000
        /*08b0*/ 	.short	0x010a
        /*08b2*/ 	.byte	0xff
	.zero		1


	//   ....[124]....
        /*08b4*/ 	.word	0x0000ad10
        /*08b8*/ 	.word	0x00000000
        /*08bc*/ 	.word	0x00000000
        /*08c0*/ 	.short	0x010a
        /*08c2*/ 	.byte	0xff
	.zero		1


	//   ....[125]....
        /*08c4*/ 	.word	0x0000ad70
        /*08c8*/ 	.word	0x00000000
        /*08cc*/ 	.word	0x00000000
        /*08d0*/ 	.short	0x010a
        /*08d2*/ 	.byte	0xff
	.zero		1


	//   ....[126]....
        /*08d4*/ 	.word	0x0000add0
        /*08d8*/ 	.word	0x00000000
        /*08dc*/ 	.word	0x00000000
        /*08e0*/ 	.short	0x010a
        /*08e2*/ 	.byte	0xff
	.zero		1


	//   ....[127]....
        /*08e4*/ 	.word	0x0000ae30
        /*08e8*/ 	.word	0x00000000
        /*08ec*/ 	.word	0x00000000
        /*08f0*/ 	.short	0x010a
        /*08f2*/ 	.byte	0xff
	.zero		1


	//   ....[128]....
        /*08f4*/ 	.word	0x0000ae90
        /*08f8*/ 	.word	0x00000000
        /*08fc*/ 	.word	0x00000000
        /*0900*/ 	.short	0x010a
        /*0902*/ 	.byte	0xff
	.zero		1


	//   ....[129]....
        /*0904*/ 	.word	0x0000aef0
        /*0908*/ 	.word	0x00000000
        /*090c*/ 	.word	0x00000000
        /*0910*/ 	.short	0x010a
        /*0912*/ 	.byte	0xff
	.zero		1


	//   ....[130]....
        /*0914*/ 	.word	0x0000af50
        /*0918*/ 	.word	0x00000000
        /*091c*/ 	.word	0x00000000
        /*0920*/ 	.short	0x010a
        /*0922*/ 	.byte	0xff
	.zero		1


	//   ....[131]....
        /*0924*/ 	.word	0x0000afb0
        /*0928*/ 	.word	0x00000000
        /*092c*/ 	.word	0x00000000
        /*0930*/ 	.short	0x010a
        /*0932*/ 	.byte	0xff
	.zero		1


	//   ....[132]....
        /*0934*/ 	.word	0x0000b010
        /*0938*/ 	.word	0x00000004
        /*093c*/ 	.word	0x00000138
        /*0940*/ 	.short	0x010a
        /*0942*/ 	.byte	0xff
	.zero		1


	//   ....[133]....
        /*0944*/ 	.word	0x0000b070
        /*0948*/ 	.word	0x00000004
        /*094c*/ 	.word	0x00000130
        /*0950*/ 	.short	0x010a
        /*0952*/ 	.byte	0xff
	.zero		1


	//   ....[134]....
        /*0954*/ 	.word	0x0000b0d0
        /*0958*/ 	.word	0x00000005
        /*095c*/ 	.word	0x00000008
        /*0960*/ 	.short	0x010a
        /*0962*/ 	.byte	0xff
	.zero		1


	//   ....[135]....
        /*0964*/ 	.word	0x0000b1c0
        /*0968*/ 	.word	0x00000003
        /*096c*/ 	.word	0x00000008
        /*0970*/ 	.short	0x010a
        /*0972*/ 	.byte	0xff
	.zero		1


	//   ....[136]....
        /*0974*/ 	.word	0x0000b220
        /*0978*/ 	.word	0x00000004
        /*097c*/ 	.word	0x00000130
        /*0980*/ 	.short	0x010a
        /*0982*/ 	.byte	0xff
	.zero		1


	//   ....[137]....
        /*0984*/ 	.word	0x0000b280
        /*0988*/ 	.word	0x00000004
        /*098c*/ 	.word	0x00000150
        /*0990*/ 	.short	0x010a
        /*0992*/ 	.byte	0xff
	.zero		1


	//   ....[138]....
        /*0994*/ 	.word	0x0000b2e0
        /*0998*/ 	.word	0x00000004
        /*099c*/ 	.word	0x00000000
        /*09a0*/ 	.short	0x010a
        /*09a2*/ 	.byte	0xff
	.zero		1


	//   ....[139]....
        /*09a4*/ 	.word	0x0000b340
        /*09a8*/ 	.word	0x00000000
        /*09ac*/ 	.word	0x00000000
        /*09b0*/ 	.short	0x010a
        /*09b2*/ 	.byte	0xff
	.zero		1


	//   ....[140]....
        /*09b4*/ 	.word	0x0000b3a0
        /*09b8*/ 	.word	0x00000000
        /*09bc*/ 	.word	0x00000160
        /*09c0*/ 	.short	0x010a
        /*09c2*/ 	.byte	0xff
	.zero		1


	//   ....[141]....
        /*09c4*/ 	.word	0x0000b400
        /*09c8*/ 	.word	0x00000000
        /*09cc*/ 	.word	0x00000130
        /*09d0*/ 	.short	0x010a
        /*09d2*/ 	.byte	0xff
	.zero		1


	//   ....[142]....
        /*09d4*/ 	.word	0x0000b460
        /*09d8*/ 	.word	0x00000003
        /*09dc*/ 	.word	0x00000128
        /*09e0*/ 	.short	0x010a
        /*09e2*/ 	.byte	0xff
	.zero		1


	//   ....[143]....
        /*09e4*/ 	.word	0x0000b4c0
        /*09e8*/ 	.word	0x00000000
        /*09ec*/ 	.word	0x00000110
        /*09f0*/ 	.short	0x010a
        /*09f2*/ 	.byte	0xff
	.zero		1


	//   ....[144]....
        /*09f4*/ 	.word	0x0000b520
        /*09f8*/ 	.word	0x00000000
        /*09fc*/ 	.word	0x00000118
        /*0a00*/ 	.short	0x010a
        /*0a02*/ 	.byte	0xff
	.zero		1


	//   ....[145]....
        /*0a04*/ 	.word	0x0000b580
        /*0a08*/ 	.word	0x00000000
        /*0a0c*/ 	.word	0x00000110
        /*0a10*/ 	.short	0x010a
        /*0a12*/ 	.byte	0xff
	.zero		1


	//   ....[146]....
        /*0a14*/ 	.word	0x0000b5e0
        /*0a18*/ 	.word	0x00000000
        /*0a1c*/ 	.word	0x00000130
        /*0a20*/ 	.short	0x010a
        /*0a22*/ 	.byte	0xff
	.zero		1


	//   ....[147]....
        /*0a24*/ 	.word	0x0000b630
        /*0a28*/ 	.word	0x00000000
        /*0a2c*/ 	.word	0x00000100
        /*0a30*/ 	.short	0x010a
        /*0a32*/ 	.byte	0xff
	.zero		1


	//   ....[148]....
        /*0a34*/ 	.word	0x0000b680
        /*0a38*/ 	.word	0x000000b4
        /*0a3c*/ 	.word	0x00000140
        /*0a40*/ 	.short	0x010a
        /*0a42*/ 	.byte	0xff
	.zero		1


	//   ....[149]....
        /*0a44*/ 	.word	0x0000b6d0
        /*0a48*/ 	.word	0x000000bb
        /*0a4c*/ 	.word	0x00000100
        /*0a50*/ 	.short	0x010a
        /*0a52*/ 	.byte	0xff
	.zero		1


	//----- nvinfo : EIATTR_NUM_MBARRIERS
	.align		4
.L_47:
        /*0a54*/ 	.byte	0x03, 0x38
        /*0a56*/ 	.short	0x002d


	//----- nvinfo : EIATTR_EXIT_INSTR_OFFSETS
	.align		4
        /*0a58*/ 	.byte	0x04, 0x1c
        /*0a5a*/ 	.short	(.L_49 - .L_48)


	//   ....[0]....
.L_48:
        /*0a5c*/ 	.word	0x00003c60


	//   ....[1]....
        /*0a60*/ 	.word	0x00003ef0


	//   ....[2]....
        /*0a64*/ 	.word	0x00003f50


	//   ....[3]....
        /*0a68*/ 	.word	0x000050d0


	//   ....[4]....
        /*0a6c*/ 	.word	0x000065a0


	//   ....[5]....
        /*0a70*/ 	.word	0x000065e0


	//   ....[6]....
        /*0a74*/ 	.word	0x0000a930


	//----- nvinfo : EIATTR_MAX_THREADS
	.align		4
.L_49:
        /*0a78*/ 	.byte	0x04, 0x05
        /*0a7a*/ 	.short	(.L_51 - .L_50)
.L_50:
        /*0a7c*/ 	.word	0x00000100
        /*0a80*/ 	.word	0x00000001
        /*0a84*/ 	.word	0x00000001


	//----- nvinfo : EIATTR_CRS_STACK_SIZE
	.align		4
.L_51:
        /*0a88*/ 	.byte	0x04, 0x1e
        /*0a8a*/ 	.short	(.L_53 - .L_52)
.L_52:
        /*0a8c*/ 	.word	0x00000000


	//----- nvinfo : EIATTR_CBANK_PARAM_SIZE
	.align		4
.L_53:
        /*0a90*/ 	.byte	0x03, 0x19
        /*0a92*/ 	.short	0x0900


	//----- nvinfo : EIATTR_PARAM_CBANK
	.align		4
        /*0a94*/ 	.byte	0x04, 0x0a
        /*0a96*/ 	.short	(.L_55 - .L_54)
	.align		4
.L_54:
        /*0a98*/ 	.word	index@(.nv.constant0._ZN7cutlass13device_kernelINS_4conv6kernel13ConvUniversalINS1_16ConvProblemShapeILNS1_8OperatorE2ELi3EEENS1_10collective14CollectiveConvINS1_47MainloopSm100TmaUmmaWarpSpecializedImplicitGemmILS5_2ELi16ELi3ELi1ELi2EN4cute5tupleIJNSA_1CILi2EEENSC_ILi1EEESE_EEEEENSB_IJNSC_ILi256EEENSB_IJNSC_ILi128EEEEEENSB_IJNSC_ILi64EEEEEEEEENS_12float_e4m3_tESN_NSA_8TiledMMAINSA_8MMA_AtomIJNSA_10MMA_TraitsINSA_25SM100_MMA_F8F6F4_2x1SM_SSEJSN_SN_fSH_SI_NSA_17integral_constantINSA_4UMMA5MajorELSU_1EEESV_NSS_INST_7ScaleInELSW_0EEESX_EEEEEENSA_6LayoutINSB_IJSE_SE_SE_EEENSB_IJNSC_ILi0EEES12_S12_EEEEENSB_IJNSA_10UnderscoreES15_S15_EEEEENS7_6detail27Sm100ImplicitGemmTileTraitsINSA_18SM100_TMA_2SM_LOADENSA_14ComposedLayoutINSA_7SwizzleILi3ELi4ELi3EEENSA_18smem_ptr_flag_bitsILi8EEENS10_INSB_IJSI_NSC_ILi8EEEEEENSB_IJSE_SI_EEEEEEEvEENS19_INSA_25SM100_TMA_2SM_LOAD_IM2COLENS1B_INS1C_ILi2ELi4ELi3EEES1F_NS10_INSB_IJSK_S1G_EEENSB_IJSE_SK_EEEEEEEvEEEENS_8epilogue10collective18CollectiveEpilogueINS1U_23Sm100TmaWarpSpecializedILi2ELi2ELi64ELb0ELb0EEEJNSB_IJSI_SJ_SL_EEENSB_IJNS10_ISI_SE_EENS10_ISK_SE_EEEEESN_NSB_IJlNSB_IJSE_lllEEES12_EEESN_S24_NS1U_6fusion15FusionCallbacksIS1Y_NS25_17LinearCombinationISN_fSN_fLNS_15FloatRoundStyleE2EEES1Z_S22_JEEENSA_5SM1004TMEM4LOAD26SM100_TMEM_LOAD_32dp32b64xENSA_13SM90_TMA_LOADENS1B_IS1N_S1F_NS10_INSB_IJS1G_SK_EEENSB_IJSK_SE_EEEEEEENSA_39AutoVectorizingCopyWithAssumedAlignmentILi128EEENSA_14SM90_TMA_STOREES2J_S2L_S2L_EEEvvEEEEvNT_6ParamsE)
        /*0a9c*/ 	.short	0x0380
        /*0a9e*/ 	.short	0x0900


	//----- nvinfo : EIATTR_SW_WAR
	.align		4
.L_55:
        /*0aa0*/ 	.byte	0x04, 0x36
        /*0aa2*/ 	.short	(.L_57 - .L_56)
.L_56:
        /*0aa4*/ 	.word	0x00000008
.L_57:


//--------------------- .nv.callgraph             --------------------------
	.section	.nv.callgraph,"",@"SHT_CUDA_CALLGRAPH"
	.align	4
	.sectionentsize	8
	.align		4
        /*0000*/ 	.word	0x00000000
	.align		4
        /*0004*/ 	.word	0xffffffff
	.align		4
        /*0008*/ 	.word	index@(_ZN7cutlass13device_kernelINS_4conv6kernel13ConvUniversalINS1_16ConvProblemShapeILNS1_8OperatorE2ELi3EEENS1_10collective14CollectiveConvINS1_47MainloopSm100TmaUmmaWarpSpecializedImplicitGemmILS5_2ELi16ELi3ELi1ELi2EN4cute5tupleIJNSA_1CILi2EEENSC_ILi1EEESE_EEEEENSB_IJNSC_ILi256EEENSB_IJNSC_ILi128EEEEEENSB_IJNSC_ILi64EEEEEEEEENS_12float_e4m3_tESN_NSA_8TiledMMAINSA_8MMA_AtomIJNSA_10MMA_TraitsINSA_25SM100_MMA_F8F6F4_2x1SM_SSEJSN_SN_fSH_SI_NSA_17integral_constantINSA_4UMMA5MajorELSU_1EEESV_NSS_INST_7ScaleInELSW_0EEESX_EEEEEENSA_6LayoutINSB_IJSE_SE_SE_EEENSB_IJNSC_ILi0EEES12_S12_EEEEENSB_IJNSA_10UnderscoreES15_S15_EEEEENS7_6detail27Sm100ImplicitGemmTileTraitsINSA_18SM100_TMA_2SM_LOADENSA_14ComposedLayoutINSA_7SwizzleILi3ELi4ELi3EEENSA_18smem_ptr_flag_bitsILi8EEENS10_INSB_IJSI_NSC_ILi8EEEEEENSB_IJSE_SI_EEEEEEEvEENS19_INSA_25SM100_TMA_2SM_LOAD_IM2COLENS1B_INS1C_ILi2ELi4ELi3EEES1F_NS10_INSB_IJSK_S1G_EEENSB_IJSE_SK_EEEEEEEvEEEENS_8epilogue10collective18CollectiveEpilogueINS1U_23Sm100TmaWarpSpecializedILi2ELi2ELi64ELb0ELb0EEEJNSB_IJSI_SJ_SL_EEENSB_IJNS10_ISI_SE_EENS10_ISK_SE_EEEEESN_NSB_IJlNSB_IJSE_lllEEES12_EEESN_S24_NS1U_6fusion15FusionCallbacksIS1Y_NS25_17LinearCombinationISN_fSN_fLNS_15FloatRoundStyleE2EEES1Z_S22_JEEENSA_5SM1004TMEM4LOAD26SM100_TMEM_LOAD_32dp32b64xENSA_13SM90_TMA_LOADENS1B_IS1N_S1F_NS10_INSB_IJS1G_SK_EEENSB_IJSK_SE_EEEEEEENSA_39AutoVectorizingCopyWithAssumedAlignmentILi128EEENSA_14SM90_TMA_STOREES2J_S2L_S2L_EEEvvEEEEvNT_6ParamsE)
	.align		4
        /*000c*/ 	.word	index@(__assertfail)
	.align		4
        /*0010*/ 	.word	0x00000000
	.align		4
        /*0014*/ 	.word	0xfffffffe
	.align		4
        /*0018*/ 	.word	0x00000000
	.align		4
        /*001c*/ 	.word	0xfffffffd
	.align		4
        /*0020*/ 	.word	0x00000000
	.align		4
        /*0024*/ 	.word	0xfffffffc


//--------------------- .nv.constant4             --------------------------
	.section	.nv.constant4,"a",@progbits
	.align	8
	.align		8
.nv.constant4:
        /*0000*/ 	.dword	__assertfail
	.align		8
        /*0008*/ 	.dword	__unnamed_1
	.align		8
        /*0010*/ 	.dword	__unnamed_2
	.align		8
        /*0018*/ 	.dword	_ZN39_INTERNAL_a00b067c_4_k_cu_313378b1_34114cuda3std3__45__cpo5beginE
	.align		8
        /*0020*/ 	.dword	_ZN39_INTERNAL_a00b067c_4_k_cu_313378b1_34114cuda3std3__45__cpo3endE
	.align		8
        /*0028*/ 	.dword	_ZN39_INTERNAL_a00b067c_4_k_cu_313378b1_34114cuda3std3__45__cpo6cbeginE
	.align		8
        /*0030*/ 	.dword	_ZN39_INTERNAL_a00b067c_4_k_cu_313378b1_34114cuda3std3__45__cpo4cendE
	.align		8
        /*0038*/ 	.dword	_ZN39_INTERNAL_a00b067c_4_k_cu_313378b1_34114cuda3std3__441_GLOBAL__N__a00b067c_4_k_cu_313378b1_34116ignoreE
	.align		8
        /*0040*/ 	.dword	_ZN39_INTERNAL_a00b067c_4_k_cu_313378b1_34114cuda3std3__419piecewise_constructE
	.align		8
        /*0048*/ 	.dword	_ZN39_INTERNAL_a00b067c_4_k_cu_313378b1_34114cuda3std3__48in_placeE
	.align		8
        /*0050*/ 	.dword	_ZN39_INTERNAL_a00b067c_4_k_cu_313378b1_34114cuda3std6ranges3__45__cpo4swapE
	.align		8
        /*0058*/ 	.dword	_ZN39_INTERNAL_a00b067c_4_k_cu_313378b1_34114cuda3std6ranges3__45__cpo9iter_moveE
	.align		8
        /*0060*/ 	.dword	_ZN39_INTERNAL_a00b067c_4_k_cu_313378b1_34114cute7productE
	.align		8
        /*0068*/ 	.dword	_ZN39_INTERNAL_a00b067c_4_k_cu_313378b1_34114cute1_E
	.align		8
        /*0070*/ 	.dword	$str$27
	.align		8
        /*0078*/ 	.dword	$str$28
	.align		8
        /*0080*/ 	.dword	$str$29
	.align		8
        /*0088*/ 	.dword	$str$30


//--------------------- .text._ZN7cutlass13device_kernelINS_4conv6kernel13ConvUniversalINS1_16ConvProblemShapeILNS1_8OperatorE2ELi3EEENS1_10collective14CollectiveConvINS1_47MainloopSm100TmaUmmaWarpSpecializedImplicitGemmILS5_2ELi16ELi3ELi1ELi2EN4cute5tupleIJNSA_1CILi2EEENSC_ILi1EEESE_EEEEENSB_IJNSC_ILi256EEENSB_IJNSC_ILi128EEEEEENSB_IJNSC_ILi64EEEEEEEEENS_12float_e4m3_tESN_NSA_8TiledMMAINSA_8MMA_AtomIJNSA_10MMA_TraitsINSA_25SM100_MMA_F8F6F4_2x1SM_SSEJSN_SN_fSH_SI_NSA_17integral_constantINSA_4UMMA5MajorELSU_1EEESV_NSS_INST_7ScaleInELSW_0EEESX_EEEEEENSA_6LayoutINSB_IJSE_SE_SE_EEENSB_IJNSC_ILi0EEES12_S12_EEEEENSB_IJNSA_10UnderscoreES15_S15_EEEEENS7_6detail27Sm100ImplicitGemmTileTraitsINSA_18SM100_TMA_2SM_LOADENSA_14ComposedLayoutINSA_7SwizzleILi3ELi4ELi3EEENSA_18smem_ptr_flag_bitsILi8EEENS10_INSB_IJSI_NSC_ILi8EEEEEENSB_IJSE_SI_EEEEEEEvEENS19_INSA_25SM100_TMA_2SM_LOAD_IM2COLENS1B_INS1C_ILi2ELi4ELi3EEES1F_NS10_INSB_IJSK_S1G_EEENSB_IJSE_SK_EEEEEEEvEEEENS_8epilogue10collective18CollectiveEpilogueINS1U_23Sm100TmaWarpSpecializedILi2ELi2ELi64ELb0ELb0EEEJNSB_IJSI_SJ_SL_EEENSB_IJNS10_ISI_SE_EENS10_ISK_SE_EEEEESN_NSB_IJlNSB_IJSE_lllEEES12_EEESN_S24_NS1U_6fusion15FusionCallbacksIS1Y_NS25_17LinearCombinationISN_fSN_fLNS_15FloatRoundStyleE2EEES1Z_S22_JEEENSA_5SM1004TMEM4LOAD26SM100_TMEM_LOAD_32dp32b64xENSA_13SM90_TMA_LOADENS1B_IS1N_S1F_NS10_INSB_IJS1G_SK_EEENSB_IJSK_SE_EEEEEEENSA_39AutoVectorizingCopyWithAssumedAlignmentILi128EEENSA_14SM90_TMA_STOREES2J_S2L_S2L_EEEvvEEEEvNT_6ParamsE --------------------------
	.section	.text._ZN7cutlass13device_kernelINS_4conv6kernel13ConvUniversalINS1_16ConvProblemShapeILNS1_8OperatorE2ELi3EEENS1_10collective14CollectiveConvINS1_47MainloopSm100TmaUmmaWarpSpecializedImplicitGemmILS5_2ELi16ELi3ELi1ELi2EN4cute5tupleIJNSA_1CILi2EEENSC_ILi1EEESE_EEEEENSB_IJNSC_ILi256EEENSB_IJNSC_ILi128EEEEEENSB_IJNSC_ILi64EEEEEEEEENS_12float_e4m3_tESN_NSA_8TiledMMAINSA_8MMA_AtomIJNSA_10MMA_TraitsINSA_25SM100_MMA_F8F6F4_2x1SM_SSEJSN_SN_fSH_SI_NSA_17integral_constantINSA_4UMMA5MajorELSU_1EEESV_NSS_INST_7ScaleInELSW_0EEESX_EEEEEENSA_6LayoutINSB_IJSE_SE_SE_EEENSB_IJNSC_ILi0EEES12_S12_EEEEENSB_IJNSA_10UnderscoreES15_S15_EEEEENS7_6detail27Sm100ImplicitGemmTileTraitsINSA_18SM100_TMA_2SM_LOADENSA_14ComposedLayoutINSA_7SwizzleILi3ELi4ELi3EEENSA_18smem_ptr_flag_bitsILi8EEENS10_INSB_IJSI_NSC_ILi8EEEEEENSB_IJSE_SI_EEEEEEEvEENS19_INSA_25SM100_TMA_2SM_LOAD_IM2COLENS1B_INS1C_ILi2ELi4ELi3EEES1F_NS10_INSB_IJSK_S1G_EEENSB_IJSE_SK_EEEEEEEvEEEENS_8epilogue10collective18CollectiveEpilogueINS1U_23Sm100TmaWarpSpecializedILi2ELi2ELi64ELb0ELb0EEEJNSB_IJSI_SJ_SL_EEENSB_IJNS10_ISI_SE_EENS10_ISK_SE_EEEEESN_NSB_IJlNSB_IJSE_lllEEES12_EEESN_S24_NS1U_6fusion15FusionCallbacksIS1Y_NS25_17LinearCombinationISN_fSN_fLNS_15FloatRoundStyleE2EEES1Z_S22_JEEENSA_5SM1004TMEM4LOAD26SM100_TMEM_LOAD_32dp32b64xENSA_13SM90_TMA_LOADENS1B_IS1N_S1F_NS10_INSB_IJS1G_SK_EEENSB_IJSK_SE_EEEEEEENSA_39AutoVectorizingCopyWithAssumedAlignmentILi128EEENSA_14SM90_TMA_STOREES2J_S2L_S2L_EEEvvEEEEvNT_6ParamsE,"ax",@progbits
	.align	128
.text._ZN7cutlass13device_kernelINS_4conv6kernel13ConvUniversalINS1_16ConvProblemShapeILNS1_8OperatorE2ELi3EEENS1_10collective14CollectiveConvINS1_47MainloopSm100TmaUmmaWarpSpecializedImplicitGemmILS5_2ELi16ELi3ELi1ELi2EN4cute5tupleIJNSA_1CILi2EEENSC_ILi1EEESE_EEEEENSB_IJNSC_ILi256EEENSB_IJNSC_ILi128EEEEEENSB_IJNSC_ILi64EEEEEEEEENS_12float_e4m3_tESN_NSA_8TiledMMAINSA_8MMA_AtomIJNSA_10MMA_TraitsINSA_25SM100_MMA_F8F6F4_2x1SM_SSEJSN_SN_fSH_SI_NSA_17integral_constantINSA_4UMMA5MajorELSU_1EEESV_NSS_INST_7ScaleInELSW_0EEESX_EEEEEENSA_6LayoutINSB_IJSE_SE_SE_EEENSB_IJNSC_ILi0EEES12_S12_EEEEENSB_IJNSA_10UnderscoreES15_S15_EEEEENS7_6detail27Sm100ImplicitGemmTileTraitsINSA_18SM100_TMA_2SM_LOADENSA_14ComposedLayoutINSA_7SwizzleILi3ELi4ELi3EEENSA_18smem_ptr_flag_bitsILi8EEENS10_INSB_IJSI_NSC_ILi8EEEEEENSB_IJSE_SI_EEEEEEEvEENS19_INSA_25SM100_TMA_2SM_LOAD_IM2COLENS1B_INS1C_ILi2ELi4ELi3EEES1F_NS10_INSB_IJSK_S1G_EEENSB_IJSE_SK_EEEEEEEvEEEENS_8epilogue10collective18CollectiveEpilogueINS1U_23Sm100TmaWarpSpecializedILi2ELi2ELi64ELb0ELb0EEEJNSB_IJSI_SJ_SL_EEENSB_IJNS10_ISI_SE_EENS10_ISK_SE_EEEEESN_NSB_IJlNSB_IJSE_lllEEES12_EEESN_S24_NS1U_6fusion15FusionCallbacksIS1Y_NS25_17LinearCombinationISN_fSN_fLNS_15FloatRoundStyleE2EEES1Z_S22_JEEENSA_5SM1004TMEM4LOAD26SM100_TMEM_LOAD_32dp32b64xENSA_13SM90_TMA_LOADENS1B_IS1N_S1F_NS10_INSB_IJS1G_SK_EEENSB_IJSK_SE_EEEEEEENSA_39AutoVectorizingCopyWithAssumedAlignmentILi128EEENSA_14SM90_TMA_STOREES2J_S2L_S2L_EEEvvEEEEvNT_6ParamsE:
        .type           _ZN7cutlass13device_kernelINS_4conv6kernel13ConvUniversalINS1_16ConvProblemShapeILNS1_8OperatorE2ELi3EEENS1_10collective14CollectiveConvINS1_47MainloopSm100TmaUmmaWarpSpecializedImplicitGemmILS5_2ELi16ELi3ELi1ELi2EN4cute5tupleIJNSA_1CILi2EEENSC_ILi1EEESE_EEEEENSB_IJNSC_ILi256EEENSB_IJNSC_ILi128EEEEEENSB_IJNSC_ILi64EEEEEEEEENS_12float_e4m3_tESN_NSA_8TiledMMAINSA_8MMA_AtomIJNSA_10MMA_TraitsINSA_25SM100_MMA_F8F6F4_2x1SM_SSEJSN_SN_fSH_SI_NSA_17integral_constantINSA_4UMMA5MajorELSU_1EEESV_NSS_INST_7ScaleInELSW_0EEESX_EEEEEENSA_6LayoutINSB_IJSE_SE_SE_EEENSB_IJNSC_ILi0EEES12_S12_EEEEENSB_IJNSA_10UnderscoreES15_S15_EEEEENS7_6detail27Sm100ImplicitGemmTileTraitsINSA_18SM100_TMA_2SM_LOADENSA_14ComposedLayoutINSA_7SwizzleILi3ELi4ELi3EEENSA_18smem_ptr_flag_bitsILi8EEENS10_INSB_IJSI_NSC_ILi8EEEEEENSB_IJSE_SI_EEEEEEEvEENS19_INSA_25SM100_TMA_2SM_LOAD_IM2COLENS1B_INS1C_ILi2ELi4ELi3EEES1F_NS10_INSB_IJSK_S1G_EEENSB_IJSE_SK_EEEEEEEvEEEENS_8epilogue10collective18CollectiveEpilogueINS1U_23Sm100TmaWarpSpecializedILi2ELi2ELi64ELb0ELb0EEEJNSB_IJSI_SJ_SL_EEENSB_IJNS10_ISI_SE_EENS10_ISK_SE_EEEEESN_NSB_IJlNSB_IJSE_lllEEES12_EEESN_S24_NS1U_6fusion15FusionCallbacksIS1Y_NS25_17LinearCombinationISN_fSN_fLNS_15FloatRoundStyleE2EEES1Z_S22_JEEENSA_5SM1004TMEM4LOAD26SM100_TMEM_LOAD_32dp32b64xENSA_13SM90_TMA_LOADENS1B_IS1N_S1F_NS10_INSB_IJS1G_SK_EEENSB_IJSK_SE_EEEEEEENSA_39AutoVectorizingCopyWithAssumedAlignmentILi128EEENSA_14SM90_TMA_STOREES2J_S2L_S2L_EEEvvEEEEvNT_6ParamsE,@function
        .size           _ZN7cutlass13device_kernelINS_4conv6kernel13ConvUniversalINS1_16ConvProblemShapeILNS1_8OperatorE2ELi3EEENS1_10collective14CollectiveConvINS1_47MainloopSm100TmaUmmaWarpSpecializedImplicitGemmILS5_2ELi16ELi3ELi1ELi2EN4cute5tupleIJNSA_1CILi2EEENSC_ILi1EEESE_EEEEENSB_IJNSC_ILi256EEENSB_IJNSC_ILi128EEEEEENSB_IJNSC_ILi64EEEEEEEEENS_12float_e4m3_tESN_NSA_8TiledMMAINSA_8MMA_AtomIJNSA_10MMA_TraitsINSA_25SM100_MMA_F8F6F4_2x1SM_SSEJSN_SN_fSH_SI_NSA_17integral_constantINSA_4UMMA5MajorELSU_1EEESV_NSS_INST_7ScaleInELSW_0EEESX_EEEEEENSA_6LayoutINSB_IJSE_SE_SE_EEENSB_IJNSC_ILi0EEES12_S12_EEEEENSB_IJNSA_10UnderscoreES15_S15_EEEEENS7_6detail27Sm100ImplicitGemmTileTraitsINSA_18SM100_TMA_2SM_LOADENSA_14ComposedLayoutINSA_7SwizzleILi3ELi4ELi3EEENSA_18smem_ptr_flag_bitsILi8EEENS10_INSB_IJSI_NSC_ILi8EEEEEENSB_IJSE_SI_EEEEEEEvEENS19_INSA_25SM100_TMA_2SM_LOAD_IM2COLENS1B_INS1C_ILi2ELi4ELi3EEES1F_NS10_INSB_IJSK_S1G_EEENSB_IJSE_SK_EEEEEEEvEEEENS_8epilogue10collective18CollectiveEpilogueINS1U_23Sm100TmaWarpSpecializedILi2ELi2ELi64ELb0ELb0EEEJNSB_IJSI_SJ_SL_EEENSB_IJNS10_ISI_SE_EENS10_ISK_SE_EEEEESN_NSB_IJlNSB_IJSE_lllEEES12_EEESN_S24_NS1U_6fusion15FusionCallbacksIS1Y_NS25_17LinearCombinationISN_fSN_fLNS_15FloatRoundStyleE2EEES1Z_S22_JEEENSA_5SM1004TMEM4LOAD26SM100_TMEM_LOAD_32dp32b64xENSA_13SM90_TMA_LOADENS1B_IS1N_S1F_NS10_INSB_IJS1G_SK_EEENSB_IJSK_SE_EEEEEEENSA_39AutoVectorizingCopyWithAssumedAlignmentILi128EEENSA_14SM90_TMA_STOREES2J_S2L_S2L_EEEvvEEEEvNT_6ParamsE,(.L_x_191 - _ZN7cutlass13device_kernelINS_4conv6kernel13ConvUniversalINS1_16ConvProblemShapeILNS1_8OperatorE2ELi3EEENS1_10collective14CollectiveConvINS1_47MainloopSm100TmaUmmaWarpSpecializedImplicitGemmILS5_2ELi16ELi3ELi1ELi2EN4cute5tupleIJNSA_1CILi2EEENSC_ILi1EEESE_EEEEENSB_IJNSC_ILi256EEENSB_IJNSC_ILi128EEEEEENSB_IJNSC_ILi64EEEEEEEEENS_12float_e4m3_tESN_NSA_8TiledMMAINSA_8MMA_AtomIJNSA_10MMA_TraitsINSA_25SM100_MMA_F8F6F4_2x1SM_SSEJSN_SN_fSH_SI_NSA_17integral_constantINSA_4UMMA5MajorELSU_1EEESV_NSS_INST_7ScaleInELSW_0EEESX_EEEEEENSA_6LayoutINSB_IJSE_SE_SE_EEENSB_IJNSC_ILi0EEES12_S12_EEEEENSB_IJNSA_10UnderscoreES15_S15_EEEEENS7_6detail27Sm100ImplicitGemmTileTraitsINSA_18SM100_TMA_2SM_LOADENSA_14ComposedLayoutINSA_7SwizzleILi3ELi4ELi3EEENSA_18smem_ptr_flag_bitsILi8EEENS10_INSB_IJSI_NSC_ILi8EEEEEENSB_IJSE_SI_EEEEEEEvEENS19_INSA_25SM100_TMA_2SM_LOAD_IM2COLENS1B_INS1C_ILi2ELi4ELi3EEES1F_NS10_INSB_IJSK_S1G_EEENSB_IJSE_SK_EEEEEEEvEEEENS_8epilogue10collective18CollectiveEpilogueINS1U_23Sm100TmaWarpSpecializedILi2ELi2ELi64ELb0ELb0EEEJNSB_IJSI_SJ_SL_EEENSB_IJNS10_ISI_SE_EENS10_ISK_SE_EEEEESN_NSB_IJlNSB_IJSE_lllEEES12_EEESN_S24_NS1U_6fusion15FusionCallbacksIS1Y_NS25_17LinearCombinationISN_fSN_fLNS_15FloatRoundStyleE2EEES1Z_S22_JEEENSA_5SM1004TMEM4LOAD26SM100_TMEM_LOAD_32dp32b64xENSA_13SM90_TMA_LOADENS1B_IS1N_S1F_NS10_INSB_IJS1G_SK_EEENSB_IJSK_SE_EEEEEEENSA_39AutoVectorizingCopyWithAssumedAlignmentILi128EEENSA_14SM90_TMA_STOREES2J_S2L_S2L_EEEvvEEEEvNT_6ParamsE)
        .other          _ZN7cutlass13device_kernelINS_4conv6kernel13ConvUniversalINS1_16ConvProblemShapeILNS1_8OperatorE2ELi3EEENS1_10collective14CollectiveConvINS1_47MainloopSm100TmaUmmaWarpSpecializedImplicitGemmILS5_2ELi16ELi3ELi1ELi2EN4cute5tupleIJNSA_1CILi2EEENSC_ILi1EEESE_EEEEENSB_IJNSC_ILi256EEENSB_IJNSC_ILi128EEEEEENSB_IJNSC_ILi64EEEEEEEEENS_12float_e4m3_tESN_NSA_8TiledMMAINSA_8MMA_AtomIJNSA_10MMA_TraitsINSA_25SM100_MMA_F8F6F4_2x1SM_SSEJSN_SN_fSH_SI_NSA_17integral_constantINSA_4UMMA5MajorELSU_1EEESV_NSS_INST_7ScaleInELSW_0EEESX_EEEEEENSA_6LayoutINSB_IJSE_SE_SE_EEENSB_IJNSC_ILi0EEES12_S12_EEEEENSB_IJNSA_10UnderscoreES15_S15_EEEEENS7_6detail27Sm100ImplicitGemmTileTraitsINSA_18SM100_TMA_2SM_LOADENSA_14ComposedLayoutINSA_7SwizzleILi3ELi4ELi3EEENSA_18smem_ptr_flag_bitsILi8EEENS10_INSB_IJSI_NSC_ILi8EEEEEENSB_IJSE_SI_EEEEEEEvEENS19_INSA_25SM100_TMA_2SM_LOAD_IM2COLENS1B_INS1C_ILi2ELi4ELi3EEES1F_NS10_INSB_IJSK_S1G_EEENSB_IJSE_SK_EEEEEEEvEEEENS_8epilogue10collective18CollectiveEpilogueINS1U_23Sm100TmaWarpSpecializedILi2ELi2ELi64ELb0ELb0EEEJNSB_IJSI_SJ_SL_EEENSB_IJNS10_ISI_SE_EENS10_ISK_SE_EEEEESN_NSB_IJlNSB_IJSE_lllEEES12_EEESN_S24_NS1U_6fusion15FusionCallbacksIS1Y_NS25_17LinearCombinationISN_fSN_fLNS_15FloatRoundStyleE2EEES1Z_S22_JEEENSA_5SM1004TMEM4LOAD26SM100_TMEM_LOAD_32dp32b64xENSA_13SM90_TMA_LOADENS1B_IS1N_S1F_NS10_INSB_IJS1G_SK_EEENSB_IJSK_SE_EEEEEEENSA_39AutoVectorizingCopyWithAssumedAlignmentILi128EEENSA_14SM90_TMA_STOREES2J_S2L_S2L_EEEvvEEEEvNT_6ParamsE,@"STO_CUDA_ENTRY STV_DEFAULT"
_ZN7cutlass13device_kernelINS_4conv6kernel13ConvUniversalINS1_16ConvProblemShapeILNS1_8OperatorE2ELi3EEENS1_10collective14CollectiveConvINS1_47MainloopSm100TmaUmmaWarpSpecializedImplicitGemmILS5_2ELi16ELi3ELi1ELi2EN4cute5tupleIJNSA_1CILi2EEENSC_ILi1EEESE_EEEEENSB_IJNSC_ILi256EEENSB_IJNSC_ILi128EEEEEENSB_IJNSC_ILi64EEEEEEEEENS_12float_e4m3_tESN_NSA_8TiledMMAINSA_8MMA_AtomIJNSA_10MMA_TraitsINSA_25SM100_MMA_F8F6F4_2x1SM_SSEJSN_SN_fSH_SI_NSA_17integral_constantINSA_4UMMA5MajorELSU_1EEESV_NSS_INST_7ScaleInELSW_0EEESX_EEEEEENSA_6LayoutINSB_IJSE_SE_SE_EEENSB_IJNSC_ILi0EEES12_S12_EEEEENSB_IJNSA_10UnderscoreES15_S15_EEEEENS7_6detail27Sm100ImplicitGemmTileTraitsINSA_18SM100_TMA_2SM_LOADENSA_14ComposedLayoutINSA_7SwizzleILi3ELi4ELi3EEENSA_18smem_ptr_flag_bitsILi8EEENS10_INSB_IJSI_NSC_ILi8EEEEEENSB_IJSE_SI_EEEEEEEvEENS19_INSA_25SM100_TMA_2SM_LOAD_IM2COLENS1B_INS1C_ILi2ELi4ELi3EEES1F_NS10_INSB_IJSK_S1G_EEENSB_IJSE_SK_EEEEEEEvEEEENS_8epilogue10collective18CollectiveEpilogueINS1U_23Sm100TmaWarpSpecializedILi2ELi2ELi64ELb0ELb0EEEJNSB_IJSI_SJ_SL_EEENSB_IJNS10_ISI_SE_EENS10_ISK_SE_EEEEESN_NSB_IJlNSB_IJSE_lllEEES12_EEESN_S24_NS1U_6fusion15FusionCallbacksIS1Y_NS25_17LinearCombinationISN_fSN_fLNS_15FloatRoundStyleE2EEES1Z_S22_JEEENSA_5SM1004TMEM4LOAD26SM100_TMEM_LOAD_32dp32b64xENSA_13SM90_TMA_LOADENS1B_IS1N_S1F_NS10_INSB_IJS1G_SK_EEENSB_IJSK_SE_EEEEEEENSA_39AutoVectorizingCopyWithAssumedAlignmentILi128EEENSA_14SM90_TMA_STOREES2J_S2L_S2L_EEEvvEEEEvNT_6ParamsE:
[----:B------:R-:W1:Y:S01]  /*0000*/  LDC R1, c[0x0][0x37c] ;  /* 0x0000df00ff017b82 */ /* 0x000e620000000800 */
[----:B------:R-:W2:Y:S01]  /*0010*/  S2R R164, SR_TID.X ;  /* 0x0000000000a47919 */ /* 0x000ea20000002100 */
[----:B------:R-:W3:Y:S06]  /*0020*/  LDCU.64 UR8, c[0x0][0x990] ;  /* 0x00013200ff0877ac */ /* 0x000eec0008000a00 */
[----:B------:R-:W4:Y:S01]  /*0030*/  S2UR UR24, SR_CgaCtaId ;  /* 0x00000000001879c3 */ /* 0x000f220000008800 */
[----:B-1----:R-:W-:Y:S01]  /*0040*/  VIADD R1, R1, 0xfffffff8 ;  /* 0xfffffff801017836 */ /* 0x002fe20000000000 */
[----:B------:R-:W-:-:S02]  /*0050*/  PRMT R167, RZ, 0x7610, R167 ;  /* 0x00007610ffa77816 */ /* 0x000fc400000000a7 */
[----:B------:R-:W-:Y:S02]  /*0060*/  ELECT P1, URZ, PT ;  /* 0x0000000000ff782f */ /* 0x000fe40003820000 */
[----:B------:R-:W-:Y:S01]  /*0070*/  R2UR UR49, R1 ;  /* 0x00000000013172ca */ /* 0x000fe200000e0000 */
[----:B---3--:R-:W-:-:S04]  /*0080*/  UISETP.NE.U32.AND UP0, UPT, UR8, URZ, UPT ;  /* 0x000000ff0800728c */ /* 0x008fc8000bf05070 */
[----:B------:R-:W-:Y:S02]  /*0090*/  UISETP.NE.AND.EX UP0, UPT, UR9, URZ, UPT, UP0 ;  /* 0x000000ff0900728c */ /* 0x000fe4000bf05300 */
[----:B----4-:R-:W-:Y:S02]  /*00a0*/  ULOP3.LUT UR33, UR24, 0x1, URZ, 0xc0, !UPT ;  /* 0x0000000118217892 */ /* 0x010fe4000f8ec0ff */
[----:B------:R-:W-:Y:S01]  /*00b0*/  ULOP3.LUT UR32, UR24, 0x1, URZ, 0x3c, !UPT ;  /* 0x0000000118207892 */ /* 0x000fe2000f8e3cff */
[----:B--2---:R-:W-:-:S05]  /*00c0*/  SHF.R.U32.HI R168, RZ, 0x5, R164 ;  /* 0x00000005ffa87819 */ /* 0x004fca00000116a4 */
[----:B------:R-:W1:Y:S02]  /*00d0*/  SHFL.IDX PT, R0, R168, RZ, 0x1f ;  /* 0x00001fffa8007589 */ /* 0x000e6400000e0000 */
[----:B-1----:R-:W-:Y:S01]  /*00e0*/  R2UR UR18, R0 ;  /* 0x00000000001272ca */ /* 0x002fe200000e0000 */
[----:B------:R-:W-:-:S14]  /*00f0*/  BRA.U UP0, `(.L_x_0) ;  /* 0x0000000100307547 */ /* 0x000fdc000b800000 */
[----:B------:R-:W1:Y:S02]  /*0100*/  LDCU.64 UR4, c[0x0][0x988] ;  /* 0x00013100ff0477ac */ /* 0x000e640008000a00 */
[----:B-1----:R-:W-:-:S04]  /*0110*/  UISETP.NE.U32.AND UP0, UPT, UR4, URZ, UPT ;  /* 0x000000ff0400728c */ /* 0x002fc8000bf05070 */
[----:B------:R-:W-:-:S09]  /*0120*/  UISETP.NE.AND.EX UP0, UPT, UR5, URZ, UPT, UP0 ;  /* 0x000000ff0500728c */ /* 0x000fd2000bf05300 */
[----:B------:R-:W-:Y:S05]  /*0130*/  BRA.U !UP0, `(.L_x_1) ;  /* 0x0000000108147547 */ /* 0x000fea000b800000 */
[----:B------:R-:W1:Y:S01]  /*0140*/  LDC.64 R2, c[0x0][0x988] ;  /* 0x00026200ff027b82 */ /* 0x000e620000000a00 */
[----:B------:R-:W1:Y:S02]  /*0150*/  LDCU.64 UR4, c[0x0][0x358] ;  /* 0x00006b00ff0477ac */ /* 0x000e640008000a00 */
[----:B-1----:R1:W5:Y:S01]  /*0160*/  LDG.E R73, desc[UR4][R2.64] ;  /* 0x0000000402497981 */ /* 0x002362000c1e1900 */
[----:B------:R-:W-:Y:S01]  /*0170*/  HFMA2 R167, -RZ, RZ, 0, 5.9604644775390625e-08 ;  /* 0x00000001ffa77431 */ /* 0x000fe200000001ff */
[----:B------:R-:W-:Y:S05]  /*0180*/  BRA `(.L_x_0) ;  /* 0x00000000000c7947 */ /* 0x000fea0003800000 */
.L_x_1:
[----:B------:R-:W1:Y:S01]  /*0190*/  LDCU UR4, c[0x0][0x980] ;  /* 0x00013000ff0477ac */ /* 0x000e620008000800 */
[----:B------:R-:W-:Y:S01]  /*01a0*/  HFMA2 R167, -RZ, RZ, 0, 5.9604644775390625e-08 ;  /* 0x00000001ffa77431 */ /* 0x000fe200000001ff */
[----:B-1----:R-:W-:-:S07]  /*01b0*/  MOV R73, UR4 ;  /* 0x0000000400497c02 */ /* 0x002fce0008000f00 */
.L_x_0:
[----:B------:R-:W2:Y:S02]  /*01c0*/  LDCU.64 UR4, c[0x0][0x9b0] ;  /* 0x00013600ff0477ac */ /* 0x000ea40008000a00 */
[----:B--2---:R-:W-:-:S04]  /*01d0*/  UISETP.NE.U32.AND UP0, UPT, UR4, URZ, UPT ;  /* 0x000000ff0400728c */ /* 0x004fc8000bf05070 */
[----:B------:R-:W-:-:S09]  /*01e0*/  UISETP.NE.AND.EX UP0, UPT, UR5, URZ, UPT, UP0 ;  /* 0x000000ff0500728c */ /* 0x000fd2000bf05300 */
[----:B------:R-:W-:Y:S05]  /*01f0*/  BRA.U UP0, `(.L_x_2) ;  /* 0x0000000100287547 */ /* 0x000fea000b800000 */
[----:B------:R-:W2:Y:S02]  /*0200*/  LDCU.64 UR4, c[0x0][0x9a8] ;  /* 0x00013500ff0477ac */ /* 0x000ea40008000a00 */
[----:B--2---:R-:W-:-:S04]  /*0210*/  UISETP.NE.U32.AND UP0, UPT, UR4, URZ, UPT ;  /* 0x000000ff0400728c */ /* 0x004fc8000bf05070 */
[----:B------:R-:W-:-:S09]  /*0220*/  UISETP.NE.AND.EX UP0, UPT, UR5, URZ, UPT, UP0 ;  /* 0x000000ff0500728c */ /* 0x000fd2000bf05300 */
[----:B------:R-:W-:Y:S05]  /*0230*/  BRA.U !UP0, `(.L_x_3) ;  /* 0x0000000108107547 */ /* 0x000fea000b800000 */
[----:B------:R-:W2:Y:S01]  /*0240*/  LDC.64 R70, c[0x0][0x9a8] ;  /* 0x00026a00ff467b82 */ /* 0x000ea20000000a00 */
[----:B------:R-:W2:Y:S02]  /*0250*/  LDCU.64 UR4, c[0x0][0x358] ;  /* 0x00006b00ff0477ac */ /* 0x000ea40008000a00 */
[----:B--2---:R2:W5:Y:S01]  /*0260*/  LDG.E R70, desc[UR4][R70.64] ;  /* 0x0000000446467981 */ /* 0x004562000c1e1900 */
[----:B------:R-:W-:Y:S05]  /*0270*/  BRA `(.L_x_2) ;  /* 0x0000000000087947 */ /* 0x000fea0003800000 */
.L_x_3:
[----:B------:R-:W2:Y:S02]  /*0280*/  LDCU UR4, c[0x0][0x9a0] ;  /* 0x00013400ff0477ac */ /* 0x000ea40008000800 */
[----:B--2---:R-:W-:Y:S02]  /*0290*/  MOV R70, UR4 ;  /* 0x0000000400467c02 */ /* 0x004fe40008000f00 */
.L_x_2:
[----:B------:R-:W-:Y:S01]  /*02a0*/  IMAD.U32 R0, RZ, RZ, UR18 ;  /* 0x00000012ff007e24 */ /* 0x000fe2000f8e00ff */
[----:B------:R-:W-:Y:S04]  /*02b0*/  BSSY.RECONVERGENT B0, `(.L_x_4) ;  /* 0x000000c000007945 */ /* 0x000fe80003800200 */
[C---:B------:R-:W-:Y:S02]  /*02c0*/  ISETP.NE.OR P2, PT, R0.reuse, 0x1, !P1 ;  /* 0x000000010000780c */ /* 0x040fe40004f45670 */
[----:B------:R-:W-:-:S11]  /*02d0*/  ISETP.NE.OR P0, PT, R0, 0x3, !P1 ;  /* 0x000000030000780c */ /* 0x000fd60004f05670 */
[----:B------:R-:W-:Y:S05]  /*02e0*/  @P2 BRA `(.L_x_5) ;  /* 0x0000000000202947 */ /* 0x000fea0003800000 */
[----:B------:R-:W3:Y:S02]  /*02f0*/  LDCU.64 UR4, c[0x0][0x348] ;  /* 0x00006900ff0477ac */ /* 0x000ee40008000a00 */
[----:B---3--:R-:W-:Y:S02]  /*0300*/  UIADD3 UR6, UP1, UPT, UR4, 0x80, URZ ;  /* 0x0000008004067890 */ /* 0x008fe4000ff3e0ff */
[----:B------:R-:W-:Y:S02]  /*0310*/  UIADD3 UR4, UP0, UPT, UR4, 0x180, URZ ;  /* 0x0000018004047890 */ /* 0x000fe4000ff1e0ff */
[----:B------:R-:W-:Y:S02]  /*0320*/  UIADD3.X UR7, UPT, UPT, URZ, UR5, URZ, UP1, !UPT ;  /* 0x00000005ff077290 */ /* 0x000fe40008ffe4ff */
[----:B------:R-:W-:-:S07]  /*0330*/  UIADD3.X UR5, UPT, UPT, URZ, UR5, URZ, UP0, !UPT ;  /* 0x00000005ff057290 */ /* 0x000fce00087fe4ff */
[----:B------:R3:W-:Y:S02]  /*0340*/  UTMACCTL.PF [UR6] ;  /* 0x00000000060079b9 */ /* 0x0007e40008040000 */
[----:B------:R3:W-:Y:S02]  /*0350*/  UTMACCTL.PF [UR4] ;  /* 0x00000000040079b9 */ /* 0x0007e40008040000 */
[----:B---3--:R-:W-:Y:S01]  /*0360*/  NOP ;  /* 0x0000000000007918 */ /* 0x008fe20000000000 */
.L_x_5:
[----:B------:R-:W-:Y:S05]  /*0370*/  BSYNC.RECONVERGENT B0 ;  /* 0x0000000000007941 */ /* 0x000fea0003800200 */
.L_x_4:
[----:B------:R-:W-:Y:S04]  /*0380*/  BSSY.RECONVERGENT B0, `(.L_x_6) ;  /* 0x000000a000007945 */ /* 0x000fe80003800200 */
        /* <DEDUP_REMOVED lines=9> */
.L_x_7:
[----:B------:R-:W-:Y:S05]  /*0420*/  BSYNC.RECONVERGENT B0 ;  /* 0x0000000000007941 */ /* 0x000fea0003800200 */
.L_x_6:
[----:B------:R-:W3:Y:S01]  /*0430*/  LDCU.64 UR4, c[0x0][0x988] ;  /* 0x00013100ff0477ac */ /* 0x000ee20008000a00 */
[----:B------:R-:W-:Y:S02]  /*0440*/  UISETP.EQ.U32.AND UP2, UPT, UR8, URZ, UPT ;  /* 0x000000ff0800728c */ /* 0x000fe4000bf42070 */
[----:B------:R-:W-:Y:S02]  /*0450*/  UPLOP3.LUT UP3, UPT, UPT, UPT, UPT, 0x80, 0x8 ;  /* 0x000000000008789c */ /* 0x000fe40003f6f070 */
[----:B---3--:R-:W-:-:S04]  /*0460*/  UISETP.NE.U32.AND UP0, UPT, UR4, URZ, UPT ;  /* 0x000000ff0400728c */ /* 0x008fc8000bf05070 */
[----:B------:R-:W-:-:S04]  /*0470*/  UISETP.NE.AND.EX UP1, UPT, UR5, URZ, UPT, UP0 ;  /* 0x000000ff0500728c */ /* 0x000fc8000bf25300 */
[----:B------:R-:W-:-:S04]  /*0480*/  UISETP.EQ.OR.EX UP4, UPT, UR9, URZ, !UP1, UP2 ;  /* 0x000000ff0900728c */ /* 0x000fc8000cf82720 */
[----:B------:R-:W-:-:S06]  /*0490*/  UP2UR UR4, UPR, URZ, 0x10 ;  /* 0x00000010ff047883 */ /* 0x000fcc0008000000 */
[----:B------:R-:W-:Y:S01]  /*04a0*/  MOV R173, UR4 ;  /* 0x0000000400ad7c02 */ /* 0x000fe20008000f00 */
[----:B------:R-:W-:Y:S06]  /*04b0*/  BRA.U !UP4, `(.L_x_8) ;  /* 0x000000010c207547 */ /* 0x000fec000b800000 */
[----:B------:R-:W-:Y:S01]  /*04c0*/  UISETP.NE.U32.AND UP2, UPT, UR8, URZ, UPT ;  /* 0x000000ff0800728c */ /* 0x000fe2000bf45070 */
[----:B-----5:R-:W-:Y:S01]  /*04d0*/  FSETP.NEU.AND P0, PT, R73, RZ, PT ;  /* 0x000000ff4900720b */ /* 0x020fe20003f0d000 */
[----:B------:R-:W-:Y:S02]  /*04e0*/  USEL UR4, URZ, 0xffffffff, UP1 ;  /* 0xffffffffff047887 */ /* 0x000fe40008800000 */
[----:B------:R-:W-:-:S10]  /*04f0*/  UISETP.NE.AND.EX UP2, UPT, UR9, URZ, UPT, UP2 ;  /* 0x000000ff0900728c */ /* 0x000fd4000bf45320 */
[----:B------:R-:W-:Y:S01]  /*0500*/  VOTEU.ANY UP0, P0 ;  /* 0x0000000000ff7886 */ /* 0x000fe20000000100 */
[----:B------:R-:W-:-:S04]  /*0510*/  @!UP2 USEL UR4, URZ, 0xffffffff, UP0 ;  /* 0xffffffffff04a887 */ /* 0x000fc80008000000 */
[----:B------:R-:W-:-:S04]  /*0520*/  ULOP3.LUT UR4, UR4, 0x1, URZ, 0xc0, !UPT ;  /* 0x0000000104047892 */ /* 0x000fc8000f8ec0ff */
[----:B------:R-:W-:-:S11]  /*0530*/  UISETP.NE.U32.AND UP3, UPT, UR4, 0x1, UPT ;  /* 0x000000010400788c */ /* 0x000fd6000bf65070 */
.L_x_8:
[----:B------:R-:W3:Y:S01]  /*0540*/  SHFL.IDX PT, R0, R168, RZ, 0x1f ;  /* 0x00001fffa8007589 */ /* 0x000ee200000e0000 */
[----:B------:R-:W-:Y:S02]  /*0550*/  UISETP.NE.AND UP5, UPT, UR18, 0x2, UPT ;  /* 0x000000021200788c */ /* 0x000fe4000bfa5270 */
[----:B------:R-:W-:Y:S02]  /*0560*/  UISETP.NE.AND UP0, UPT, UR18, 0x2, UPT ;  /* 0x000000021200788c */ /* 0x000fe4000bf05270 */
[----:B------:R-:W-:Y:S02]  /*0570*/  UISETP.NE.OR UP2, UPT, UR33, URZ, UP5 ;  /* 0x000000ff2100728c */ /* 0x000fe4000af45670 */
[----:B------:R-:W-:-:S04]  /*0580*/  USEL UR53, URZ, 0x1, UP0 ;  /* 0x00000001ff357887 */ /* 0x000fc80008000000 */
[----:B------:R-:W-:Y:S02]  /*0590*/  PLOP3.LUT P3, PT, P1, PT, UP2, 0xae, 0xea ;  /* 0x0000000000ea781c */ /* 0x000fe40000f6f52e */
[----:B---3--:R-:W-:-:S13]  /*05a0*/  ISETP.NE.AND P0, PT, R0, RZ, PT ;  /* 0x000000ff0000720c */ /* 0x008fda0003f05270 */
[----:B------:R-:W-:Y:S05]  /*05b0*/  @P0 BRA `(.L_x_9) ;  /* 0x0000000000b00947 */ /* 0x000fea0003800000 */
[----:B------:R-:W-:Y:S01]  /*05c0*/  ELECT P0, URZ, PT ;  /* 0x0000000000ff782f */ /* 0x000fe20003800000 */
[----:B------:R-:W-:-:S12]  /*05d0*/  BSSY.RECONVERGENT B0, `(.L_x_9) ;  /* 0x000002a000007945 */ /* 0x000fd80003800200 */
[----:B------:R-:W-:Y:S05]  /*05e0*/  @!P0 BRA `(.L_x_10) ;  /* 0x0000000000a08947 */ /* 0x000fea0003800000 */
[----:B------:R-:W-:Y:S01]  /*05f0*/  UMOV UR4, 0x400 ;  /* 0x0000040000047882 */ /* 0x000fe20000000000 */
[----:B------:R-:W-:Y:S01]  /*0600*/  UMOV UR6, 0x1 ;  /* 0x0000000100067882 */ /* 0x000fe20000000000 */
[----:B------:R-:W-:Y:S02]  /*0610*/  ULEA UR4, UR24, UR4, 0x18 ;  /* 0x0000000418047291 */ /* 0x000fe4000f8ec0ff */
[----:B------:R-:W-:-:S04]  /*0620*/  UIADD3 UR6, UPT, UPT, -UR6, 0x100000, URZ ;  /* 0x0010000006067890 */ /* 0x000fc8000fffe1ff */
[----:B------:R-:W-:Y:S02]  /*0630*/  USHF.L.U32 UR7, UR6, 0xb, URZ ;  /* 0x0000000b06077899 */ /* 0x000fe400080006ff */
[----:B------:R-:W-:Y:S01]  /*0640*/  USHF.L.U32 UR6, UR6, 0x1, URZ ;  /* 0x0000000106067899 */ /* 0x000fe200080006ff */
[----:B------:R-:W3:Y:S11]  /*0650*/  FENCE.VIEW.ASYNC.S ;  /* 0x00000000000073c6 */ /* 0x000ef60000000000 */
[----:B---3--:R3:W4:Y:S01]  /*0660*/  SYNCS.EXCH.64 URZ, [UR4], UR6 ;  /* 0x0000000604ff75b2 */ /* 0x0087220008000100 */
[----:B------:R3:W1:Y:S01]  /*0670*/  SYNCS.EXCH.64 URZ, [UR4+0x80], UR6 ;  /* 0x0000800604ff75b2 */ /* 0x0006620008000100 */
        /* <DEDUP_REMOVED lines=29> */
[----:B------:R3:W1:Y:S02]  /*0850*/  SYNCS.EXCH.64 URZ, [UR4+0xf8], UR6 ;  /* 0x0000f80604ff75b2 */ /* 0x0006640008000100 */
[----:B---34-:R-:W-:Y:S01]  /*0860*/  NOP ;  /* 0x0000000000007918 */ /* 0x018fe20000000000 */
.L_x_10:
[----:B------:R-:W-:Y:S05]  /*0870*/  BSYNC.RECONVERGENT B0 ;  /* 0x0000000000007941 */ /* 0x000fea0003800200 */
.L_x_9:
[----:B------:R-:W3:Y:S01]  /*0880*/  SHFL.IDX PT, R0, R168, RZ, 0x1f ;  /* 0x00001fffa8007589 */ /* 0x000ee200000e0000 */
[----:B------:R-:W-:Y:S01]  /*0890*/  NOP ;  /* 0x0000000000007918 */ /* 0x000fe20000000000 */
[----:B---3--:R-:W-:-:S13]  /*08a0*/  ISETP.NE.AND P0, PT, R0, 0x1, PT ;  /* 0x000000010000780c */ /* 0x008fda0003f05270 */
[----:B------:R-:W-:Y:S05]  /*08b0*/  @P0 BRA `(.L_x_11) ;  /* 0x0000000000440947 */ /* 0x000fea0003800000 */
[----:B------:R-:W-:Y:S01]  /*08c0*/  UMOV UR4, 0x400 ;  /* 0x0000040000047882 */ /* 0x000fe20000000000 */
[----:B------:R-:W-:Y:S01]  /*08d0*/  UMOV UR8, 0x20 ;  /* 0x0000002000087882 */ /* 0x000fe20000000000 */
[----:B------:R-:W-:Y:S01]  /*08e0*/  UMOV UR6, 0x80 ;  /* 0x0000008000067882 */ /* 0x000fe20000000000 */
[----:B------:R-:W-:Y:S02]  /*08f0*/  ULEA UR4, UR24, UR4, 0x18 ;  /* 0x0000000418047291 */ /* 0x000fe4000f8ec0ff */
[----:B------:R-:W-:-:S04]  /*0900*/  UIADD3 UR8, UPT, UPT, -UR8, 0x100000, URZ ;  /* 0x0010000008087890 */ /* 0x000fc8000fffe1ff */
[----:B------:R-:W-:Y:S02]  /*0910*/  USHF.L.U32 UR9, UR8, 0xb, URZ ;  /* 0x0000000b08097899 */ /* 0x000fe400080006ff */
[----:B------:R-:W-:Y:S02]  /*0920*/  USHF.L.U32 UR8, UR8, 0x1, URZ ;  /* 0x0000000108087899 */ /* 0x000fe400080006ff */
[----:B------:R-:W-:-:S04]  /*0930*/  UIADD3 UR6, UPT, UPT, -UR6, 0x100000, URZ ;  /* 0x0010000006067890 */ /* 0x000fc8000fffe1ff */
[----:B------:R-:W-:Y:S02]  /*0940*/  USHF.L.U32 UR7, UR6, 0xb, URZ ;  /* 0x0000000b06077899 */ /* 0x000fe400080006ff */
[----:B------:R-:W-:Y:S01]  /*0950*/  USHF.L.U32 UR6, UR6, 0x1, URZ ;  /* 0x0000000106067899 */ /* 0x000fe200080006ff */
[----:B------:R-:W-:Y:S01]  /*0960*/  ELECT P0, URZ, PT ;  /* 0x0000000000ff782f */ /* 0x000fe20003800000 */
[----:B------:R-:W3:Y:S02]  /*0970*/  FENCE.VIEW.ASYNC.S ;  /* 0x00000000000073c6 */ /* 0x000ee40000000000 */
[----:B---3--:R3:W4:Y:S08]  /*0980*/  SYNCS.EXCH.64 URZ, [UR4+0x100], UR8 ;  /* 0x0001000804ff75b2 */ /* 0x0087300008000100 */
[----:B------:R3:W1:Y:S01]  /*0990*/  SYNCS.EXCH.64 URZ, [UR4+0x110], UR6 ;  /* 0x0001100604ff75b2 */ /* 0x0006620008000100 */
[----:B------:R3:W1:Y:S01]  /*09a0*/  SYNCS.EXCH.64 URZ, [UR4+0x108], UR8 ;  /* 0x0001080804ff75b2 */ /* 0x0006620008000100 */
[----:B------:R3:W1:Y:S01]  /*09b0*/  SYNCS.EXCH.64 URZ, [UR4+0x118], UR6 ;  /* 0x0001180604ff75b2 */ /* 0x0006620008000100 */
[----:B------:R-:W-:Y:S01]  /*09c0*/  NOP ;  /* 0x0000000000007918 */ /* 0x000fe20000000000 */
.L_x_11:
[----:B------:R-:W2:Y:S01]  /*09d0*/  SHFL.IDX PT, R0, R168, RZ, 0x1f ;  /* 0x00001fffa8007589 */ /* 0x000ea200000e0000 */
[----:B------:R-:W-:Y:S01]  /*09e0*/  NOP ;  /* 0x0000000000007918 */ /* 0x000fe20000000000 */
[----:B--2---:R-:W-:-:S13]  /*09f0*/  ISETP.NE.AND P0, PT, R0, 0x3, PT ;  /* 0x000000030000780c */ /* 0x004fda0003f05270 */
[----:B------:R-:W-:Y:S05]  /*0a00*/  @P0 BRA `(.L_x_12) ;  /* 0x00000000002c0947 */ /* 0x000fea0003800000 */
[----:B---3--:R-:W-:Y:S01]  /*0a10*/  UMOV UR4, 0x400 ;  /* 0x0000040000047882 */ /* 0x008fe20000000000 */
[----:B------:R-:W-:Y:S01]  /*0a20*/  UMOV UR6, 0x20 ;  /* 0x0000002000067882 */ /* 0x000fe20000000000 */
[----:B------:R-:W-:Y:S02]  /*0a30*/  ULEA UR4, UR24, UR4, 0x18 ;  /* 0x0000000418047291 */ /* 0x000fe4000f8ec0ff */
[----:B------:R-:W-:-:S04]  /*0a40*/  UIADD3 UR6, UPT, UPT, -UR6, 0x100000, URZ ;  /* 0x0010000006067890 */ /* 0x000fc8000fffe1ff */
[----:B------:R-:W-:Y:S02]  /*0a50*/  USHF.L.U32 UR7, UR6, 0xb, URZ ;  /* 0x0000000b06077899 */ /* 0x000fe400080006ff */
[----:B------:R-:W-:Y:S01]  /*0a60*/  USHF.L.U32 UR6, UR6, 0x1, URZ ;  /* 0x0000000106067899 */ /* 0x000fe200080006ff */
[----:B------:R-:W-:Y:S01]  /*0a70*/  ELECT P0, URZ, PT ;  /* 0x0000000000ff782f */ /* 0x000fe20003800000 */
[----:B------:R-:W2:Y:S10]  /*0a80*/  FENCE.VIEW.ASYNC.S ;  /* 0x00000000000073c6 */ /* 0x000eb40000000000 */
[----:B--2---:R2:W3:Y:S01]  /*0a90*/  SYNCS.EXCH.64 URZ, [UR4+0x120], UR6 ;  /* 0x0001200604ff75b2 */ /* 0x0044e20008000100 */
[----:B------:R2:W1:Y:S01]  /*0aa0*/  SYNCS.EXCH.64 URZ, [UR4+0x128], UR6 ;  /* 0x0001280604ff75b2 */ /* 0x0004620008000100 */
[----:B------:R-:W-:Y:S01]  /*0ab0*/  NOP ;  /* 0x0000000000007918 */ /* 0x000fe20000000000 */
.L_x_12:
[----:B------:R-:W4:Y:S01]  /*0ac0*/  SHFL.IDX PT, R0, R168, RZ, 0x1f ;  /* 0x00001fffa8007589 */ /* 0x000f2200000e0000 */
[----:B------:R-:W-:Y:S01]  /*0ad0*/  NOP ;  /* 0x0000000000007918 */ /* 0x000fe20000000000 */
[----:B----4-:R-:W-:-:S13]  /*0ae0*/  ISETP.NE.AND P0, PT, R0, 0x4, PT ;  /* 0x000000040000780c */ /* 0x010fda0003f05270 */
[----:B------:R-:W-:Y:S05]  /*0af0*/  @P0 BRA `(.L_x_13) ;  /* 0x0000000000400947 */ /* 0x000fea0003800000 */
[----:B--23--:R-:W-:Y:S01]  /*0b00*/  UMOV UR4, 0x1e0 ;  /* 0x000001e000047882 */ /* 0x00cfe20000000000 */
[----:B------:R-:W-:Y:S01]  /*0b10*/  UMOV UR6, 0x400 ;  /* 0x0000040000067882 */ /* 0x000fe20000000000 */
[----:B------:R-:W-:Y:S01]  /*0b20*/  USEL UR4, UR4, 0x1a0, UP3 ;  /* 0x000001a004047887 */ /* 0x000fe20009800000 */
        /* <DEDUP_REMOVED lines=9> */
[----:B------:R-:W2:Y:S02]  /*0bc0*/  FENCE.VIEW.ASYNC.S ;  /* 0x00000000000073c6 */ /* 0x000ea40000000000 */
[----:B--2---:R4:W2:Y:S08]  /*0bd0*/  SYNCS.EXCH.64 URZ, [UR6+0x130], UR8 ;  /* 0x0001300806ff75b2 */ /* 0x0048b00008000100 */
[----:B------:R4:W3:Y:S02]  /*0be0*/  SYNCS.EXCH.64 URZ, [UR6+0x138], UR4 ;  /* 0x0001380406ff75b2 */ /* 0x0008e40008000100 */
[----:B----4-:R-:W-:Y:S01]  /*0bf0*/  NOP ;  /* 0x0000000000007918 */ /* 0x010fe20000000000 */
.L_x_13:
[----:B------:R-:W4:Y:S01]  /*0c00*/  SHFL.IDX PT, R0, R168, RZ, 0x1f ;  /* 0x00001fffa8007589 */ /* 0x000f2200000e0000 */
[----:B------:R-:W-:Y:S01]  /*0c10*/  ISETP.NE.OR P1, PT, RZ, UR18, !P1 ;  /* 0x00000012ff007c0c */ /* 0x000fe2000cf25670 */
[----:B------:R-:W-:Y:S01]  /*0c20*/  NOP ;  /* 0x0000000000007918 */ /* 0x000fe20000000000 */
[----:B----4-:R-:W-:-:S13]  /*0c30*/  ISETP.NE.AND P0, PT, R0, 0x5, PT ;  /* 0x000000050000780c */ /* 0x010fda0003f05270 */
[----:B------:R-:W-:Y:S05]  /*0c40*/  @P0 BRA `(.L_x_14) ;  /* 0x0000000000440947 */ /* 0x000fea0003800000 */
[----:B--23--:R-:W-:Y:S01]  /*0c50*/  UMOV UR4, 0x400 ;  /* 0x0000040000047882 */ /* 0x00cfe20000000000 */
        /* <DEDUP_REMOVED lines=12> */
[----:B------:R4:W3:Y:S01]  /*0d20*/  SYNCS.EXCH.64 URZ, [UR4+0x150], UR8 ;  /* 0x0001500804ff75b2 */ /* 0x0008e20008000100 */
[----:B------:R4:W1:Y:S01]  /*0d30*/  SYNCS.EXCH.64 URZ, [UR4+0x148], UR6 ;  /* 0x0001480604ff75b2 */ /* 0x0008620008000100 */
[----:B------:R4:W1:Y:S02]  /*0d40*/  SYNCS.EXCH.64 URZ, [UR4+0x158], UR8 ;  /* 0x0001580804ff75b2 */ /* 0x0008640008000100 */
[----:B----4-:R-:W-:Y:S01]  /*0d50*/  NOP ;  /* 0x0000000000007918 */ /* 0x010fe20000000000 */
.L_x_14:
[----:B------:R-:W-:Y:S01]  /*0d60*/  VOTEU.ALL UP0, P1 ;  /* 0x0000000000ff7886 */ /* 0x000fe20000800000 */
[----:B--23--:R-:W-:Y:S01]  /*0d70*/  UMOV UR4, 0x20 ;  /* 0x0000002000047882 */ /* 0x00cfe20000000000 */
[----:B------:R-:W2:Y:S01]  /*0d80*/  LDCU UR7, c[0x0][0x36c] ;  /* 0x00006d80ff0777ac */ /* 0x000ea20008000800 */
[----:B------:R-:W-:Y:S01]  /*0d90*/  NOP ;  /* 0x0000000000007918 */ /* 0x000fe20000000000 */
[----:B-1----:R-:W-:Y:S01]  /*0da0*/  LOP3.LUT R3, R164, 0x1f, RZ, 0xc0, !PT ;  /* 0x0000001fa4037812 */ /* 0x002fe200078ec0ff */
[----:B------:R-:W-:Y:S01]  /*0db0*/  @!UP0 UMOV UR6, 0x400 ;  /* 0x0000040000068882 */ /* 0x000fe20000000000 */
[----:B------:R-:W-:-:S04]  /*0dc0*/  @!UP0 UIADD3 UR4, UPT, UPT, -UR4, 0x100000, URZ ;  /* 0x0010000004048890 */ /* 0x000fc8000fffe1ff */
[----:B------:R-:W-:Y:S02]  /*0dd0*/  @!UP0 USHF.L.U32 UR5, UR4, 0xb, URZ ;  /* 0x0000000b04058899 */ /* 0x000fe400080006ff */
[----:B------:R-:W-:Y:S02]  /*0de0*/  @!UP0 USHF.L.U32 UR4, UR4, 0x1, URZ ;  /* 0x0000000104048899 */ /* 0x000fe400080006ff */
[----:B------:R-:W-:Y:S01]  /*0df0*/  @!UP0 ULEA UR6, UR24, UR6, 0x18 ;  /* 0x0000000618068291 */ /* 0x000fe2000f8ec0ff */
[----:B------:R-:W-:Y:S01]  /*0e00*/  VOTEU.ALL UP0, P1 ;  /* 0x0000000000ff7886 */ /* 0x000fe20000800000 */
[----:B------:R-:W-:Y:S02]  /*0e10*/  UISETP.NE.AND UP4, UPT, UR18, URZ, UPT ;  /* 0x000000ff1200728c */ /* 0x000fe4000bf85270 */
[----:B--2---:R-:W-:Y:S01]  /*0e20*/  UISETP.EQ.U32.AND UP6, UPT, UR7, 0x1, UPT ;  /* 0x000000010700788c */ /* 0x004fe2000bfc2070 */
[----:B------:R-:W1:Y:S07]  /*0e30*/  FENCE.VIEW.ASYNC.S ;  /* 0x00000000000073c6 */ /* 0x000e6e0000000000 */
[----:B-1----:R1:W2:Y:S01]  /*0e40*/  @!UP0 SYNCS.EXCH.64 URZ, [UR6+0x160], UR4 ;  /* 0x0001600406ff85b2 */ /* 0x0022a20008000100 */
[----:B------:R-:W-:Y:S05]  /*0e50*/  BRA.U !UP6, `(.L_x_15) ;  /* 0x000000010e087547 */ /* 0x000fea000b800000 */
[----:B--2---:R-:W-:Y:S01]  /*0e60*/  UCGABAR_ARV ;  /* 0x00000000000079c7 */ /* 0x004fe20008000000 */
[----:B------:R-:W-:Y:S05]  /*0e70*/  BRA `(.L_x_16) ;  /* 0x0000000000047947 */ /* 0x000fea0003800000 */
.L_x_15:
[----:B--2---:R-:W-:Y:S01]  /*0e80*/  NOP ;  /* 0x0000000000007918 */ /* 0x004fe20000000000 */
.L_x_16:
[----:B------:R-:W2:Y:S01]  /*0e90*/  S2UR UR20, SR_CTAID.X ;  /* 0x00000000001479c3 */ /* 0x000ea20000002500 */
[----:B------:R-:W-:-:S05]  /*0ea0*/  CS2R.32 R172, SR_CgaSize ;  /* 0x0000000000ac7805 */ /* 0x000fca0000008a00 */
[----:B------:R-:W-:-:S05]  /*0eb0*/  IMAD R172, R172, -0xa0, RZ ;  /* 0xffffff60acac7824 */ /* 0x000fca00078e02ff */
[----:B-1----:R-:W-:-:S14]  /*0ec0*/  R2UR UR5, R172 ;  /* 0x00000000ac0572ca */ /* 0x002fdc00000e0000 */
[----:B------:R-:W1:Y:S01]  /*0ed0*/  LDCU UR5, c[0x0][UR5+0x2b0] ;  /* 0x00005600050577ac */ /* 0x000e620008000800 */
[----:B------:R-:W-:-:S05]  /*0ee0*/  CS2R.32 R172, SR_CgaSize ;  /* 0x0000000000ac7805 */ /* 0x000fca0000008a00 */
[----:B------:R-:W-:-:S05]  /*0ef0*/  IMAD R172, R172, -0xa0, RZ ;  /* 0xffffff60acac7824 */ /* 0x000fca00078e02ff */
[----:B------:R-:W-:-:S14]  /*0f00*/  R2UR UR4, R172 ;  /* 0x00000000ac0472ca */ /* 0x000fdc00000e0000 */
[----:B------:R-:W3:Y:S01]  /*0f10*/  LDCU UR4, c[0x0][UR4+0x2b4] ;  /* 0x00005680040477ac */ /* 0x000ee20008000800 */
[----:B------:R-:W4:Y:S01]  /*0f20*/  S2UR UR23, SR_CTAID.Y ;  /* 0x00000000001779c3 */ /* 0x000f220000002600 */
[----:B------:R-:W-:-:S05]  /*0f30*/  CS2R.32 R172, SR_CgaSize ;  /* 0x0000000000ac7805 */ /* 0x000fca0000008a00 */
[----:B------:R-:W-:-:S05]  /*0f40*/  IMAD R172, R172, -0xa0, RZ ;  /* 0xffffff60acac7824 */ /* 0x000fca00078e02ff */
[----:B------:R-:W-:-:S14]  /*0f50*/  R2UR UR7, R172 ;  /* 0x00000000ac0772ca */ /* 0x000fdc00000e0000 */
[----:B------:R-:W3:Y:S01]  /*0f60*/  LDCU UR7, c[0x0][UR7+0x2a0] ;  /* 0x00005400070777ac */ /* 0x000ee20008000800 */
[----:B------:R-:W-:-:S05]  /*0f70*/  CS2R.32 R172, SR_CgaSize ;  /* 0x0000000000ac7805 */ /* 0x000fca0000008a00 */
[----:B------:R-:W-:-:S05]  /*0f80*/  IMAD R172, R172, -0xa0, RZ ;  /* 0xffffff60acac7824 */ /* 0x000fca00078e02ff */
[----:B------:R-:W-:-:S14]  /*0f90*/  R2UR UR8, R172 ;  /* 0x00000000ac0872ca */ /* 0x000fdc00000e0000 */
[----:B------:R-:W3:Y:S01]  /*0fa0*/  LDCU UR8, c[0x0][UR8+0x2a4] ;  /* 0x00005480080877ac */ /* 0x000ee20008000800 */
[----:B------:R-:W3:Y:S01]  /*0fb0*/  LDCU UR19, c[0x0][0xc24] ;  /* 0x00018480ff1377ac */ /* 0x000ee20008000800 */
[----:B------:R-:W3:Y:S01]  /*0fc0*/  LDCU UR39, c[0x0][0xc24] ;  /* 0x00018480ff2777ac */ /* 0x000ee20008000800 */
[----:B--2---:R-:W-:Y:S01]  /*0fd0*/  I2FP.F32.U32 R2, UR20 ;  /* 0x0000001400027c45 */ /* 0x004fe20008201000 */
[----:B------:R-:W2:Y:S04]  /*0fe0*/  LDCU UR25, c[0x0][0xc30] ;  /* 0x00018600ff1977ac */ /* 0x000ea80008000800 */
[----:B-1----:R-:W-:Y:S01]  /*0ff0*/  FMUL R2, R2, UR5 ;  /* 0x0000000502027c20 */ /* 0x002fe20008400000 */
[----:B----4-:R-:W-:-:S05]  /*1000*/  I2FP.F32.U32 R0, UR23 ;  /* 0x0000001700007c45 */ /* 0x010fca0008201000 */
[----:B------:R-:W1:Y:S01]  /*1010*/  F2I.U32.TRUNC.NTZ R2, R2 ;  /* 0x0000000200027305 */ /* 0x000e62000020f000 */
[----:B---3--:R-:W-:-:S07]  /*1020*/  FMUL R0, R0, UR4 ;  /* 0x0000000400007c20 */ /* 0x008fce0008400000 */
[----:B------:R-:W3:Y:S01]  /*1030*/  F2I.U32.TRUNC.NTZ R0, R0 ;  /* 0x0000000000007305 */ /* 0x000ee2000020f000 */
[----:B-1----:R-:W-:Y:S02]  /*1040*/  R2UR UR4, R2 ;  /* 0x00000000020472ca */ /* 0x002fe400000e0000 */
[----:B------:R-:W-:Y:S02]  /*1050*/  PRMT R2, RZ, 0x7610, R2 ;  /* 0x00007610ff027816 */ /* 0x000fe40000000002 */
[----:B---3--:R-:W-:Y:S02]  /*1060*/  R2UR UR6, R0 ;  /* 0x00000000000672ca */ /* 0x008fe400000e0000 */
[----:B------:R-:W-:-:S07]  /*1070*/  PRMT R0, RZ, 0x7610, R0 ;  /* 0x00007610ff007816 */ /* 0x000fce0000000000 */
[----:B------:R-:W-:-:S04]  /*1080*/  UIADD3 UR5, UPT, UPT, -UR4, URZ, URZ ;  /* 0x000000ff04057290 */ /* 0x000fc8000fffe1ff */
[----:B------:R-:W-:Y:S02]  /*1090*/  UIMAD UR5, UR7, UR5, UR20 ;  /* 0x00000005070572a4 */ /* 0x000fe4000f8e0214 */
[----:B------:R-:W-:-:S04]  /*10a0*/  UIADD3 UR4, UPT, UPT, -UR6, URZ, URZ ;  /* 0x000000ff06047290 */ /* 0x000fc8000fffe1ff */
[----:B------:R-:W-:Y:S01]  /*10b0*/  IMAD.U32 R172, RZ, RZ, UR5 ;  /* 0x00000005ffac7e24 */ /* 0x000fe2000f8e00ff */
[----:B------:R-:W-:-:S06]  /*10c0*/  UIMAD UR4, UR8, UR4, UR23 ;  /* 0x00000004080472a4 */ /* 0x000fcc000f8e0217 */
[----:B------:R-:W-:Y:S01]  /*10d0*/  IMAD.U32 R171, RZ, RZ, UR4 ;  /* 0x00000004ffab7e24 */ /* 0x000fe2000f8e00ff */
[----:B--2---:R-:W-:Y:S06]  /*10e0*/  BRA.U UP4, `(.L_x_17) ;  /* 0x0000000104307547 */ /* 0x004fec000b800000 */
[----:B------:R-:W-:Y:S01]  /*10f0*/  R2UR UR5, R171 ;  /* 0x00000000ab0572ca */ /* 0x000fe200000e0000 */
[----:B------:R-:W-:Y:S01]  /*1100*/  UMOV UR7, 0x3 ;  /* 0x0000000300077882 */ /* 0x000fe20000000000 */
[----:B------:R-:W-:-:S11]  /*1110*/  R2UR UR4, R172 ;  /* 0x00000000ac0472ca */ /* 0x000fd600000e0000 */
[----:B------:R-:W-:-:S04]  /*1120*/  UISETP.NE.AND UP0, UPT, UR5, URZ, UPT ;  /* 0x000000ff0500728c */ /* 0x000fc8000bf05270 */
[----:B------:R-:W-:Y:S02]  /*1130*/  UISETP.LT.U32.OR UP0, UPT, UR4, 0x2, !UP0 ;  /* 0x000000020400788c */ /* 0x000fe4000c701470 */
[----:B------:R-:W-:Y:S02]  /*1140*/  ULOP3.LUT UR4, UR4, 0xfffffffe, URZ, 0xc0, !UPT ;  /* 0xfffffffe04047892 */ /* 0x000fe4000f8ec0ff */
[----:B------:R-:W-:Y:S02]  /*1150*/  USEL UR6, URZ, 0x1, !UP0 ;  /* 0x00000001ff067887 */ /* 0x000fe4000c000000 */
[----:B------:R-:W-:Y:S02]  /*1160*/  USEL UR5, URZ, 0x2, !UP0 ;  /* 0x00000002ff057887 */ /* 0x000fe4000c000000 */
[----:B------:R-:W-:Y:S02]  /*1170*/  USHF.L.U32 UR4, UR7, UR4, URZ ;  /* 0x0000000407047299 */ /* 0x000fe400080006ff */
[----:B------:R-:W-:-:S04]  /*1180*/  UIADD3 UR5, UPT, UPT, UR6, UR5, URZ ;  /* 0x0000000506057290 */ /* 0x000fc8000fffe0ff */
[----:B------:R-:W-:Y:S02]  /*1190*/  IMAD.U32 R0, RZ, RZ, UR4 ;  /* 0x00000004ff007e24 */ /* 0x000fe4000f8e00ff */
[----:B------:R-:W-:-:S07]  /*11a0*/  IMAD.U32 R2, RZ, RZ, UR5 ;  /* 0x00000005ff027e24 */ /* 0x000fce000f8e00ff */
.L_x_17:
[----:B------:R-:W1:Y:S01]  /*11b0*/  S2UR UR52, SR_CTAID.Z ;  /* 0x00000000003479c3 */ /* 0x000e620000002700 */
[----:B------:R-:W-:Y:S01]  /*11c0*/  UISETP.GE.AND UP0, UPT, UR19, 0x1, UPT ;  /* 0x000000011300788c */ /* 0x000fe2000bf06270 */
[----:B------:R-:W-:-:S08]  /*11d0*/  UMOV UR28, UR20 ;  /* 0x00000014001c7c82 */ /* 0x000fd00008000000 */
[----:B------:R-:W-:Y:S05]  /*11e0*/  BRA.U !UP0, `(.L_x_18) ;  /* 0x0000000108d47547 */ /* 0x000fea000b800000 */
[----:B------:R-:W2:Y:S01]  /*11f0*/  LDCU.128 UR12, c[0x0][0xc10] ;  /* 0x00018200ff0c77ac */ /* 0x000ea20008000c00 */
[----:B------:R-:W3:Y:S01]  /*1200*/  LDCU UR21, c[0x0][0xc0c] ;  /* 0x00018180ff1577ac */ /* 0x000ee20008000800 */
[----:B------:R-:W4:Y:S01]  /*1210*/  LDCU UR6, c[0x0][0x370] ;  /* 0x00006e00ff0677ac */ /* 0x000f220008000800 */
[----:B------:R-:W1:Y:S01]  /*1220*/  LDCU UR7, c[0x0][0x374] ;  /* 0x00006e80ff0777ac */ /* 0x000e620008000800 */
[----:B------:R-:W1:Y:S01]  /*1230*/  LDCU UR22, c[0x0][0xc20] ;  /* 0x00018400ff1677ac */ /* 0x000e620008000800 */
[----:B--2---:R-:W-:Y:S02]  /*1240*/  UIMAD.WIDE.U32 UR4, UR20, UR12, URZ ;  /* 0x0000000c140472a5 */ /* 0x004fe4000f8e00ff */
[----:B---3--:R-:W-:Y:S01]  /*1250*/  UISETP.NE.AND UP0, UPT, UR21, 0x1, UPT ;  /* 0x000000011500788c */ /* 0x008fe2000bf05270 */
[----:B------:R-:W2:Y:S01]  /*1260*/  LDCU.64 UR8, c[0x0][0xc28] ;  /* 0x00018500ff0877ac */ /* 0x000ea20008000a00 */
[----:B----4-:R-:W-:-:S03]  /*1270*/  UIMAD.WIDE.U32 UR10, UR6, UR12, URZ ;  /* 0x0000000c060a72a5 */ /* 0x010fc6000f8e00ff */
[----:B------:R-:W-:Y:S01]  /*1280*/  UMOV UR4, UR5 ;  /* 0x0000000500047c82 */ /* 0x000fe20008000000 */
[----:B------:R-:W-:Y:S02]  /*1290*/  UISETP.NE.AND UP2, UPT, UR19, 0x1, UPT ;  /* 0x000000011300788c */ /* 0x000fe4000bf45270 */
[----:B------:R-:W-:Y:S01]  /*12a0*/  USHF.R.U32.HI UR4, URZ, UR13, UR4 ;  /* 0x0000000dff047299 */ /* 0x000fe20008011604 */
[----:B------:R-:W-:Y:S01]  /*12b0*/  UMOV UR10, UR11 ;  /* 0x0000000b000a7c82 */ /* 0x000fe20008000000 */
[----:B------:R-:W-:Y:S02]  /*12c0*/  UIMAD.WIDE.U32 UR16, UR23, UR15, URZ ;  /* 0x0000000f171072a5 */ /* 0x000fe4000f8e00ff */
[----:B------:R-:W-:Y:S02]  /*12d0*/  USEL UR5, UR20, UR4, !UP0 ;  /* 0x0000000414057287 */ /* 0x000fe4000c000000 */
[----:B------:R-:W-:Y:S02]  /*12e0*/  @UP0 USHF.R.U32.HI UR6, URZ, UR13, UR10 ;  /* 0x0000000dff060299 */ /* 0x000fe4000801160a */
[----:B------:R-:W-:-:S02]  /*12f0*/  UISETP.NE.AND UP0, UPT, UR14, 0x1, UPT ;  /* 0x000000010e00788c */ /* 0x000fc4000bf05270 */
[----:B-1----:R-:W-:Y:S02]  /*1300*/  UIMAD.WIDE.U32 UR10, UR7, UR15, URZ ;  /* 0x0000000f070a72a5 */ /* 0x002fe4000f8e00ff */
[----:B--2---:R-:W-:Y:S01]  /*1310*/  UIMAD.WIDE.U32 UR12, UR6, UR8, URZ ;  /* 0x00000008060c72a5 */ /* 0x004fe2000f8e00ff */
[----:B------:R-:W-:Y:S01]  /*1320*/  UMOV UR4, UR17 ;  /* 0x0000001100047c82 */ /* 0x000fe20008000000 */
[----:B------:R-:W-:-:S03]  /*1330*/  UIADD3 UR28, UPT, UPT, -UR5, URZ, URZ ;  /* 0x000000ff051c7290 */ /* 0x000fc6000fffe1ff */
[----:B------:R-:W-:Y:S01]  /*1340*/  UMOV UR10, UR11 ;  /* 0x0000000b000a7c82 */ /* 0x000fe20008000000 */
[----:B------:R-:W-:Y:S02]  /*1350*/  USHF.R.U32.HI UR4, URZ, UR22, UR4 ;  /* 0x00000016ff047299 */ /* 0x000fe40008011604 */
[----:B------:R-:W-:Y:S01]  /*1360*/  @UP0 USHF.R.U32.HI UR7, URZ, UR22, UR10 ;  /* 0x00000016ff070299 */ /* 0x000fe2000801160a */
[----:B------:R-:W-:Y:S01]  /*1370*/  UMOV UR12, UR13 ;  /* 0x0000000d000c7c82 */ /* 0x000fe20008000000 */
[----:B------:R-:W-:Y:S02]  /*1380*/  USEL UR4, UR23, UR4, !UP0 ;  /* 0x0000000417047287 */ /* 0x000fe4000c000000 */
[----:B------:R-:W-:Y:S02]  /*1390*/  UIMAD.WIDE.U32 UR10, UR7, UR8, URZ ;  /* 0x00000008070a72a5 */ /* 0x000fe4000f8e00ff */
[----:B------:R-:W-:Y:S02]  /*13a0*/  @UP2 USHF.R.U32.HI UR6, URZ, UR9, UR12 ;  /* 0x00000009ff062299 */ /* 0x000fe4000801160c */
[----:B------:R-:W-:-:S02]  /*13b0*/  UIMAD.WIDE.U32 UR12, UR4, UR8, URZ ;  /* 0x00000008040c72a5 */ /* 0x000fc4000f8e00ff */
[----:B------:R-:W-:Y:S01]  /*13c0*/  UIMAD UR28, UR21, UR28, UR20 ;  /* 0x0000001c151c72a4 */ /* 0x000fe2000f8e0214 */
[----:B------:R-:W-:Y:S02]  /*13d0*/  UMOV UR10, UR11 ;  /* 0x0000000b000a7c82 */ /* 0x000fe40008000000 */
[----:B------:R-:W-:Y:S02]  /*13e0*/  @UP2 USHF.R.U32.HI UR7, URZ, UR9, UR10 ;  /* 0x00000009ff072299 */ /* 0x000fe4000801160a */
[----:B------:R-:W-:Y:S02]  /*13f0*/  UIMAD UR10, UR6, UR19, URZ ;  /* 0x00000013060a72a4 */ /* 0x000fe4000f8e02ff */
[----:B------:R-:W-:-:S04]  /*1400*/  UIMAD UR7, UR7, UR19, URZ ;  /* 0x00000013070772a4 */ /* 0x000fc8000f8e02ff */
[----:B------:R-:W-:-:S03]  /*1410*/  UISETP.GE.AND UP0, UPT, UR4, UR7, UPT ;  /* 0x000000070400728c */ /* 0x000fc6000bf06270 */
[----:B------:R-:W-:Y:S01]  /*1420*/  UMOV UR7, UR13 ;  /* 0x0000000d00077c82 */ /* 0x000fe20008000000 */
[----:B------:R-:W-:Y:S02]  /*1430*/  UISETP.GE.OR UP0, UPT, UR5, UR10, UP0 ;  /* 0x0000000a0500728c */ /* 0x000fe40008706670 */
[----:B------:R-:W-:Y:S02]  /*1440*/  UIMAD.WIDE.U32 UR10, UR5, UR8, URZ ;  /* 0x00000008050a72a5 */ /* 0x000fe4000f8e00ff */
[----:B------:R-:W-:Y:S02]  /*1450*/  USHF.R.U32.HI UR7, URZ, UR9, UR7 ;  /* 0x00000009ff077299 */ /* 0x000fe40008011607 */
[----:B------:R-:W-:Y:S02]  /*1460*/  UIADD3 UR10, UPT, UPT, -UR4, URZ, URZ ;  /* 0x000000ff040a7290 */ /* 0x000fe4000fffe1ff */
[----:B------:R-:W-:Y:S02]  /*1470*/  USEL UR7, UR4, UR7, !UP2 ;  /* 0x0000000704077287 */ /* 0x000fe4000d000000 */
[----:B------:R-:W-:Y:S01]  /*1480*/  UIMAD UR10, UR14, UR10, UR23 ;  /* 0x0000000a0e0a72a4 */ /* 0x000fe2000f8e0217 */
[----:B------:R-:W-:-:S02]  /*1490*/  @!UP0 UMOV UR8, UR11 ;  /* 0x0000000b00088c82 */ /* 0x000fc40008000000 */
[----:B------:R-:W-:Y:S02]  /*14a0*/  @!UP0 USHF.R.U32.HI UR8, URZ, UR9, UR8 ;  /* 0x00000009ff088299 */ /* 0x000fe40008011608 */
[----:B------:R-:W-:Y:S02]  /*14b0*/  UIADD3 UR9, UPT, UPT, -UR7, URZ, URZ ;  /* 0x000000ff07097290 */ /* 0x000fe4000fffe1ff */
[----:B------:R-:W-:Y:S02]  /*14c0*/  @!UP0 USEL UR8, UR5, UR8, !UP2 ;  /* 0x0000000805088287 */ /* 0x000fe4000d000000 */
[----:B------:R-:W-:Y:S02]  /*14d0*/  UIMAD UR9, UR19, UR9, UR4 ;  /* 0x00000009130972a4 */ /* 0x000fe4000f8e0204 */
[----:B------:R-:W-:Y:S02]  /*14e0*/  @!UP0 UIADD3 UR7, UPT, UPT, UR7, -UR8, URZ ;  /* 0x8000000807078290 */ /* 0x000fe4000fffe0ff */
[----:B------:R-:W-:-:S02]  /*14f0*/  @!UP0 UIMAD UR6, UR9, UR6, UR8 ;  /* 0x00000006090682a4 */ /* 0x000fc4000f8e0208 */
[----:B------:R-:W-:-:S04]  /*1500*/  @!UP0 UIMAD UR4, UR7, UR19, UR5 ;  /* 0x00000013070482a4 */ /* 0x000fc8000f8e0205 */
[----:B------:R-:W-:Y:S01]  /*1510*/  UIMAD UR23, UR4, UR14, UR10 ;  /* 0x0000000e041772a4 */ /* 0x000fe2000f8e020a */
[----:B------:R-:W-:Y:S02]  /*1520*/  @!UP0 UMOV UR5, UR6 ;  /* 0x0000000600058c82 */ /* 0x000fe40008000000 */
[----:B------:R-:W-:-:S12]  /*1530*/  UIMAD UR28, UR5, UR21, UR28 ;  /* 0x00000015051c72a4 */ /* 0x000fd8000f8e021c */
.L_x_18:
[----:B------:R-:W-:-:S09]  /*1540*/  UISETP.NE.AND UP0, UPT, UR25, 0x1, UPT ;  /* 0x000000011900788c */ /* 0x000fd2000bf05270 */
[----:B------:R-:W-:Y:S05]  /*1550*/  BRA.U UP0, `(.L_x_19) ;  /* 0x0000000100407547 */ /* 0x000fea000b800000 */
[----:B------:R-:W2:Y:S01]  /*1560*/  LDCU.128 UR8, c[0x0][0xc10] ;  /* 0x00018200ff0877ac */ /* 0x000ea20008000c00 */
[----:B------:R-:W3:Y:S01]  /*1570*/  LDCU UR12, c[0x0][0xc0c] ;  /* 0x00018180ff0c77ac */ /* 0x000ee20008000800 */
[----:B------:R-:W4:Y:S01]  /*1580*/  LDCU UR13, c[0x0][0xc20] ;  /* 0x00018400ff0d77ac */ /* 0x000f220008000800 */
[----:B--2---:R-:W-:Y:S02]  /*1590*/  UIMAD.WIDE.U32 UR4, UR28, UR8, URZ ;  /* 0x000000081c0472a5 */ /* 0x004fe4000f8e00ff */
[----:B------:R-:W-:Y:S02]  /*15a0*/  UIMAD.WIDE.U32 UR6, UR23, UR11, URZ ;  /* 0x0000000b170672a5 */ /* 0x000fe4000f8e00ff */
[----:B---3--:R-:W-:Y:S02]  /*15b0*/  UISETP.NE.AND UP0, UPT, UR12, 0x1, UPT ;  /* 0x000000010c00788c */ /* 0x008fe4000bf05270 */
[----:B------:R-:W-:-:S03]  /*15c0*/  USHF.R.U32.HI UR5, URZ, UR9, UR5 ;  /* 0x00000009ff057299 */ /* 0x000fc60008011605 */
[----:B------:R-:W-:Y:S01]  /*15d0*/  UMOV UR4, UR7 ;  /* 0x0000000700047c82 */ /* 0x000fe20008000000 */
[----:B------:R-:W-:Y:S02]  /*15e0*/  USEL UR5, UR28, UR5, !UP0 ;  /* 0x000000051c057287 */ /* 0x000fe4000c000000 */
[----:B------:R-:W-:Y:S02]  /*15f0*/  UISETP.NE.AND UP0, UPT, UR10, 0x1, UPT ;  /* 0x000000010a00788c */ /* 0x000fe4000bf05270 */
[----:B----4-:R-:W-:-:S04]  /*1600*/  USHF.R.U32.HI UR4, URZ, UR13, UR4 ;  /* 0x0000000dff047299 */ /* 0x010fc80008011604 */
[----:B------:R-:W-:-:S04]  /*1610*/  USEL UR4, UR23, UR4, !UP0 ;  /* 0x0000000417047287 */ /* 0x000fc8000c000000 */
[----:B------:R-:W-:Y:S02]  /*1620*/  UIADD3 UR6, UPT, UPT, -UR4, UR5, URZ ;  /* 0x0000000504067290 */ /* 0x000fe4000fffe1ff */
[----:B------:R-:W-:Y:S02]  /*1630*/  UIADD3 UR4, UPT, UPT, UR4, -UR5, URZ ;  /* 0x8000000504047290 */ /* 0x000fe4000fffe0ff */
[----:B------:R-:W-:Y:S02]  /*1640*/  UIMAD UR23, UR6, UR10, UR23 ;  /* 0x0000000a061772a4 */ /* 0x000fe4000f8e0217 */
[----:B------:R-:W-:-:S12]  /*1650*/  UIMAD UR28, UR4, UR12, UR28 ;  /* 0x0000000c041c72a4 */ /* 0x000fd8000f8e021c */
.L_x_19:
[----:B------:R-:W-:Y:S05]  /*1660*/  BRA.U !UP6, `(.L_x_20) ;  /* 0x000000010e0c7547 */ /* 0x000fea000b800000 */
[----:B------:R-:W-:Y:S01]  /*1670*/  UCGABAR_WAIT ;  /* 0x0000000000007dc7 */ /* 0x000fe20008000000 */
[----:B------:R-:W-:Y:S01]  /*1680*/  CCTL.IVALL ;  /* 0x00000000ff00798f */ /* 0x000fe20002000000 */
[----:B------:R-:W-:Y:S05]  /*1690*/  BRA `(.L_x_21) ;  /* 0x0000000000047947 */ /* 0x000fea0003800000 */
.L_x_20:
[----:B------:R-:W-:Y:S06]  /*16a0*/  BAR.SYNC.DEFER_BLOCKING 0x0 ;  /* 0x0000000000007b1d */ /* 0x000fec0000010000 */
.L_x_21:
[----:B------:R-:W-:Y:S05]  /*16b0*/  BRA.U UP5, `(.L_x_22) ;  /* 0x0000002505707547 */ /* 0x000fea000b800000 */
[----:B------:R-:W2:Y:S01]  /*16c0*/  LDCU UR7, c[0x0][0x394] ;  /* 0x00007280ff0777ac */ /* 0x000ea20008000800 */
[----:B------:R-:W-:Y:S01]  /*16d0*/  PLOP3.LUT P1, PT, PT, PT, UP3, 0x80, 0x8 ;  /* 0x000000000008781c */ /* 0x000fe20003f2f038 */
[----:B------:R-:W-:Y:S01]  /*16e0*/  IMAD.MOV.U32 R2, RZ, RZ, RZ ;  /* 0x000000ffff027224 */ /* 0x000fe200078e00ff */
[----:B------:R-:W-:Y:S01]  /*16f0*/  ISETP.EQ.OR P2, PT, R3, RZ, P3 ;  /* 0x000000ff0300720c */ /* 0x000fe20001f42670 */
[----:B------:R-:W3:Y:S01]  /*1700*/  LDCU UR6, c[0x0][0x5d8] ;  /* 0x0000bb00ff0677ac */ /* 0x000ee20008000800 */
[----:B------:R-:W-:Y:S01]  /*1710*/  PLOP3.LUT P1, PT, P1, PT, PT, 0x8, 0x80 ;  /* 0x000000000080781c */ /* 0x000fe20000f2e170 */
[----:B------:R-:W-:Y:S02]  /*1720*/  UISETP.NE.AND UP0, UPT, UR18, URZ, UPT ;  /* 0x000000ff1200728c */ /* 0x000fe4000bf05270 */
[----:B------:R-:W-:Y:S02]  /*1730*/  USHF.L.U32 UR8, UR20, 0x6, URZ ;  /* 0x0000000614087899 */ /* 0x000fe400080006ff */
[----:B------:R-:W-:Y:S01]  /*1740*/  USEL UR48, UR53, 0x2, UP0 ;  /* 0x0000000235307887 */ /* 0x000fe20008000000 */
[----:B------:R-:W4:Y:S01]  /*1750*/  LDCU UR58, c[0x0][0x370] ;  /* 0x00006e00ff3a77ac */ /* 0x000f220008000800 */
[----:B--2---:R-:W-:Y:S01]  /*1760*/  UIADD3 UR5, UPT, UPT, UR7, 0x3f, URZ ;  /* 0x0000003f07057890 */ /* 0x004fe2000fffe0ff */
[----:B------:R-:W2:Y:S03]  /*1770*/  LDCU.64 UR50, c[0x0][0x348] ;  /* 0x00006900ff3277ac */ /* 0x000ea60008000a00 */
[----:B------:R-:W-:-:S02]  /*1780*/  USHF.R.S32.HI UR4, URZ, 0x1f, UR5 ;  /* 0x0000001fff047899 */ /* 0x000fc40008011405 */
[----:B---3--:R-:W-:Y:S02]  /*1790*/  UIADD3 UR6, UPT, UPT, UR6, 0x7f, URZ ;  /* 0x0000007f06067890 */ /* 0x008fe4000fffe0ff */
[----:B------:R-:W-:Y:S02]  /*17a0*/  ULEA.HI UR4, UR4, UR5, URZ, 0x6 ;  /* 0x0000000504047291 */ /* 0x000fe4000f8f30ff */
[----:B------:R-:W-:Y:S02]  /*17b0*/  UIADD3 UR5, UPT, UPT, UR7, -0x1, URZ ;  /* 0xffffffff07057890 */ /* 0x000fe4000fffe0ff */
[----:B------:R-:W-:Y:S02]  /*17c0*/  USHF.R.S32.HI UR60, URZ, 0x6, UR4 ;  /* 0x00000006ff3c7899 */ /* 0x000fe40008011404 */
[----:B------:R-:W-:Y:S02]  /*17d0*/  UISETP.GE.U32.AND UP1, UPT, UR5, -0x7f, UPT ;  /* 0xffffff810500788c */ /* 0x000fe4000bf26070 */
[----:B------:R-:W-:-:S02]  /*17e0*/  UISETP.LT.U32.AND UP0, UPT, UR60, 0x10, UPT ;  /* 0x000000103c00788c */ /* 0x000fc4000bf01070 */
[----:B------:R-:W-:Y:S02]  /*17f0*/  USHF.R.S32.HI UR4, URZ, 0x1f, UR6 ;  /* 0x0000001fff047899 */ /* 0x000fe40008011406 */
[----:B------:R-:W-:Y:S02]  /*1800*/  USEL UR59, UR60, 0x10, UP0 ;  /* 0x000000103c3b7887 */ /* 0x000fe40008000000 */
[----:B------:R-:W-:Y:S02]  /*1810*/  ULEA.HI UR4, UR4, UR6, URZ, 0x7 ;  /* 0x0000000604047291 */ /* 0x000fe4000f8f38ff */
[----:B------:R-:W-:Y:S02]  /*1820*/  UIADD3 UR45, UPT, UPT, UR59, -0x1, URZ ;  /* 0xffffffff3b2d7890 */ /* 0x000fe4000fffe0ff */
[----:B------:R-:W-:Y:S02]  /*1830*/  @UP1 UIADD3 UR45, UPT, UPT, UR59, URZ, URZ ;  /* 0x000000ff3b2d1290 */ /* 0x000fe4000fffe0ff */
[----:B------:R-:W-:-:S02]  /*1840*/  USHF.L.U32 UR64, UR20, 0x7, URZ ;  /* 0x0000000714407899 */ /* 0x000fc400080006ff */
[----:B------:R-:W-:Y:S01]  /*1850*/  UIADD3 UR63, UPT, UPT, UR7, 0x7e, URZ ;  /* 0x0000007e073f7890 */ /* 0x000fe2000fffe0ff */
[----:B------:R-:W3:Y:S01]  /*1860*/  LDCU UR57, c[0x0][0x374] ;  /* 0x00006e80ff3977ac */ /* 0x000ee20008000800 */
[----:B------:R-:W-:Y:S02]  /*1870*/  ULOP3.LUT UR62, UR8, 0x40, URZ, 0xc0, !UPT ;  /* 0x00000040083e7892 */ /* 0x000fe4000f8ec0ff */
[----:B------:R-:W-:Y:S02]  /*1880*/  USHF.R.S32.HI UR56, URZ, 0x7, UR4 ;  /* 0x00000007ff387899 */ /* 0x000fe40008011404 */
[----:B------:R-:W-:Y:S02]  /*1890*/  UIADD3 UR61, UPT, UPT, UR60, -UR59, URZ ;  /* 0x8000003b3c3d7290 */ /* 0x000fe4000fffe0ff */
[----:B------:R-:W-:Y:S01]  /*18a0*/  UIADD3 UR45, UPT, UPT, UR45, 0x1, URZ ;  /* 0x000000012d2d7890 */ /* 0x000fe2000fffe0ff */
[----:B------:R-:W-:Y:S01]  /*18b0*/  UMOV UR29, 0x1 ;  /* 0x00000001001d7882 */ /* 0x000fe20000000000 */
[----:B--2-4-:R-:W-:-:S10]  /*18c0*/  UMOV UR31, URZ ;  /* 0x000000ff001f7c82 */ /* 0x014fd40008000000 */
.L_x_40:
[----:B------:R-:W-:Y:S01]  /*18d0*/  IMAD.U32 R4, RZ, RZ, UR56 ;  /* 0x00000038ff047e24 */ /* 0x000fe2000f8e00ff */
[----:B------:R-:W2:Y:S04]  /*18e0*/  LDCU UR55, c[0x0][0x5dc] ;  /* 0x0000bb80ff3777ac */ /* 0x000ea80008000800 */
[-C--:B------:R-:W-:Y:S01]  /*18f0*/  IABS R0, R4.reuse ;  /* 0x0000000400007213 */ /* 0x080fe20000000000 */
[----:B------:R-:W4:Y:S01]  /*1900*/  LDCU UR54, c[0x0][0x5e0] ;  /* 0x0000bc00ff3677ac */ /* 0x000f220008000800 */
[----:B------:R-:W-:Y:S02]  /*1910*/  IABS R4, R4 ;  /* 0x0000000400047213 */ /* 0x000fe40000000000 */
[----:B------:R-:W-:Y:S01]  /*1920*/  R2UR UR6, R0 ;  /* 0x00000000000672ca */ /* 0x000fe200000e0000 */
[----:B------:R-:W-:Y:S01]  /*1930*/  UMOV UR30, 0x400 ;  /* 0x00000400001e7882 */ /* 0x000fe20000000000 */
[----:B------:R-:W-:Y:S01]  /*1940*/  UMOV UR19, URZ ;  /* 0x000000ff00137c82 */ /* 0x000fe20008000000 */
[----:B--2---:R-:W-:-:S10]  /*1950*/  IMAD.U32 R3, RZ, RZ, UR55 ;  /* 0x00000037ff037e24 */ /* 0x004fd4000f8e00ff */
[----:B------:R-:W2:Y:S01]  /*1960*/  I2F.RP R6, UR6 ;  /* 0x0000000600067d06 */ /* 0x000ea20008209400 */
[----:B----4-:R-:W-:-:S07]  /*1970*/  UISETP.NE.AND UP2, UPT, UR54, URZ, UPT ;  /* 0x000000ff3600728c */ /* 0x010fce000bf45270 */
[----:B--2---:R-:W2:Y:S02]  /*1980*/  MUFU.RCP R5, R6 ;  /* 0x0000000600057308 */ /* 0x004ea40000001000 */
[----:B--2---:R-:W-:-:S06]  /*1990*/  VIADD R5, R5, 0xffffffe ;  /* 0x0ffffffe05057836 */ /* 0x004fcc0000000000 */
[----:B------:R-:W2:Y:S02]  /*19a0*/  F2I.FTZ.U32.TRUNC.NTZ R0, R5 ;  /* 0x0000000500007305 */ /* 0x000ea4000021f000 */
[----:B--2---:R-:W-:Y:S02]  /*19b0*/  R2UR UR5, R0 ;  /* 0x00000000000572ca */ /* 0x004fe400000e0000 */
[----:B------:R-:W-:Y:S01]  /*19c0*/  IABS R0, R3 ;  /* 0x0000000300007213 */ /* 0x000fe20000000000 */
[----:B------:R-:W-:-:S03]  /*19d0*/  IMAD.U32 R3, RZ, RZ, UR23 ;  /* 0x00000017ff037e24 */ /* 0x000fc6000f8e00ff */
[----:B------:R-:W-:Y:S01]  /*19e0*/  R2UR UR9, R0 ;  /* 0x00000000000972ca */ /* 0x000fe200000e0000 */
[----:B------:R-:W-:Y:S01]  /*19f0*/  IMAD.MOV R0, RZ, RZ, -R4 ;  /* 0x000000ffff007224 */ /* 0x000fe200078e0a04 */
[----:B------:R-:W-:-:S04]  /*1a00*/  IABS R3, R3 ;  /* 0x0000000300037213 */ /* 0x000fc80000000000 */
[----:B------:R-:W-:Y:S01]  /*1a10*/  R2UR UR8, R3 ;  /* 0x00000000030872ca */ /* 0x000fe200000e0000 */
[----:B------:R-:W-:-:S04]  /*1a20*/  UIADD3 UR4, UPT, UPT, URZ, -UR5, URZ ;  /* 0x80000005ff047290 */ /* 0x000fc8000fffe0ff */
[----:B------:R-:W-:Y:S02]  /*1a30*/  UIMAD UR7, UR4, UR6, URZ ;  /* 0x00000006040772a4 */ /* 0x000fe4000f8e02ff */
[----:B------:R-:W2:Y:S01]  /*1a40*/  I2F.RP R3, UR9 ;  /* 0x0000000900037d06 */ /* 0x000ea20008209400 */
[----:B------:R-:W-:Y:S02]  /*1a50*/  UMOV UR4, URZ ;  /* 0x000000ff00047c82 */ /* 0x000fe40008000000 */
[----:B------:R-:W-:Y:S02]  /*1a60*/  UIMAD.WIDE.U32 UR4, UR5, UR7, UR4 ;  /* 0x00000007050472a5 */ /* 0x000fe4000f8e0004 */
[----:B------:R-:W-:-:S05]  /*1a70*/  R2UR UR7, R0 ;  /* 0x00000000000772ca */ /* 0x000fca00000e0000 */
[----:B------:R-:W-:Y:S02]  /*1a80*/  UMOV UR4, UR5 ;  /* 0x0000000500047c82 */ /* 0x000fe40008000000 */
[----:B------:R-:W-:Y:S01]  /*1a90*/  UIMAD.WIDE.U32 UR4, UR4, UR8, URZ ;  /* 0x00000008040472a5 */ /* 0x000fe2000f8e00ff */
[----:B--2---:R-:W2:Y:S06]  /*1aa0*/  MUFU.RCP R3, R3 ;  /* 0x0000000300037308 */ /* 0x004eac0000001000 */
[----:B------:R-:W-:Y:S02]  /*1ab0*/  UMOV UR4, UR5 ;  /* 0x0000000500047c82 */ /* 0x000fe40008000000 */
[----:B------:R-:W-:-:S04]  /*1ac0*/  UIMAD UR5, UR4, UR7, UR8 ;  /* 0x00000007040572a4 */ /* 0x000fc8000f8e0208 */
[----:B------:R-:W-:Y:S01]  /*1ad0*/  UISETP.GT.U32.AND UP0, UPT, UR6, UR5, UPT ;  /* 0x000000050600728c */ /* 0x000fe2000bf04070 */
[----:B--2---:R-:W-:-:S10]  /*1ae0*/  VIADD R4, R3, 0xffffffe ;  /* 0x0ffffffe03047836 */ /* 0x004fd40000000000 */
[----:B------:R-:W-:Y:S01]  /*1af0*/  @!UP0 UIADD3 UR5, UPT, UPT, UR5, -UR6, URZ ;  /* 0x8000000605058290 */ /* 0x000fe2000fffe0ff */
[----:B------:R-:W2:Y:S01]  /*1b00*/  F2I.FTZ.U32.TRUNC.NTZ R0, R4 ;  /* 0x0000000400007305 */ /* 0x000ea2000021f000 */
[----:B------:R-:W-:Y:S02]  /*1b10*/  @!UP0 UIADD3 UR4, UPT, UPT, UR4, 0x1, URZ ;  /* 0x0000000104048890 */ /* 0x000fe4000fffe0ff */
[----:B------:R-:W-:Y:S02]  /*1b20*/  UISETP.GE.U32.AND UP1, UPT, UR5, UR6, UPT ;  /* 0x000000060500728c */ /* 0x000fe4000bf26070 */
[----:B------:R-:W-:-:S04]  /*1b30*/  ULOP3.LUT UR5, UR23, UR56, URZ, 0x3c, !UPT ;  /* 0x0000003817057292 */ /* 0x000fc8000f8e3cff */
[----:B------:R-:W-:-:S05]  /*1b40*/  UISETP.GE.AND UP0, UPT, UR5, URZ, UPT ;  /* 0x000000ff0500728c */ /* 0x000fca000bf06270 */
[----:B------:R-:W-:Y:S01]  /*1b50*/  @UP1 UIADD3 UR4, UPT, UPT, UR4, 0x1, URZ ;  /* 0x0000000104041890 */ /* 0x000fe2000fffe0ff */
[----:B--2---:R-:W-:Y:S01]  /*1b60*/  R2UR UR5, R0 ;  /* 0x00000000000572ca */ /* 0x004fe200000e0000 */
[----:B------:R-:W-:Y:S01]  /*1b70*/  UISETP.NE.AND UP1, UPT, UR56, URZ, UPT ;  /* 0x000000ff3800728c */ /* 0x000fe2000bf25270 */
[----:B------:R-:W-:-:S04]  /*1b80*/  IMAD.U32 R0, RZ, RZ, UR54 ;  /* 0x00000036ff007e24 */ /* 0x000fc8000f8e00ff */
[----:B------:R-:W-:Y:S01]  /*1b90*/  UMOV UR8, UR4 ;  /* 0x0000000400087c82 */ /* 0x000fe20008000000 */
[----:B------:R-:W-:Y:S01]  /*1ba0*/  IABS R0, R0 ;  /* 0x0000000000007213 */ /* 0x000fe20000000000 */
[----:B------:R-:W-:-:S03]  /*1bb0*/  @!UP0 UIADD3 UR8, UPT, UPT, -UR8, URZ, URZ ;  /* 0x000000ff08088290 */ /* 0x000fc6000fffe1ff */
[----:B------:R-:W-:Y:S01]  /*1bc0*/  R2UR UR10, R0 ;  /* 0x00000000000a72ca */ /* 0x000fe200000e0000 */
[----:B------:R-:W-:Y:S02]  /*1bd0*/  @!UP1 ULOP3.LUT UR8, URZ, UR56, URZ, 0x33, !UPT ;  /* 0x00000038ff089292 */ /* 0x000fe4000f8e33ff */
[----:B------:R-:W-:-:S04]  /*1be0*/  UIADD3 UR4, UPT, UPT, URZ, -UR5, URZ ;  /* 0x80000005ff047290 */ /* 0x000fc8000fffe0ff */
[----:B------:R-:W-:Y:S01]  /*1bf0*/  IMAD.U32 R3, RZ, RZ, UR8 ;  /* 0x00000008ff037e24 */ /* 0x000fe2000f8e00ff */
[----:B------:R-:W-:-:S03]  /*1c00*/  UIMAD UR6, UR4, UR9, URZ ;  /* 0x00000009040672a4 */ /* 0x000fc6000f8e02ff */
[----:B------:R-:W-:Y:S01]  /*1c10*/  UMOV UR4, URZ ;  /* 0x000000ff00047c82 */ /* 0x000fe20008000000 */
[----:B------:R-:W-:Y:S01]  /*1c20*/  IABS R3, R3 ;  /* 0x0000000300037213 */ /* 0x000fe20000000000 */
[----:B------:R-:W-:-:S03]  /*1c30*/  UIMAD.WIDE.U32 UR4, UR5, UR6, UR4 ;  /* 0x00000006050472a5 */ /* 0x000fc6000f8e0004 */
[----:B------:R-:W-:Y:S02]  /*1c40*/  R2UR UR7, R3 ;  /* 0x00000000030772ca */ /* 0x000fe400000e0000 */
[----:B------:R-:W2:Y:S01]  /*1c50*/  I2F.RP R3, UR10 ;  /* 0x0000000a00037d06 */ /* 0x000ea20008209400 */
[----:B------:R-:W4:Y:S01]  /*1c60*/  S2UR UR6, SR_CgaCtaId ;  /* 0x00000000000679c3 */ /* 0x000f220000008800 */
[----:B------:R-:W-:-:S09]  /*1c70*/  UMOV UR4, UR5 ;  /* 0x0000000500047c82 */ /* 0x000fd20008000000 */
[----:B------:R-:W-:Y:S01]  /*1c80*/  UIMAD.WIDE.U32 UR4, UR4, UR7, URZ ;  /* 0x00000007040472a5 */ /* 0x000fe2000f8e00ff */
[----:B--2---:R-:W2:Y:S06]  /*1c90*/  MUFU.RCP R0, R3 ;  /* 0x0000000300007308 */ /* 0x004eac0000001000 */
[----:B------:R-:W-:Y:S02]  /*1ca0*/  UMOV UR4, UR5 ;  /* 0x0000000500047c82 */ /* 0x000fe40008000000 */
[----:B------:R-:W-:-:S04]  /*1cb0*/  UIADD3 UR5, UPT, UPT, -UR4, URZ, URZ ;  /* 0x000000ff04057290 */ /* 0x000fc8000fffe1ff */
[----:B------:R-:W-:Y:S02]  /*1cc0*/  UIMAD UR5, UR9, UR5, UR7 ;  /* 0x00000005090572a4 */ /* 0x000fe4000f8e0207 */
[----:B----4-:R-:W-:Y:S02]  /*1cd0*/  ULEA UR30, UR6, UR30, 0x18 ;  /* 0x0000001e061e7291 */ /* 0x010fe4000f8ec0ff */
[----:B------:R-:W-:Y:S02]  /*1ce0*/  UISETP.GT.U32.AND UP0, UPT, UR9, UR5, UPT ;  /* 0x000000050900728c */ /* 0x000fe4000bf04070 */
[----:B------:R-:W-:Y:S01]  /*1cf0*/  ULEA UR6, UR31, UR30, 0x3 ;  /* 0x0000001e1f067291 */ /* 0x000fe2000f8e18ff */
[----:B--2---:R-:W-:Y:S02]  /*1d00*/  VIADD R0, R0, 0xffffffe ;  /* 0x0ffffffe00007836 */ /* 0x004fe40000000000 */
[----:B------:R-:W-:-:S04]  /*1d10*/  IMAD.U32 R3, RZ, RZ, UR29 ;  /* 0x0000001dff037e24 */ /* 0x000fc8000f8e00ff */
[----:B------:R-:W2:Y:S02]  /*1d20*/  F2I.FTZ.U32.TRUNC.NTZ R0, R0 ;  /* 0x0000000000007305 */ /* 0x000ea4000021f000 */
[----:B------:R-:W-:Y:S01]  /*1d30*/  @!UP0 UIADD3 UR5, UPT, UPT, UR5, -UR9, URZ ;  /* 0x8000000905058290 */ /* 0x000fe2000fffe0ff */
[----:B------:R-:W-:Y:S01]  /*1d40*/  SHF.L.U32 R3, R3, 0x1f, RZ ;  /* 0x0000001f03037819 */ /* 0x000fe200000006ff */
[----:B------:R-:W-:Y:S02]  /*1d50*/  @!UP0 UIADD3 UR4, UPT, UPT, UR4, 0x1, URZ ;  /* 0x0000000104048890 */ /* 0x000fe4000fffe0ff */
[----:B------:R-:W-:Y:S01]  /*1d60*/  UISETP.GE.U32.AND UP1, UPT, UR5, UR9, UPT ;  /* 0x000000090500728c */ /* 0x000fe2000bf26070 */
[----:B------:R4:W1:Y:S01]  /*1d70*/  SYNCS.PHASECHK.TRANS64.TRYWAIT P0, [UR6+0x80], R3 ;  /* 0x00008003ff0075a7 */ /* 0x0008620008001106 */
[----:B------:R-:W-:Y:S01]  /*1d80*/  ULOP3.LUT UR5, UR8, UR55, URZ, 0x3c, !UPT ;  /* 0x0000003708057292 */ /* 0x000fe2000f8e3cff */
[----:B------:R-:W-:-:S03]  /*1d90*/  UMOV UR6, URZ ;  /* 0x000000ff00067c82 */ /* 0x000fc60008000000 */
[----:B------:R-:W-:Y:S01]  /*1da0*/  UISETP.GE.AND UP0, UPT, UR5, URZ, UPT ;  /* 0x000000ff0500728c */ /* 0x000fe2000bf06270 */
[----:B--2---:R-:W-:-:S04]  /*1db0*/  R2UR UR7, R0 ;  /* 0x00000000000772ca */ /* 0x004fc800000e0000 */
[----:B------:R-:W-:Y:S02]  /*1dc0*/  @UP1 UIADD3 UR4, UPT, UPT, UR4, 0x1, URZ ;  /* 0x0000000104041890 */ /* 0x000fe4000fffe0ff */
[----:B------:R-:W-:-:S05]  /*1dd0*/  UISETP.NE.AND UP1, UPT, UR55, URZ, UPT ;  /* 0x000000ff3700728c */ /* 0x000fca000bf25270 */
[----:B------:R-:W-:Y:S02]  /*1de0*/  UMOV UR5, UR4 ;  /* 0x0000000400057c82 */ /* 0x000fe40008000000 */
[----:B------:R-:W-:Y:S02]  /*1df0*/  @!UP0 UIADD3 UR5, UPT, UPT, -UR5, URZ, URZ ;  /* 0x000000ff05058290 */ /* 0x000fe4000fffe1ff */
[----:B------:R-:W-:Y:S02]  /*1e00*/  UIADD3 UR4, UPT, UPT, URZ, -UR7, URZ ;  /* 0x80000007ff047290 */ /* 0x000fe4000fffe0ff */
[----:B------:R-:W-:Y:S02]  /*1e10*/  @!UP1 ULOP3.LUT UR5, URZ, UR55, URZ, 0x33, !UPT ;  /* 0x00000037ff059292 */ /* 0x000fe4000f8e33ff */
[----:B------:R-:W-:-:S04]  /*1e20*/  UIMAD UR4, UR4, UR10, URZ ;  /* 0x0000000a040472a4 */ /* 0x000fc8000f8e02ff */
[----:B------:R-:W-:Y:S01]  /*1e30*/  IMAD.U32 R0, RZ, RZ, UR5 ;  /* 0x00000005ff007e24 */ /* 0x000fe2000f8e00ff */
[----:B------:R-:W-:-:S04]  /*1e40*/  UIMAD.WIDE.U32 UR6, UR7, UR4, UR6 ;  /* 0x00000004070672a5 */ /* 0x000fc8000f8e0006 */
[----:B------:R-:W-:-:S03]  /*1e50*/  IABS R0, R0 ;  /* 0x0000000000007213 */ /* 0x000fc60000000000 */
[----:B------:R-:W-:Y:S01]  /*1e60*/  UMOV UR6, UR7 ;  /* 0x0000000700067c82 */ /* 0x000fe20008000000 */
[----:B------:R-:W-:-:S13]  /*1e70*/  R2UR UR9, R0 ;  /* 0x00000000000972ca */ /* 0x000fda00000e0000 */
[----:B------:R-:W-:-:S07]  /*1e80*/  UIMAD.WIDE.U32 UR6, UR6, UR9, URZ ;  /* 0x00000009060672a5 */ /* 0x000fce000f8e00ff */
[----:B------:R-:W-:Y:S01]  /*1e90*/  UMOV UR4, UR7 ;  /* 0x0000000700047c82 */ /* 0x000fe20008000000 */
[----:B------:R-:W-:Y:S02]  /*1ea0*/  ULEA.HI UR7, UR28, UR28, URZ, 0x1 ;  /* 0x0000001c1c077291 */ /* 0x000fe4000f8f08ff */
[----:B------:R-:W-:Y:S02]  /*1eb0*/  UIADD3 UR6, UPT, UPT, -UR4, URZ, URZ ;  /* 0x000000ff04067290 */ /* 0x000fe4000fffe1ff */
[----:B------:R-:W-:Y:S02]  /*1ec0*/  USHF.L.U32 UR7, UR7, 0x7, URZ ;  /* 0x0000000707077899 */ /* 0x000fe400080006ff */
[----:B------:R-:W-:Y:S02]  /*1ed0*/  UIMAD UR6, UR10, UR6, UR9 ;  /* 0x000000060a0672a4 */ /* 0x000fe4000f8e0209 */
[----:B------:R-:W-:Y:S02]  /*1ee0*/  ULOP3.LUT UR42, UR7, 0xffffff00, URZ, 0xc0, !UPT ;  /* 0xffffff00072a7892 */ /* 0x000fe4000f8ec0ff */
[----:B------:R-:W-:-:S02]  /*1ef0*/  UISETP.GT.U32.AND UP0, UPT, UR10, UR6, UPT ;  /* 0x000000060a00728c */ /* 0x000fc4000bf04070 */
[----:B------:R-:W-:-:S09]  /*1f00*/  ULOP3.LUT UR42, UR42, 0x80, UR64, 0xf8, !UPT ;  /* 0x000000802a2a7892 */ /* 0x000fd2000f8ef840 */
[----:B------:R-:W-:Y:S02]  /*1f10*/  @!UP0 UIADD3 UR6, UPT, UPT, UR6, -UR10, URZ ;  /* 0x8000000a06068290 */ /* 0x000fe4000fffe0ff */
[----:B------:R-:W-:Y:S02]  /*1f20*/  @!UP0 UIADD3 UR4, UPT, UPT, UR4, 0x1, URZ ;  /* 0x0000000104048890 */ /* 0x000fe4000fffe0ff */
[----:B------:R-:W-:Y:S02]  /*1f30*/  UISETP.GE.U32.AND UP1, UPT, UR6, UR10, UPT ;  /* 0x0000000a0600728c */ /* 0x000fe4000bf26070 */
[----:B------:R-:W-:Y:S02]  /*1f40*/  ULOP3.LUT UR6, UR5, UR54, URZ, 0x3c, !UPT ;  /* 0x0000003605067292 */ /* 0x000fe4000f8e3cff */
[----:B------:R-:W-:Y:S02]  /*1f50*/  UIADD3 UR10, UPT, UPT, -UR8, URZ, URZ ;  /* 0x000000ff080a7290 */ /* 0x000fe4000fffe1ff */
[----:B------:R-:W-:-:S02]  /*1f60*/  UISETP.GE.AND UP0, UPT, UR6, URZ, UPT ;  /* 0x000000ff0600728c */ /* 0x000fc4000bf06270 */
[----:B------:R-:W-:Y:S02]  /*1f70*/  UIMAD UR10, UR56, UR10, UR23 ;  /* 0x0000000a380a72a4 */ /* 0x000fe4000f8e0217 */
[----:B------:R-:W-:Y:S02]  /*1f80*/  UIADD3 UR6, UPT, UPT, -UR5, URZ, URZ ;  /* 0x000000ff05067290 */ /* 0x000fe4000fffe1ff */
[----:B------:R-:W-:Y:S02]  /*1f90*/  @UP1 UIADD3 UR4, UPT, UPT, UR4, 0x1, URZ ;  /* 0x0000000104041890 */ /* 0x000fe4000fffe0ff */
[----:B------:R-:W-:Y:S02]  /*1fa0*/  ULEA UR10, UR10, UR62, 0x7 ;  /* 0x0000003e0a0a7291 */ /* 0x000fe4000f8e38ff */
[----:B------:R-:W-:-:S03]  /*1fb0*/  UIMAD UR55, UR55, UR6, UR8 ;  /* 0x00000006373772a4 */ /* 0x000fc6000f8e0208 */
[----:B------:R-:W-:Y:S02]  /*1fc0*/  UMOV UR49, UR4 ;  /* 0x0000000400317c82 */ /* 0x000fe40008000000 */
[----:B------:R-:W-:Y:S02]  /*1fd0*/  @!UP0 UIADD3 UR49, UPT, UPT, -UR49, URZ, URZ ;  /* 0x000000ff31318290 */ /* 0x000fe4000fffe1ff */
[----:B------:R-:W-:Y:S02]  /*1fe0*/  UISETP.GE.U32.AND UP0, UPT, UR63, 0x7f, UPT ;  /* 0x0000007f3f00788c */ /* 0x000fe4000bf06070 */
[----:B------:R-:W-:-:S04]  /*1ff0*/  @!UP2 ULOP3.LUT UR49, URZ, UR54, URZ, 0x33, !UPT ;  /* 0x00000036ff31a292 */ /* 0x000fc8000f8e33ff */
[----:B------:R-:W-:-:S04]  /*2000*/  UIADD3 UR4, UPT, UPT, -UR49, URZ, URZ ;  /* 0x000000ff31047290 */ /* 0x000fc8000fffe1ff */
[----:B------:R-:W-:Y:S01]  /*2010*/  UIMAD UR54, UR54, UR4, UR5 ;  /* 0x00000004363672a4 */ /* 0x000fe2000f8e0205 */
[----:B-1--4-:R-:W-:Y:S11]  /*2020*/  BRA.U !UP0, `(.L_x_23) ;  /* 0x00000005086c7547 */ /* 0x012ff6000b800000 */
[----:B------:R-:W1:Y:S01]  /*2030*/  LDCU UR11, c[0x0][0x5c8] ;  /* 0x0000b900ff0b77ac */ /* 0x000e620008000800 */
[----:B------:R-:W1:Y:S01]  /*2040*/  LDCU UR37, c[0x0][0x600] ;  /* 0x0000c000ff2577ac */ /* 0x000e620008000800 */
[----:B------:R-:W2:Y:S01]  /*2050*/  LDCU.64 UR12, c[0x0][0x5c0] ;  /* 0x0000b800ff0c77ac */ /* 0x000ea20008000a00 */
[----:B------:R-:W2:Y:S01]  /*2060*/  LDCU.64 UR8, c[0x0][0x5f8] ;  /* 0x0000bf00ff0877ac */ /* 0x000ea20008000a00 */
[----:B------:R-:W4:Y:S01]  /*2070*/  LDCU UR24, c[0x0][0x5a8] ;  /* 0x0000b500ff1877ac */ /* 0x000f220008000800 */
[----:B------:R-:W1:Y:S01]  /*2080*/  LDCU UR23, c[0x0][0x59c] ;  /* 0x0000b380ff1777ac */ /* 0x000e620008000800 */
[----:B------:R-:W1:Y:S01]  /*2090*/  LDCU UR22, c[0x0][0x590] ;  /* 0x0000b200ff1677ac */ /* 0x000e620008000800 */
[----:B------:R-:W1:Y:S01]  /*20a0*/  LDCU UR28, c[0x0][0x594] ;  /* 0x0000b280ff1c77ac */ /* 0x000e620008000800 */
[----:B------:R-:W3:Y:S01]  /*20b0*/  LDCU UR27, c[0x0][0x598] ;  /* 0x0000b300ff1b77ac */ /* 0x000ee20008000800 */
[----:B------:R-:W3:Y:S01]  /*20c0*/  LDCU UR26, c[0x0][0x5ac] ;  /* 0x0000b580ff1a77ac */ /* 0x000ee20008000800 */
[----:B------:R-:W3:Y:S01]  /*20d0*/  LDCU UR25, c[0x0][0x5b0] ;  /* 0x0000b600ff1977ac */ /* 0x000ee20008000800 */
[----:B------:R-:W3:Y:S01]  /*20e0*/  LDCU UR5, c[0x0][0x5cc] ;  /* 0x0000b980ff0577ac */ /* 0x000ee20008000800 */
[----:B------:R-:W3:Y:S01]  /*20f0*/  LDCU UR4, c[0x0][0x5ec] ;  /* 0x0000bd80ff0477ac */ /* 0x000ee20008000800 */
[----:B------:R-:W3:Y:S01]  /*2100*/  LDCU.64 UR20, c[0x0][0x5a0] ;  /* 0x0000b400ff1477ac */ /* 0x000ee20008000a00 */
[----:B------:R-:W3:Y:S01]  /*2110*/  LDCU.64 UR16, c[0x0][0x5d0] ;  /* 0x0000ba00ff1077ac */ /* 0x000ee20008000a00 */
[----:B------:R-:W3:Y:S01]  /*2120*/  LDCU.64 UR6, c[0x0][0x5f0] ;  /* 0x0000be00ff0677ac */ /* 0x000ee20008000a00 */
[----:B--2---:R-:W-:-:S02]  /*2130*/  UIMAD UR44, UR55, UR12, UR8 ;  /* 0x0000000c372c72a4 */ /* 0x004fc4000f8e0208 */
[----:B------:R-:W-:Y:S02]  /*2140*/  UIMAD UR38, UR54, UR13, UR9 ;  /* 0x0000000d362672a4 */ /* 0x000fe4000f8e0209 */
[----:B-1----:R-:W-:Y:S01]  /*2150*/  UIMAD UR37, UR49, UR11, UR37 ;  /* 0x0000000b312572a4 */ /* 0x002fe2000f8e0225 */
[----:B------:R-:W-:Y:S01]  /*2160*/  UMOV UR18, URZ ;  /* 0x000000ff00127c82 */ /* 0x000fe20008000000 */
[----:B----4-:R-:W-:-:S10]  /*2170*/  UMOV UR14, UR31 ;  /* 0x0000001f000e7c82 */ /* 0x010fd40008000000 */
.L_x_29:
[----:B------:R-:W-:Y:S01]  /*2180*/  @!P3 MOV R3, 0x6000 ;  /* 0x000060000003b802 */ /* 0x000fe20000000f00 */
[----:B------:R-:W-:Y:S01]  /*2190*/  ULEA UR11, UR14, UR30, 0x3 ;  /* 0x0000001e0e0b7291 */ /* 0x000fe2000f8e18ff */
[----:B--2---:R-:W-:Y:S11]  /*21a0*/  @P0 BRA `(.L_x_24) ;  /* 0x0000000000100947 */ /* 0x004ff60003800000 */
[----:B------:R-:W-:Y:S04]  /*21b0*/  MOV R0, UR29 ;  /* 0x0000001d00007c02 */ /* 0x000fe80008000f00 */
[----:B------:R-:W-:Y:S04]  /*21c0*/  SHF.L.U32 R5, R0, 0x1f, RZ ;  /* 0x0000001f00057819 */ /* 0x000fe800000006ff */
[----:B------:R-:W1:Y:S02]  /*21d0*/  SYNCS.PHASECHK.TRANS64.TRYWAIT P0, [UR11+0x80], R5 ;  /* 0x00008005ff0075a7 */ /* 0x000e64000800110b */
[----:B-1----:R-:W-:Y:S05]  /*21e0*/  @!P0 BRA `(.L_x_25) ;  /* 0x0000008400d48947 */ /* 0x002fea0003800000 */
.L_x_24:
[----:B------:R2:W-:Y:S01]  /*21f0*/  @!P3 SYNCS.ARRIVE.TRANS64 RZ, [UR11], R3 ;  /* 0x00000003ffffb9a7 */ /* 0x0005e2000800000b */
[----:B------:R-:W-:Y:S04]  /*2200*/  ULOP3.LUT UR8, UR48, 0x2, URZ, 0xfc, !UPT ;  /* 0x0000000230087892 */ /* 0x000fe8000f8efcff */
[----:B------:R-:W-:Y:S09]  /*2210*/  UISETP.NE.AND UP0, UPT, UR8, 0x2, UPT ;  /* 0x000000020800788c */ /* 0x000ff2000bf05270 */
[----:B------:R-:W-:Y:S05]  /*2220*/  BRA.U UP0, `(.L_x_26) ;  /* 0x0000000100047547 */ /* 0x000fea000b800000 */
[----:B---3--:R-:W-:Y:S05]  /*2230*/  BPT.TRAP 0x1 ;  /* 0x000000040000795c */ /* 0x008fea0000300000 */
.L_x_26:
[----:B------:R-:W-:Y:S04]  /*2240*/  BSSY.RECONVERGENT B0, `(.L_x_27) ;  /* 0x0000003000007945 */ /* 0x000fe80003800200 */
[----:B------:R-:W-:Y:S05]  /*2250*/  @P2 BRA `(.L_x_28) ;  /* 0x0000000000042947 */ /* 0x000fea0003800000 */
[----:B---3--:R-:W-:Y:S05]  /*2260*/  BPT.TRAP 0x1 ;  /* 0x000000040000795c */ /* 0x008fea0000300000 */
.L_x_28:
[----:B---3--:R-:W-:Y:S05]  /*2270*/  BSYNC.RECONVERGENT B0 ;  /* 0x0000000000007941 */ /* 0x008fea0003800200 */
.L_x_27:
[----:B------:R-:W-:Y:S02]  /*2280*/  UIADD3 UR8, UPT, UPT, UR14, 0x1, URZ ;  /* 0x000000010e087890 */ /* 0x000fe4000fffe0ff */
[----:B------:R-:W-:Y:S02]  /*2290*/  USHF.L.U32 UR43, UR18, 0x6, URZ ;  /* 0x00000006122b7899 */ /* 0x000fe400080006ff */
[----:B------:R-:W-:Y:S02]  /*22a0*/  UISETP.NE.AND UP0, UPT, UR8, 0x10, UPT ;  /* 0x000000100800788c */ /* 0x000fe4000bf05270 */
[----:B------:R-:W-:Y:S02]  /*22b0*/  ULEA UR19, UR14, UR30, 0xd ;  /* 0x0000001e0e137291 */ /* 0x000fe4000f8e68ff */
[----:B------:R-:W-:Y:S02]  /*22c0*/  USEL UR9, URZ, 0x1, UP0 ;  /* 0x00000001ff097887 */ /* 0x000fe40008000000 */
[----:B------:R-:W-:Y:S02]  /*22d0*/  USEL UR31, UR8, URZ, UP0 ;  /* 0x000000ff081f7287 */ /* 0x000fe40008000000 */
[----:B------:R-:W-:Y:S02]  /*22e0*/  ULOP3.LUT UR29, UR29, UR9, URZ, 0x3c, !UPT ;  /* 0x000000091d1d7292 */ /* 0x000fe4000f8e3cff */
[----:B------:R-:W-:Y:S02]  /*22f0*/  ULEA UR8, UR31, UR30, 0x3 ;  /* 0x0000001e1f087291 */ /* 0x000fe4000f8e18ff */
[----:B------:R-:W-:Y:S02]  /*2300*/  UISETP.NE.AND UP0, UPT, UR22, 0x1, UPT ;  /* 0x000000011600788c */ /* 0x000fe4000bf05270 */
[----:B------:R-:W-:Y:S01]  /*2310*/  ULOP3.LUT UR41, UR11, 0xfefffff8, URZ, 0xc0, !UPT ;  /* 0xfefffff80b297892 */ /* 0x000fe2000f8ec0ff */
[----:B-1----:R-:W-:Y:S01]  /*2320*/  MOV R0, UR29 ;  /* 0x0000001d00007c02 */ /* 0x002fe20008000f00 */
[----:B------:R-:W-:Y:S02]  /*2330*/  UISETP.NE.AND UP2, UPT, UR24, 0x1, UPT ;  /* 0x000000011800788c */ /* 0x000fe4000bf45270 */
[----:B------:R-:W-:Y:S01]  /*2340*/  UIADD3 UR34, UP1, UPT, UR50, 0x80, URZ ;  /* 0x0000008032227890 */ /* 0x000fe2000ff3e0ff */
[----:B--2---:R-:W-:Y:S01]  /*2350*/  SHF.L.U32 R3, R0, 0x1f, RZ ;  /* 0x0000001f00037819 */ /* 0x004fe200000006ff */
[----:B------:R-:W-:Y:S02]  /*2360*/  UIADD3 UR40, UPT, UPT, UR19, 0x8400, URZ ;  /* 0x0000840013287890 */ /* 0x000fe4000fffe0ff */
[----:B------:R-:W-:Y:S01]  /*2370*/  UIADD3.X UR35, UPT, UPT, URZ, UR51, URZ, UP1, !UPT ;  /* 0x00000033ff237290 */ /* 0x000fe20008ffe4ff */
[----:B------:R1:W2:Y:S01]  /*2380*/  SYNCS.PHASECHK.TRANS64.TRYWAIT P0, [UR8+0x80], R3 ;  /* 0x00008003ff0075a7 */ /* 0x0002a20008001108 */
[----:B------:R-:W-:Y:S02]  /*2390*/  UIMAD.WIDE.U32 UR8, UR43, UR28, URZ ;  /* 0x0000001c2b0872a5 */ /* 0x000fe4000f8e00ff */
[----:B------:R-:W-:Y:S02]  /*23a0*/  ULEA UR8, UR38, UR44, 0x5 ;  /* 0x0000002c26087291 */ /* 0x000fe4000f8e28ff */
[----:B------:R-:W-:Y:S02]  /*23b0*/  USHF.R.U32.HI UR9, URZ, UR27, UR9 ;  /* 0x0000001bff097299 */ /* 0x000fe40008011609 */
[----:B------:R-:W-:Y:S02]  /*23c0*/  ULEA UR36, UR37, UR8, 0xa ;  /* 0x0000000825247291 */ /* 0x000fe4000f8e50ff */
[----:B------:R-:W-:Y:S02]  /*23d0*/  USEL UR9, UR43, UR9, !UP0 ;  /* 0x000000092b097287 */ /* 0x000fe4000c000000 */
[----:B------:R-:W-:Y:S02]  /*23e0*/  UISETP.NE.AND UP0, UPT, UR23, 0x1, UPT ;  /* 0x000000011700788c */ /* 0x000fe4000bf05270 */
[----:B------:R-:W-:Y:S02]  /*23f0*/  UIMAD.WIDE.U32 UR12, UR9, UR20, URZ ;  /* 0x00000014090c72a5 */ /* 0x000fe4000f8e00ff */
[----:B------:R-:W-:Y:S02]  /*2400*/  ULEA UR12, UR14, UR30, 0xc ;  /* 0x0000001e0e0c7291 */ /* 0x000fe4000f8e60ff */
[----:B------:R-:W-:Y:S02]  /*2410*/  USHF.R.U32.HI UR13, URZ, UR21, UR13 ;  /* 0x00000015ff0d7299 */ /* 0x000fe4000801160d */
[----:B------:R-:W-:Y:S02]  /*2420*/  UIADD3 UR8, UPT, UPT, UR12, 0x28400, URZ ;  /* 0x000284000c087890 */ /* 0x000fe4000fffe0ff */
[----:B------:R-:W-:Y:S02]  /*2430*/  USEL UR13, UR9, UR13, !UP0 ;  /* 0x0000000d090d7287 */ /* 0x000fe4000c000000 */
[----:B------:R-:W-:Y:S02]  /*2440*/  UIADD3 UR12, UPT, UPT, -UR9, URZ, URZ ;  /* 0x000000ff090c7290 */ /* 0x000fe4000fffe1ff */
[----:B------:R-:W-:Y:S02]  /*2450*/  UIMAD.WIDE.U32 UR14, UR13, UR26, URZ ;  /* 0x0000001a0d0e72a5 */ /* 0x000fe4000f8e00ff */
[----:B------:R-:W-:Y:S02]  /*2460*/  UIMAD UR12, UR22, UR12, UR43 ;  /* 0x0000000c160c72a4 */ /* 0x000fe4000f8e022b */
[----:B------:R-:W-:Y:S02]  /*2470*/  UIADD3 UR32, UP0, UPT, UR50, 0x180, URZ ;  /* 0x0000018032207890 */ /* 0x000fe4000ff1e0ff */
[----:B------:R-:W-:Y:S02]  /*2480*/  UIADD3 UR18, UPT, UPT, UR18, 0x1, URZ ;  /* 0x0000000112127890 */ /* 0x000fe4000fffe0ff */
[----:B------:R-:W-:Y:S02]  /*2490*/  UIADD3.X UR33, UPT, UPT, URZ, UR51, URZ, UP0, !UPT ;  /* 0x00000033ff217290 */ /* 0x000fe400087fe4ff */
[----:B------:R-:W-:Y:S01]  /*24a0*/  UISETP.NE.AND UP0, UPT, UR18, UR45, UPT ;  /* 0x0000002d1200728c */ /* 0x000fe2000bf05270 */
[----:B------:R-:W-:Y:S01]  /*24b0*/  UMOV UR46, 0x0 ;  /* 0x00000000002e7882 */ /* 0x000fe20000000000 */
[----:B------:R-:W-:Y:S01]  /*24c0*/  UMOV UR47, 0x10000000 ;  /* 0x10000000002f7882 */ /* 0x000fe20000000000 */
[----:B------:R-:W-:Y:S01]  /*24d0*/  UMOV UR14, UR15 ;  /* 0x0000000f000e7c82 */ /* 0x000fe20008000000 */
[----:B------:R-:W-:Y:S01]  /*24e0*/  UTMALDG.2D.2CTA [UR40], [UR34], desc[UR46] ;  /* 0x00002e28220075b4 */ /* 0x000fe20008209000 */
[----:B------:R-:W-:Y:S01]  /*24f0*/  USHF.R.U32.HI UR11, URZ, UR25, UR14 ;  /* 0x00000019ff0b7299 */ /* 0x000fe2000801160e */
[----:B------:R-:W-:Y:S03]  /*2500*/  UMOV UR19, UR45 ;  /* 0x0000002d00137c82 */ /* 0x000fe60008000000 */
[----:B------:R-:W-:Y:S02]  /*2510*/  USEL UR14, UR13, UR11, !UP2 ;  /* 0x0000000b0d0e7287 */ /* 0x000fe4000d000000 */
[----:B------:R-:W-:Y:S02]  /*2520*/  UIADD3 UR11, UPT, UPT, -UR13, URZ, URZ ;  /* 0x000000ff0d0b7290 */ /* 0x000fe4000fffe1ff */
[----:B------:R-:W-:Y:S02]  /*2530*/  UIADD3 UR15, UPT, UPT, -UR14, URZ, URZ ;  /* 0x000000ff0e0f7290 */ /* 0x000fe4000fffe1ff */
[----:B------:R-:W-:Y:S02]  /*2540*/  UIMAD UR9, UR23, UR11, UR9 ;  /* 0x0000000b170972a4 */ /* 0x000fe4000f8e0209 */
[----:B------:R-:W-:Y:S02]  /*2550*/  UIMAD UR13, UR24, UR15, UR13 ;  /* 0x0000000f180d72a4 */ /* 0x000fe4000f8e020d */
[----:B------:R-:W-:Y:S02]  /*2560*/  UIMAD UR11, UR12, UR5, UR4 ;  /* 0x000000050c0b72a4 */ /* 0x000fe4000f8e0204 */
[----:B------:R-:W-:Y:S02]  /*2570*/  UIMAD UR12, UR9, UR16, UR6 ;  /* 0x00000010090c72a4 */ /* 0x000fe4000f8e0206 */
[----:B------:R-:W-:Y:S02]  /*2580*/  UIMAD UR13, UR13, UR17, UR7 ;  /* 0x000000110d0d72a4 */ /* 0x000fe4000f8e0207 */
[----:B------:R-:W-:Y:S01]  /*2590*/  UPRMT UR15, UR36, 0x5410, URZ ;  /* 0x00005410240f7896 */ /* 0x000fe200080000ff */
[----:B------:R-:W-:Y:S08]  /*25a0*/  UMOV UR9, UR41 ;  /* 0x0000002900097c82 */ /* 0x000ff00008000000 */
[----:B------:R3:W-:Y:S02]  /*25b0*/  UTMALDG.5D.IM2COL.2CTA [UR8], [UR32], UR15, desc[UR46] ;  /* 0x00002e08200073b4 */ /* 0x0007e4000826100f */
[----:B---3--:R-:W-:Y:S01]  /*25c0*/  UMOV UR14, UR31 ;  /* 0x0000001f000e7c82 */ /* 0x008fe20008000000 */
[----:B-1----:R-:W-:Y:S05]  /*25d0*/  BRA.U UP0, `(.L_x_29) ;  /* 0xfffffff900e87547 */ /* 0x002fea000b83ffff */
.L_x_23:
[----:B------:R-:W-:Y:S01]  /*25e0*/  ULEA UR4, UR31, UR30, 0x3 ;  /* 0x0000001e1f047291 */ /* 0x000fe2000f8e18ff */
[----:B------:R-:W-:Y:S01]  /*25f0*/  MOV R0, UR29 ;  /* 0x0000001d00007c02 */ /* 0x000fe20008000f00 */
[----:B------:R-:W-:Y:S01]  /*2600*/  @!P1 SYNCS.ARRIVE.TRANS64.A1T0 RZ, [UR30+0x128], RZ ;  /* 0x000128ffffff99a7 */ /* 0x000fe2000810001e */
[----:B------:R-:W-:Y:S02]  /*2610*/  UISETP.GT.AND UP0, UPT, UR60, UR59, UPT ;  /* 0x0000003b3c00728c */ /* 0x000fe4000bf04270 */
[----:B------:R-:W-:-:S04]  /*2620*/  SHF.L.U32 R0, R0, 0x1f, RZ ;  /* 0x0000001f00007819 */ /* 0x000fc800000006ff */
[----:B--2---:R1:W2:Y:S03]  /*2630*/  SYNCS.PHASECHK.TRANS64.TRYWAIT P0, [UR4+0x80], R0 ;  /* 0x00008000ff0075a7 */ /* 0x0042a60008001104 */
[----:B------:R-:W-:Y:S05]  /*2640*/  BRA.U !UP0, `(.L_x_30) ;  /* 0x0000000508687547 */ /* 0x000fea000b800000 */
[----:B------:R-:W4:Y:S01]  /*2650*/  LDCU.64 UR8, c[0x0][0x5c0] ;  /* 0x0000b800ff0877ac */ /* 0x000f220008000a00 */
[----:B------:R-:W4:Y:S01]  /*2660*/  LDCU.64 UR36, c[0x0][0x5f8] ;  /* 0x0000bf00ff2477ac */ /* 0x000f220008000a00 */
[----:B------:R-:W3:Y:S01]  /*2670*/  LDCU UR12, c[0x0][0x5c8] ;  /* 0x0000b900ff0c77ac */ /* 0x000ee20008000800 */
[----:B------:R-:W3:Y:S01]  /*2680*/  LDCU UR11, c[0x0][0x600] ;  /* 0x0000c000ff0b77ac */ /* 0x000ee20008000800 */
[----:B------:R-:W1:Y:S01]  /*2690*/  LDCU UR23, c[0x0][0x5a8] ;  /* 0x0000b500ff1777ac */ /* 0x000e620008000800 */
[----:B------:R-:W1:Y:S01]  /*26a0*/  LDCU UR22, c[0x0][0x59c] ;  /* 0x0000b380ff1677ac */ /* 0x000e620008000800 */
[----:B----4-:R-:W-:Y:S01]  /*26b0*/  UIMAD UR38, UR55, UR8, UR36 ;  /* 0x00000008372672a4 */ /* 0x010fe2000f8e0224 */
[----:B------:R-:W4:Y:S01]  /*26c0*/  LDCU UR18, c[0x0][0x590] ;  /* 0x0000b200ff1277ac */ /* 0x000f220008000800 */
[----:B---3--:R-:W-:Y:S01]  /*26d0*/  UIMAD UR36, UR49, UR12, UR11 ;  /* 0x0000000c312472a4 */ /* 0x008fe2000f8e020b */
[----:B------:R-:W3:Y:S01]  /*26e0*/  LDCU UR27, c[0x0][0x594] ;  /* 0x0000b280ff1b77ac */ /* 0x000ee20008000800 */
[----:B------:R-:W1:Y:S01]  /*26f0*/  LDCU UR26, c[0x0][0x598] ;  /* 0x0000b300ff1a77ac */ /* 0x000e620008000800 */
[----:B------:R-:W1:Y:S01]  /*2700*/  LDCU UR25, c[0x0][0x5ac] ;  /* 0x0000b580ff1977ac */ /* 0x000e620008000800 */
[----:B------:R-:W1:Y:S01]  /*2710*/  LDCU UR24, c[0x0][0x5b0] ;  /* 0x0000b600ff1877ac */ /* 0x000e620008000800 */
[----:B------:R-:W1:Y:S01]  /*2720*/  LDCU UR5, c[0x0][0x5cc] ;  /* 0x0000b980ff0577ac */ /* 0x000e620008000800 */
[----:B------:R-:W1:Y:S01]  /*2730*/  LDCU UR4, c[0x0][0x5ec] ;  /* 0x0000bd80ff0477ac */ /* 0x000e620008000800 */
[----:B------:R-:W1:Y:S01]  /*2740*/  LDCU.64 UR20, c[0x0][0x5a0] ;  /* 0x0000b400ff1477ac */ /* 0x000e620008000a00 */
[----:B------:R-:W1:Y:S01]  /*2750*/  LDCU.64 UR16, c[0x0][0x5d0] ;  /* 0x0000ba00ff1077ac */ /* 0x000e620008000a00 */
[----:B------:R-:W1:Y:S01]  /*2760*/  LDCU.64 UR6, c[0x0][0x5f0] ;  /* 0x0000be00ff0677ac */ /* 0x000e620008000a00 */
[----:B------:R-:W-:-:S02]  /*2770*/  UIMAD UR37, UR54, UR9, UR37 ;  /* 0x00000009362572a4 */ /* 0x000fc4000f8e0225 */
[----:B------:R-:W-:Y:S01]  /*2780*/  UIADD3 UR44, UPT, UPT, UR61, UR19, URZ ;  /* 0x000000133d2c7290 */ /* 0x000fe2000fffe0ff */
[----:B------:R-:W-:-:S11]  /*2790*/  UMOV UR11, UR31 ;  /* 0x0000001f000b7c82 */ /* 0x000fd60008000000 */
.L_x_36:
[----:B------:R-:W-:Y:S01]  /*27a0*/  @!P3 MOV R3, 0x6000 ;  /* 0x000060000003b802 */ /* 0x000fe20000000f00 */
[----:B------:R-:W-:Y:S01]  /*27b0*/  ULEA UR28, UR11, UR30, 0x3 ;  /* 0x0000001e0b1c7291 */ /* 0x000fe2000f8e18ff */
[----:B--2---:R-:W-:Y:S11]  /*27c0*/  @P0 BRA `(.L_x_31) ;  /* 0x0000000000100947 */ /* 0x004ff60003800000 */
[----:B-1----:R-:W-:Y:S04]  /*27d0*/  MOV R0, UR29 ;  /* 0x0000001d00007c02 */ /* 0x002fe80008000f00 */
[----:B------:R-:W-:Y:S04]  /*27e0*/  SHF.L.U32 R5, R0, 0x1f, RZ ;  /* 0x0000001f00057819 */ /* 0x000fe800000006ff */
[----:B------:R-:W1:Y:S02]  /*27f0*/  SYNCS.PHASECHK.TRANS64.TRYWAIT P0, [UR28+0x80], R5 ;  /* 0x00008005ff0075a7 */ /* 0x000e64000800111c */
[----:B-1----:R-:W-:Y:S05]  /*2800*/  @!P0 BRA `(.L_x_32) ;  /* 0x0000008000648947 */ /* 0x002fea0003800000 */
.L_x_31:
[----:B------:R2:W-:Y:S01]  /*2810*/  @!P3 SYNCS.ARRIVE.TRANS64 RZ, [UR28], R3 ;  /* 0x00000003ffffb9a7 */ /* 0x0005e2000800001c */
[----:B------:R-:W-:Y:S04]  /*2820*/  ULOP3.LUT UR8, UR48, 0x2, URZ, 0xfc, !UPT ;  /* 0x0000000230087892 */ /* 0x000fe8000f8efcff */
[----:B------:R-:W-:Y:S09]  /*2830*/  UISETP.NE.AND UP0, UPT, UR8, 0x2, UPT ;  /* 0x000000020800788c */ /* 0x000ff2000bf05270 */
[----:B------:R-:W-:Y:S05]  /*2840*/  BRA.U UP0, `(.L_x_33) ;  /* 0x0000000100047547 */ /* 0x000fea000b800000 */
[----:B-1-34-:R-:W-:Y:S05]  /*2850*/  BPT.TRAP 0x1 ;  /* 0x000000040000795c */ /* 0x01afea0000300000 */
.L_x_33:
[----:B------:R-:W-:Y:S04]  /*2860*/  BSSY.RECONVERGENT B0, `(.L_x_34) ;  /* 0x0000003000007945 */ /* 0x000fe80003800200 */
[----:B------:R-:W-:Y:S05]  /*2870*/  @P2 BRA `(.L_x_35) ;  /* 0x0000000000042947 */ /* 0x000fea0003800000 */
[----:B-1-34-:R-:W-:Y:S05]  /*2880*/  BPT.TRAP 0x1 ;  /* 0x000000040000795c */ /* 0x01afea0000300000 */
.L_x_35:
[----:B-1-34-:R-:W-:Y:S05]  /*2890*/  BSYNC.RECONVERGENT B0 ;  /* 0x0000000000007941 */ /* 0x01afea0003800200 */
.L_x_34:
[----:B------:R-:W-:Y:S02]  /*28a0*/  UIADD3 UR8, UPT, UPT, UR11, 0x1, URZ ;  /* 0x000000010b087890 */ /* 0x000fe4000fffe0ff */
[----:B------:R-:W-:Y:S02]  /*28b0*/  USHF.L.U32 UR43, UR19, 0x6, URZ ;  /* 0x00000006132b7899 */ /* 0x000fe400080006ff */
[----:B------:R-:W-:Y:S02]  /*28c0*/  UISETP.NE.AND UP0, UPT, UR8, 0x10, UPT ;  /* 0x000000100800788c */ /* 0x000fe4000bf05270 */
[----:B------:R-:W-:Y:S02]  /*28d0*/  UISETP.NE.AND UP2, UPT, UR23, 0x1, UPT ;  /* 0x000000011700788c */ /* 0x000fe4000bf45270 */
[----:B------:R-:W-:Y:S02]  /*28e0*/  USEL UR9, URZ, 0x1, UP0 ;  /* 0x00000001ff097887 */ /* 0x000fe40008000000 */
[----:B------:R-:W-:Y:S02]  /*28f0*/  USEL UR31, UR8, URZ, UP0 ;  /* 0x000000ff081f7287 */ /* 0x000fe40008000000 */
[----:B------:R-:W-:Y:S02]  /*2900*/  ULOP3.LUT UR29, UR29, UR9, URZ, 0x3c, !UPT ;  /* 0x000000091d1d7292 */ /* 0x000fe4000f8e3cff */
[----:B------:R-:W-:Y:S02]  /*2910*/  ULEA UR8, UR31, UR30, 0x3 ;  /* 0x0000001e1f087291 */ /* 0x000fe4000f8e18ff */
[----:B------:R-:W-:Y:S02]  /*2920*/  UISETP.NE.AND UP0, UPT, UR18, 0x1, UPT ;  /* 0x000000011200788c */ /* 0x000fe4000bf05270 */
[----:B------:R-:W-:Y:S01]  /*2930*/  UIADD3 UR34, UP1, UPT, UR50, 0x80, URZ ;  /* 0x0000008032227890 */ /* 0x000fe2000ff3e0ff */
[----:B------:R-:W-:Y:S01]  /*2940*/  MOV R0, UR29 ;  /* 0x0000001d00007c02 */ /* 0x000fe20008000f00 */
[----:B------:R-:W-:Y:S02]  /*2950*/  ULEA UR33, UR37, UR38, 0x5 ;  /* 0x0000002625217291 */ /* 0x000fe4000f8e28ff */
[----:B------:R-:W-:Y:S01]  /*2960*/  ULOP3.LUT UR41, UR28, 0xfefffff8, URZ, 0xc0, !UPT ;  /* 0xfefffff81c297892 */ /* 0x000fe2000f8ec0ff */
[----:B--2---:R-:W-:Y:S01]  /*2970*/  SHF.L.U32 R3, R0, 0x1f, RZ ;  /* 0x0000001f00037819 */ /* 0x004fe200000006ff */
[----:B------:R-:W-:Y:S02]  /*2980*/  UIADD3.X UR35, UPT, UPT, URZ, UR51, URZ, UP1, !UPT ;  /* 0x00000033ff237290 */ /* 0x000fe40008ffe4ff */
[----:B------:R-:W-:Y:S01]  /*2990*/  ULEA UR28, UR36, UR33, 0xa ;  /* 0x00000021241c7291 */ /* 0x000fe2000f8e50ff */
[----:B------:R1:W2:Y:S01]  /*29a0*/  SYNCS.PHASECHK.TRANS64.TRYWAIT P0, [UR8+0x80], R3 ;  /* 0x00008003ff0075a7 */ /* 0x0002a20008001108 */
[----:B------:R-:W-:Y:S02]  /*29b0*/  UIMAD.WIDE.U32 UR8, UR43, UR27, URZ ;  /* 0x0000001b2b0872a5 */ /* 0x000fe4000f8e00ff */
[----:B------:R-:W-:Y:S02]  /*29c0*/  ULEA UR8, UR11, UR30, 0xd ;  /* 0x0000001e0b087291 */ /* 0x000fe4000f8e68ff */
[----:B------:R-:W-:Y:S02]  /*29d0*/  USHF.R.U32.HI UR9, URZ, UR26, UR9 ;  /* 0x0000001aff097299 */ /* 0x000fe40008011609 */
[----:B------:R-:W-:Y:S02]  /*29e0*/  UIADD3 UR40, UPT, UPT, UR8, 0x8400, URZ ;  /* 0x0000840008287890 */ /* 0x000fe4000fffe0ff */
[----:B------:R-:W-:Y:S02]  /*29f0*/  USEL UR9, UR43, UR9, !UP0 ;  /* 0x000000092b097287 */ /* 0x000fe4000c000000 */
[----:B------:R-:W-:Y:S02]  /*2a00*/  UISETP.NE.AND UP0, UPT, UR22, 0x1, UPT ;  /* 0x000000011600788c */ /* 0x000fe4000bf05270 */
[----:B------:R-:W-:Y:S02]  /*2a10*/  UIMAD.WIDE.U32 UR12, UR9, UR20, URZ ;  /* 0x00000014090c72a5 */ /* 0x000fe4000f8e00ff */
[----:B------:R-:W-:Y:S02]  /*2a20*/  ULEA UR12, UR11, UR30, 0xc ;  /* 0x0000001e0b0c7291 */ /* 0x000fe4000f8e60ff */
[----:B------:R-:W-:Y:S02]  /*2a30*/  USHF.R.U32.HI UR13, URZ, UR21, UR13 ;  /* 0x00000015ff0d7299 */ /* 0x000fe4000801160d */
[----:B------:R-:W-:Y:S02]  /*2a40*/  UIADD3 UR19, UPT, UPT, UR19, 0x1, URZ ;  /* 0x0000000113137890 */ /* 0x000fe4000fffe0ff */
[----:B------:R-:W-:Y:S02]  /*2a50*/  USEL UR13, UR9, UR13, !UP0 ;  /* 0x0000000d090d7287 */ /* 0x000fe4000c000000 */
[----:B------:R-:W-:Y:S02]  /*2a60*/  UIADD3 UR32, UP0, UPT, UR50, 0x180, URZ ;  /* 0x0000018032207890 */ /* 0x000fe4000ff1e0ff */
[----:B------:R-:W-:Y:S02]  /*2a70*/  UIMAD.WIDE.U32 UR14, UR13, UR25, URZ ;  /* 0x000000190d0e72a5 */ /* 0x000fe4000f8e00ff */
[----:B------:R-:W-:Y:S02]  /*2a80*/  UIADD3.X UR33, UPT, UPT, URZ, UR51, URZ, UP0, !UPT ;  /* 0x00000033ff217290 */ /* 0x000fe400087fe4ff */
[----:B------:R-:W-:Y:S01]  /*2a90*/  UISETP.NE.AND UP0, UPT, UR19, UR44, UPT ;  /* 0x0000002c1300728c */ /* 0x000fe2000bf05270 */
[----:B------:R-:W-:Y:S01]  /*2aa0*/  UMOV UR46, 0x0 ;  /* 0x00000000002e7882 */ /* 0x000fe20000000000 */
[----:B------:R-:W-:Y:S01]  /*2ab0*/  UMOV UR47, 0x10000000 ;  /* 0x10000000002f7882 */ /* 0x000fe20000000000 */
[----:B------:R-:W-:Y:S01]  /*2ac0*/  UMOV UR8, UR15 ;  /* 0x0000000f00087c82 */ /* 0x000fe20008000000 */
[----:B------:R-:W-:Y:S01]  /*2ad0*/  UTMALDG.2D.2CTA [UR40], [UR34], desc[UR46] ;  /* 0x00002e28220075b4 */ /* 0x000fe20008209000 */
[----:B------:R-:W-:Y:S02]  /*2ae0*/  USHF.R.U32.HI UR11, URZ, UR24, UR8 ;  /* 0x00000018ff0b7299 */ /* 0x000fe40008011608 */
[----:B------:R-:W-:Y:S02]  /*2af0*/  UIADD3 UR8, UPT, UPT, UR12, 0x28400, URZ ;  /* 0x000284000c087890 */ /* 0x000fe4000fffe0ff */
[----:B------:R-:W-:Y:S02]  /*2b00*/  USEL UR14, UR13, UR11, !UP2 ;  /* 0x0000000b0d0e7287 */ /* 0x000fe4000d000000 */
[----:B------:R-:W-:Y:S02]  /*2b10*/  UIADD3 UR12, UPT, UPT, -UR9, URZ, URZ ;  /* 0x000000ff090c7290 */ /* 0x000fe4000fffe1ff */
[----:B------:R-:W-:Y:S02]  /*2b20*/  UIADD3 UR11, UPT, UPT, -UR13, URZ, URZ ;  /* 0x000000ff0d0b7290 */ /* 0x000fe4000fffe1ff */
[----:B------:R-:W-:Y:S02]  /*2b30*/  UIADD3 UR15, UPT, UPT, -UR14, URZ, URZ ;  /* 0x000000ff0e0f7290 */ /* 0x000fe4000fffe1ff */
[----:B------:R-:W-:Y:S02]  /*2b40*/  UIMAD UR12, UR18, UR12, UR43 ;  /* 0x0000000c120c72a4 */ /* 0x000fe4000f8e022b */
        /* <DEDUP_REMOVED lines=10> */
.L_x_30:
[----:B------:R-:W-:Y:S01]  /*2bf0*/  SHF.L.U32 R3, R2, 0x1f, RZ ;  /* 0x0000001f02037819 */ /* 0x000fe200000006ff */
[----:B------:R-:W-:-:S03]  /*2c00*/  NOP ;  /* 0x0000000000007918 */ /* 0x000fc60000000000 */
[----:B--2---:R-:W2:Y:S02]  /*2c10*/  SYNCS.PHASECHK.TRANS64.TRYWAIT P0, [UR30+0x130], R3 ;  /* 0x00013003ff0075a7 */ /* 0x004ea4000800111e */
[----:B--2---:R-:W-:Y:S05]  /*2c20*/  @!P0 BRA `(.L_x_37) ;  /* 0x0000007c00748947 */ /* 0x004fea0003800000 */
.L_x_133:
[----:B------:R-:W2:Y:S01]  /*2c30*/  LDS.128 R4, [UR30+0x170] ;  /* 0x0001701eff047984 */ /* 0x000ea20008000c00 */
[----:B------:R-:W-:Y:S02]  /*2c40*/  UIADD3 UR4, UPT, UPT, UR30, 0x138, URZ ;  /* 0x000001381e047890 */ /* 0x000fe4000fffe0ff */
[----:B------:R-:W-:Y:S01]  /*2c50*/  UISETP.GE.AND UP0, UPT, UR39, 0x1, UPT ;  /* 0x000000012700788c */ /* 0x000fe2000bf06270 */
[----:B------:R-:W-:Y:S01]  /*2c60*/  @!PT LDS RZ, [RZ] ;  /* 0x00000000fffff984 */ /* 0x000fe20000000800 */
[----:B------:R-:W-:Y:S01]  /*2c70*/  @!PT LDS RZ, [RZ] ;  /* 0x00000000fffff984 */ /* 0x000fe20000000800 */
[----:B------:R-:W-:Y:S01]  /*2c80*/  @!PT LDS RZ, [RZ] ;  /* 0x00000000fffff984 */ /* 0x000fe20000000800 */
[----:B------:R-:W-:Y:S01]  /*2c90*/  @!PT LDS RZ, [RZ] ;  /* 0x00000000fffff984 */ /* 0x000fe20000000800 */
[----:B------:R4:W-:Y:S06]  /*2ca0*/  MEMBAR.ALL.CTA ;  /* 0x0000000000007992 */ /* 0x0009ec0000008000 */
[----:B----4-:R-:W4:Y:S01]  /*2cb0*/  FENCE.VIEW.ASYNC.S ;  /* 0x00000000000073c6 */ /* 0x010f220000000000 */
[----:B------:R-:W-:-:S09]  /*2cc0*/  UPRMT UR4, URZ, 0x654, UR4 ;  /* 0x00000654ff047896 */ /* 0x000fd20008000004 */
[----:B----4-:R-:W-:Y:S01]  /*2cd0*/  SYNCS.ARRIVE.TRANS64.RED.A1T0 RZ, [UR4], RZ ;  /* 0x000000ffffff79a7 */ /* 0x010fe20008100404 */
[----:B--2---:R-:W-:-:S13]  /*2ce0*/  LOP3.LUT P0, RZ, R6, 0x1, RZ, 0xc0, !PT ;  /* 0x0000000106ff7812 */ /* 0x004fda000780c0ff */
[----:B------:R-:W-:Y:S01]  /*2cf0*/  VOTEU.ANY UP1, P0 ;  /* 0x0000000000ff7886 */ /* 0x000fe20000020100 */
[----:B------:R-:W-:-:S13]  /*2d00*/  PLOP3.LUT P0, PT, PT, PT, UP1, 0x80, 0x8 ;  /* 0x000000000008781c */ /* 0x000fda0003f0f018 */
[----:B-1----:R-:W-:Y:S02]  /*2d10*/  @P0 MOV R0, R4 ;  /* 0x0000000400000202 */ /* 0x002fe40000000f00 */
[----:B------:R-:W-:Y:S02]  /*2d20*/  @P0 LOP3.LUT R4, R5, 0xffff, RZ, 0xc0, !PT ;  /* 0x0000ffff05040812 */ /* 0x000fe400078ec0ff */
[----:B------:R-:W-:Y:S02]  /*2d30*/  @P0 R2UR UR6, R0 ;  /* 0x00000000000602ca */ /* 0x000fe400000e0000 */
[----:B------:R-:W-:-:S11]  /*2d40*/  @P0 R2UR UR5, R4 ;  /* 0x00000000040502ca */ /* 0x000fd600000e0000 */
[----:B------:R-:W-:Y:S02]  /*2d50*/  @UP1 UMOV UR53, UR6 ;  /* 0x0000000600351c82 */ /* 0x000fe40008000000 */
[----:B------:R-:W-:Y:S01]  /*2d60*/  @UP1 UMOV UR52, UR5 ;  /* 0x0000000500341c82 */ /* 0x000fe20008000000 */
[----:B------:R-:W-:Y:S05]  /*2d70*/  BRA.U !UP0, `(.L_x_38) ;  /* 0x0000000108d47547 */ /* 0x000fea000b800000 */
[----:B------:R-:W3:Y:S01]  /*2d80*/  LDCU.128 UR16, c[0x0][0xc10] ;  /* 0x00018200ff1077ac */ /* 0x000ee20008000c00 */
[----:B------:R-:W1:Y:S01]  /*2d90*/  LDCU UR20, c[0x0][0xc20] ;  /* 0x00018400ff1477ac */ /* 0x000e620008000800 */
[----:B------:R-:W2:Y:S01]  /*2da0*/  LDCU UR13, c[0x0][0xc0c] ;  /* 0x00018180ff0d77ac */ /* 0x000ea20008000800 */
[----:B------:R-:W4:Y:S01]  /*2db0*/  LDCU.64 UR14, c[0x0][0xc28] ;  /* 0x00018500ff0e77ac */ /* 0x000f220008000a00 */
[----:B------:R-:W-:Y:S02]  /*2dc0*/  UISETP.NE.AND UP3, UPT, UR39, 0x1, UPT ;  /* 0x000000012700788c */ /* 0x000fe4000bf65270 */
[----:B---3--:R-:W-:Y:S02]  /*2dd0*/  UIMAD.WIDE.U32 UR4, UR57, UR19, URZ ;  /* 0x00000013390472a5 */ /* 0x008fe4000f8e00ff */
[----:B------:R-:W-:Y:S02]  /*2de0*/  UIMAD.WIDE.U32 UR6, UR58, UR16, URZ ;  /* 0x000000103a0672a5 */ /* 0x000fe4000f8e00ff */
[----:B------:R-:W-:-:S02]  /*2df0*/  UISETP.NE.AND UP0, UPT, UR18, 0x1, UPT ;  /* 0x000000011200788c */ /* 0x000fc4000bf05270 */
[----:B------:R-:W-:Y:S01]  /*2e00*/  UIMAD.WIDE.U32 UR10, UR52, UR19, URZ ;  /* 0x00000013340a72a5 */ /* 0x000fe2000f8e00ff */
[----:B------:R-:W-:Y:S01]  /*2e10*/  UMOV UR4, UR5 ;  /* 0x0000000500047c82 */ /* 0x000fe20008000000 */
[----:B--2---:R-:W-:Y:S02]  /*2e20*/  UISETP.NE.AND UP2, UPT, UR13, 0x1, UPT ;  /* 0x000000010d00788c */ /* 0x004fe4000bf45270 */
[----:B-1----:R-:W-:Y:S02]  /*2e30*/  USHF.R.U32.HI UR5, URZ, UR20, UR4 ;  /* 0x00000014ff057299 */ /* 0x002fe40008011604 */
[----:B------:R-:W-:Y:S01]  /*2e40*/  UIMAD.WIDE.U32 UR8, UR53, UR16, URZ ;  /* 0x00000010350872a5 */ /* 0x000fe2000f8e00ff */
[----:B------:R-:W-:Y:S01]  /*2e50*/  UMOV UR4, UR7 ;  /* 0x0000000700047c82 */ /* 0x000fe20008000000 */
[----:B------:R-:W-:Y:S02]  /*2e60*/  USEL UR5, UR57, UR5, !UP0 ;  /* 0x0000000539057287 */ /* 0x000fe4000c000000 */
[----:B------:R-:W-:-:S02]  /*2e70*/  USHF.R.U32.HI UR4, URZ, UR17, UR4 ;  /* 0x00000011ff047299 */ /* 0x000fc40008011604 */
[----:B----4-:R-:W-:Y:S02]  /*2e80*/  UIMAD.WIDE.U32 UR6, UR5, UR14, URZ ;  /* 0x0000000e050672a5 */ /* 0x010fe4000f8e00ff */
[----:B------:R-:W-:Y:S01]  /*2e90*/  USEL UR12, UR58, UR4, !UP2 ;  /* 0x000000043a0c7287 */ /* 0x000fe2000d000000 */
[----:B------:R-:W-:Y:S02]  /*2ea0*/  UMOV UR8, UR9 ;  /* 0x0000000900087c82 */ /* 0x000fe40008000000 */
[----:B------:R-:W-:Y:S01]  /*2eb0*/  UMOV UR4, UR11 ;  /* 0x0000000b00047c82 */ /* 0x000fe20008000000 */
[----:B------:R-:W-:Y:S01]  /*2ec0*/  UIMAD.WIDE.U32 UR10, UR12, UR14, URZ ;  /* 0x0000000e0c0a72a5 */ /* 0x000fe2000f8e00ff */
[----:B------:R-:W-:Y:S01]  /*2ed0*/  UMOV UR6, UR7 ;  /* 0x0000000700067c82 */ /* 0x000fe20008000000 */
[----:B------:R-:W-:Y:S02]  /*2ee0*/  USHF.R.U32.HI UR4, URZ, UR20, UR4 ;  /* 0x00000014ff047299 */ /* 0x000fe40008011604 */
[----:B------:R-:W-:-:S02]  /*2ef0*/  @UP3 USHF.R.U32.HI UR5, URZ, UR15, UR6 ;  /* 0x0000000fff053299 */ /* 0x000fc40008011606 */
[----:B------:R-:W-:Y:S01]  /*2f00*/  USHF.R.U32.HI UR17, URZ, UR17, UR8 ;  /* 0x00000011ff117299 */ /* 0x000fe20008011608 */
[----:B------:R-:W-:Y:S01]  /*2f10*/  UMOV UR6, UR11 ;  /* 0x0000000b00067c82 */ /* 0x000fe20008000000 */
[----:B------:R-:W-:Y:S02]  /*2f20*/  USEL UR4, UR52, UR4, !UP0 ;  /* 0x0000000434047287 */ /* 0x000fe4000c000000 */
[----:B------:R-:W-:Y:S02]  /*2f30*/  @UP3 USHF.R.U32.HI UR12, URZ, UR15, UR6 ;  /* 0x0000000fff0c3299 */ /* 0x000fe40008011606 */
[----:B------:R-:W-:Y:S02]  /*2f40*/  UIMAD UR6, UR39, UR5, URZ ;  /* 0x00000005270672a4 */ /* 0x000fe4000f8e02ff */
[----:B------:R-:W-:Y:S02]  /*2f50*/  USEL UR5, UR53, UR17, !UP2 ;  /* 0x0000001135057287 */ /* 0x000fe4000d000000 */
[----:B------:R-:W-:-:S02]  /*2f60*/  UIMAD UR8, UR39, UR12, URZ ;  /* 0x0000000c270872a4 */ /* 0x000fc4000f8e02ff */
[----:B------:R-:W-:Y:S02]  /*2f70*/  UISETP.GE.AND UP0, UPT, UR4, UR6, UPT ;  /* 0x000000060400728c */ /* 0x000fe4000bf06270 */
[----:B------:R-:W-:Y:S02]  /*2f80*/  UIMAD.WIDE.U32 UR6, UR4, UR14, URZ ;  /* 0x0000000e040672a5 */ /* 0x000fe4000f8e00ff */
[----:B------:R-:W-:Y:S02]  /*2f90*/  UISETP.GE.OR UP0, UPT, UR5, UR8, UP0 ;  /* 0x000000080500728c */ /* 0x000fe40008706670 */
[----:B------:R-:W-:Y:S02]  /*2fa0*/  UIMAD.WIDE.U32 UR8, UR5, UR14, URZ ;  /* 0x0000000e050872a5 */ /* 0x000fe4000f8e00ff */
[----:B------:R-:W-:Y:S01]  /*2fb0*/  UIADD3 UR10, UPT, UPT, -UR4, URZ, URZ ;  /* 0x000000ff040a7290 */ /* 0x000fe2000fffe1ff */
[----:B------:R-:W-:Y:S02]  /*2fc0*/  UMOV UR6, UR7 ;  /* 0x0000000700067c82 */ /* 0x000fe40008000000 */
[----:B------:R-:W-:-:S02]  /*2fd0*/  USHF.R.U32.HI UR6, URZ, UR15, UR6 ;  /* 0x0000000fff067299 */ /* 0x000fc40008011606 */
[----:B------:R-:W-:Y:S02]  /*2fe0*/  UIMAD UR10, UR18, UR10, UR52 ;  /* 0x0000000a120a72a4 */ /* 0x000fe4000f8e0234 */
[----:B------:R-:W-:Y:S01]  /*2ff0*/  USEL UR6, UR4, UR6, !UP3 ;  /* 0x0000000604067287 */ /* 0x000fe2000d800000 */
[----:B------:R-:W-:Y:S01]  /*3000*/  @!UP0 UMOV UR7, UR9 ;  /* 0x0000000900078c82 */ /* 0x000fe20008000000 */
[----:B------:R-:W-:Y:S02]  /*3010*/  UIADD3 UR9, UPT, UPT, -UR5, URZ, URZ ;  /* 0x000000ff05097290 */ /* 0x000fe4000fffe1ff */
[----:B------:R-:W-:Y:S02]  /*3020*/  @!UP0 USHF.R.U32.HI UR7, URZ, UR15, UR7 ;  /* 0x0000000fff078299 */ /* 0x000fe40008011607 */
[----:B------:R-:W-:Y:S02]  /*3030*/  UIADD3 UR8, UPT, UPT, -UR6, URZ, URZ ;  /* 0x000000ff06087290 */ /* 0x000fe4000fffe1ff */
[----:B------:R-:W-:-:S02]  /*3040*/  @!UP0 USEL UR7, UR5, UR7, !UP3 ;  /* 0x0000000705078287 */ /* 0x000fc4000d800000 */
[----:B------:R-:W-:Y:S02]  /*3050*/  UIMAD UR8, UR39, UR8, UR4 ;  /* 0x00000008270872a4 */ /* 0x000fe4000f8e0204 */
[----:B------:R-:W-:Y:S02]  /*3060*/  @!UP0 UIADD3 UR6, UPT, UPT, UR6, -UR7, URZ ;  /* 0x8000000706068290 */ /* 0x000fe4000fffe0ff */
[----:B------:R-:W-:Y:S02]  /*3070*/  @!UP0 UIMAD UR7, UR8, UR12, UR7 ;  /* 0x0000000c080782a4 */ /* 0x000fe4000f8e0207 */
[----:B------:R-:W-:Y:S02]  /*3080*/  @!UP0 UIMAD UR4, UR39, UR6, UR5 ;  /* 0x00000006270482a4 */ /* 0x000fe4000f8e0205 */
[----:B------:R-:W-:Y:S02]  /*3090*/  UIMAD UR6, UR13, UR9, UR53 ;  /* 0x000000090d0672a4 */ /* 0x000fe4000f8e0235 */
[----:B------:R-:W-:Y:S01]  /*30a0*/  UIMAD UR52, UR4, UR18, UR10 ;  /* 0x00000012043472a4 */ /* 0x000fe2000f8e020a */
[----:B------:R-:W-:-:S02]  /*30b0*/  @!UP0 UMOV UR5, UR7 ;  /* 0x0000000700058c82 */ /* 0x000fc40008000000 */
[----:B------:R-:W-:-:S12]  /*30c0*/  UIMAD UR53, UR5, UR13, UR6 ;  /* 0x0000000d053572a4 */ /* 0x000fd8000f8e0206 */
.L_x_38:
[----:B------:R-:W1:Y:S02]  /*30d0*/  LDCU UR4, c[0x0][0xc30] ;  /* 0x00018600ff0477ac */ /* 0x000e640008000800 */
[----:B-1----:R-:W-:-:S09]  /*30e0*/  UISETP.NE.AND UP0, UPT, UR4, 0x1, UPT ;  /* 0x000000010400788c */ /* 0x002fd2000bf05270 */
[----:B------:R-:W-:Y:S05]  /*30f0*/  BRA.U UP0, `(.L_x_39) ;  /* 0x0000000100447547 */ /* 0x000fea000b800000 */
[----:B------:R-:W1:Y:S01]  /*3100*/  LDCU.128 UR8, c[0x0][0xc10] ;  /* 0x00018200ff0877ac */ /* 0x000e620008000c00 */
[----:B------:R-:W2:Y:S01]  /*3110*/  LDCU UR12, c[0x0][0xc0c] ;  /* 0x00018180ff0c77ac */ /* 0x000ea20008000800 */
[----:B------:R-:W4:Y:S01]  /*3120*/  LDCU UR13, c[0x0][0xc20] ;  /* 0x00018400ff0d77ac */ /* 0x000f220008000800 */
[----:B-1----:R-:W-:Y:S02]  /*3130*/  UIMAD.WIDE.U32 UR6, UR53, UR8, URZ ;  /* 0x00000008350672a5 */ /* 0x002fe4000f8e00ff */
[----:B------:R-:W-:Y:S02]  /*3140*/  UIMAD.WIDE.U32 UR4, UR52, UR11, URZ ;  /* 0x0000000b340472a5 */ /* 0x000fe4000f8e00ff */
[----:B--2---:R-:W-:Y:S02]  /*3150*/  UISETP.NE.AND UP2, UPT, UR12, 0x1, UPT ;  /* 0x000000010c00788c */ /* 0x004fe4000bf45270 */
[----:B------:R-:W-:Y:S01]  /*3160*/  UISETP.NE.AND UP0, UPT, UR10, 0x1, UPT ;  /* 0x000000010a00788c */ /* 0x000fe2000bf05270 */
[----:B------:R-:W-:-:S02]  /*3170*/  UMOV UR6, UR7 ;  /* 0x0000000700067c82 */ /* 0x000fc40008000000 */
[----:B------:R-:W-:Y:S01]  /*3180*/  UMOV UR4, UR5 ;  /* 0x0000000500047c82 */ /* 0x000fe20008000000 */
[----:B------:R-:W-:Y:S02]  /*3190*/  USHF.R.U32.HI UR6, URZ, UR9, UR6 ;  /* 0x00000009ff067299 */ /* 0x000fe40008011606 */
[----:B----4-:R-:W-:Y:S02]  /*31a0*/  USHF.R.U32.HI UR4, URZ, UR13, UR4 ;  /* 0x0000000dff047299 */ /* 0x010fe40008011604 */
[----:B------:R-:W-:Y:S02]  /*31b0*/  USEL UR5, UR53, UR6, !UP2 ;  /* 0x0000000635057287 */ /* 0x000fe4000d000000 */
[----:B------:R-:W-:-:S04]  /*31c0*/  USEL UR4, UR52, UR4, !UP0 ;  /* 0x0000000434047287 */ /* 0x000fc8000c000000 */
[----:B------:R-:W-:Y:S02]  /*31d0*/  UIADD3 UR6, UPT, UPT, UR5, -UR4, URZ ;  /* 0x8000000405067290 */ /* 0x000fe4000fffe0ff */
[----:B------:R-:W-:Y:S02]  /*31e0*/  UIADD3 UR4, UPT, UPT, -UR5, UR4, URZ ;  /* 0x0000000405047290 */ /* 0x000fe4000fffe1ff */
[----:B------:R-:W-:Y:S02]  /*31f0*/  UIMAD UR52, UR6, UR10, UR52 ;  /* 0x0000000a063472a4 */ /* 0x000fe4000f8e0234 */
[----:B------:R-:W-:-:S12]  /*3200*/  UIMAD UR53, UR4, UR12, UR53 ;  /* 0x0000000c043572a4 */ /* 0x000fd8000f8e0235 */
.L_x_39:
[----:B------:R-:W-:Y:S02]  /*3210*/  R2UR UR5, R172 ;  /* 0x00000000ac0572ca */ /* 0x000fe400000e0000 */
[----:B------:R-:W-:Y:S02]  /*3220*/  R2UR UR4, R171 ;  /* 0x00000000ab0472ca */ /* 0x000fe400000e0000 */
[----:B------:R-:W-:Y:S02]  /*3230*/  PLOP3.LUT P1, PT, PT, PT, PT, 0x80, 0x8 ;  /* 0x000000000008781c */ /* 0x000fe40003f2f070 */
[----:B------:R-:W-:-:S07]  /*3240*/  LOP3.LUT R2, R2, 0x1, RZ, 0x3c, !PT ;  /* 0x0000000102027812 */ /* 0x000fce00078e3cff */
[----:B------:R-:W-:Y:S02]  /*3250*/  UIADD3 UR28, UPT, UPT, UR53, UR5, URZ ;  /* 0x00000005351c7290 */ /* 0x000fe4000fffe0ff */
[----:B------:R-:W-:Y:S01]  /*3260*/  UIADD3 UR23, UPT, UPT, UR52, UR4, URZ ;  /* 0x0000000434177290 */ /* 0x000fe2000fffe0ff */
[----:B------:R-:W-:Y:S11]  /*3270*/  BRA.U UP1, `(.L_x_40) ;  /* 0xffffffe501947547 */ /* 0x000ff6000b83ffff */
[----:B------:R-:W-:Y:S01]  /*3280*/  UIADD3 UR30, UPT, UPT, UR30, 0x80, URZ ;  /* 0x000000801e1e7890 */ /* 0x000fe2000fffe0ff */
[----:B------:R-:W-:-:S03]  /*3290*/  MOV R3, UR29 ;  /* 0x0000001d00037c02 */ /* 0x000fc60008000f00 */
[----:B------:R-:W-:Y:S01]  /*32a0*/  ULEA UR4, UR31, UR30, 0x3 ;  /* 0x0000001e1f047291 */ /* 0x000fe2000f8e18ff */
[----:B------:R-:W-:-:S08]  /*32b0*/  SHF.L.U32 R3, R3, 0x1f, RZ ;  /* 0x0000001f03037819 */ /* 0x000fd000000006ff */
[----:B------:R-:W1:Y:S02]  /*32c0*/  SYNCS.PHASECHK.TRANS64.TRYWAIT P0, [UR4], R3 ;  /* 0x00000003ff0075a7 */ /* 0x000e640008001104 */
[----:B-1----:R-:W-:Y:S05]  /*32d0*/  @!P0 BRA `(.L_x_41) ;  /* 0x0000007400e08947 */ /* 0x002fea0003800000 */
.L_x_135:
[----:B------:R-:W-:-:S04]  /*32e0*/  UIADD3 UR4, UPT, UPT, UR31, 0x1, URZ ;  /* 0x000000011f047890 */ /* 0x000fc8000fffe0ff */
[----:B------:R-:W-:-:S04]  /*32f0*/  UISETP.NE.AND UP0, UPT, UR4, 0x10, UPT ;  /* 0x000000100400788c */ /* 0x000fc8000bf05270 */
[----:B------:R-:W-:Y:S02]  /*3300*/  USEL UR5, URZ, 0x1, UP0 ;  /* 0x00000001ff057887 */ /* 0x000fe40008000000 */
[----:B------:R-:W-:Y:S02]  /*3310*/  USEL UR4, UR4, URZ, UP0 ;  /* 0x000000ff04047287 */ /* 0x000fe40008000000 */
[----:B------:R-:W-:Y:S02]  /*3320*/  ULOP3.LUT UR6, UR29, UR5, URZ, 0x3c, !UPT ;  /* 0x000000051d067292 */ /* 0x000fe4000f8e3cff */
[----:B------:R-:W-:-:S04]  /*3330*/  ULEA UR5, UR4, UR30, 0x3 ;  /* 0x0000001e04057291 */ /* 0x000fc8000f8e18ff */
[----:B-1----:R-:W-:-:S04]  /*3340*/  MOV R3, UR6 ;  /* 0x0000000600037c02 */ /* 0x002fc80008000f00 */
[----:B------:R-:W-:-:S04]  /*3350*/  SHF.L.U32 R3, R3, 0x1f, RZ ;  /* 0x0000001f03037819 */ /* 0x000fc800000006ff */
[----:B------:R-:W1:Y:S02]  /*3360*/  SYNCS.PHASECHK.TRANS64.TRYWAIT P0, [UR5], R3 ;  /* 0x00000003ff0075a7 */ /* 0x000e640008001105 */
[----:B-1----:R-:W-:Y:S05]  /*3370*/  @!P0 BRA `(.L_x_42) ;  /* 0x0000007400d08947 */ /* 0x002fea0003800000 */
.L_x_137:
        /* <DEDUP_REMOVED lines=10> */
.L_x_139:
        /* <DEDUP_REMOVED lines=10> */
.L_x_141:
        /* <DEDUP_REMOVED lines=10> */
.L_x_143:
        /* <DEDUP_REMOVED lines=10> */
.L_x_145:
        /* <DEDUP_REMOVED lines=10> */
.L_x_147:
        /* <DEDUP_REMOVED lines=10> */
.L_x_149:
        /* <DEDUP_REMOVED lines=10> */
.L_x_151:
        /* <DEDUP_REMOVED lines=10> */
.L_x_153:
        /* <DEDUP_REMOVED lines=10> */
.L_x_155:
        /* <DEDUP_REMOVED lines=10> */
.L_x_157:
        /* <DEDUP_REMOVED lines=10> */
.L_x_159:
        /* <DEDUP_REMOVED lines=10> */
.L_x_161:
        /* <DEDUP_REMOVED lines=10> */
.L_x_163:
[----:B------:R-:W-:-:S04]  /*3ba0*/  UIADD3 UR4, UPT, UPT, UR4, 0x1, URZ ;  /* 0x0000000104047890 */ /* 0x000fc8000fffe0ff */
[----:B------:R-:W-:-:S04]  /*3bb0*/  UISETP.NE.AND UP0, UPT, UR4, 0x10, UPT ;  /* 0x000000100400788c */ /* 0x000fc8000bf05270 */
[----:B------:R-:W-:Y:S02]  /*3bc0*/  USEL UR5, URZ, 0x1, UP0 ;  /* 0x00000001ff057887 */ /* 0x000fe40008000000 */
[----:B------:R-:W-:Y:S02]  /*3bd0*/  USEL UR4, UR4, URZ, UP0 ;  /* 0x000000ff04047287 */ /* 0x000fe40008000000 */
[----:B------:R-:W-:Y:S02]  /*3be0*/  ULOP3.LUT UR5, UR6, UR5, URZ, 0x3c, !UPT ;  /* 0x0000000506057292 */ /* 0x000fe4000f8e3cff */
[----:B------:R-:W-:-:S04]  /*3bf0*/  ULEA UR4, UR4, UR30, 0x3 ;  /* 0x0000001e04047291 */ /* 0x000fc8000f8e18ff */
[----:B------:R-:W-:Y:S02]  /*3c00*/  IMAD.U32 R2, RZ, RZ, UR5 ;  /* 0x00000005ff027e24 */ /* 0x000fe4000f8e00ff */
[----:B-1----:R-:W-:-:S03]  /*3c10*/  MOV R0, UR4 ;  /* 0x0000000400007c02 */ /* 0x002fc60008000f00 */
[----:B------:R-:W-:-:S07]  /*3c20*/  SHF.L.U32 R3, R2, 0x1f, RZ ;  /* 0x0000001f02037819 */ /* 0x000fce00000006ff */
.L_x_56:
[----:B-1----:R1:W2:Y:S02]  /*3c30*/  SYNCS.PHASECHK.TRANS64.TRYWAIT P0, [R0+URZ], R3 ;  /* 0x00000003000075a7 */ /* 0x0022a400080011ff */
[----:B--2---:R-:W-:Y:S05]  /*3c40*/  @!P0 NANOSLEEP.SYNCS 0x989680 ;  /* 0x009896800000895d */ /* 0x004fea0003900000 */
[----:B------:R-:W2:Y:S02]  /*3c50*/  @!P0 SYNCS.PHASECHK.TRANS64 P0, [R0+URZ], R3 ;  /* 0x00000003000085a7 */ /* 0x000ea400080010ff */
[----:B--23--:R-:W-:Y:S05]  /*3c60*/  @P0 EXIT ;  /* 0x000000000000094d */ /* 0x00cfea0003800000 */
[----:B------:R-:W-:Y:S05]  /*3c70*/  BRA `(.L_x_56) ;  /* 0xfffffffc00ec7947 */ /* 0x000fea000383ffff */
.L_x_22:
[----:B------:R-:W-:-:S04]  /*3c80*/  UISETP.NE.AND UP0, UPT, UR24, URZ, UPT ;  /* 0x000000ff1800728c */ /* 0x000fc8000bf05270 */
[----:B------:R-:W-:-:S09]  /*3c90*/  UISETP.NE.OR UP0, UPT, UR18, 0x1, UP0 ;  /* 0x000000011200788c */ /* 0x000fd20008705670 */
[----:B------:R-:W-:Y:S05]  /*3ca0*/  BRA.U UP0, `(.L_x_57) ;  /* 0x0000000100b07547 */ /* 0x000fea000b800000 */
[----:B------:R-:W-:Y:S01]  /*3cb0*/  UMOV UR4, 0x400 ;  /* 0x0000040000047882 */ /* 0x000fe20000000000 */
[----:B------:R-:W-:Y:S01]  /*3cc0*/  HFMA2 R2, -RZ, RZ, 0, 5.9604644775390625e-08 ;  /* 0x00000001ff027431 */ /* 0x000fe200000001ff */
[----:B------:R-:W-:Y:S01]  /*3cd0*/  ULEA UR4, UR24, UR4, 0x18 ;  /* 0x0000000418047291 */ /* 0x000fe2000f8ec0ff */
[----:B------:R-:W-:Y:S01]  /*3ce0*/  ISETP.GE.U32.AND P0, PT, R3, 0x2, PT ;  /* 0x000000020300780c */ /* 0x000fe20003f06070 */
[----:B------:R-:W-:Y:S02]  /*3cf0*/  IMAD.MOV.U32 R8, RZ, RZ, RZ ;  /* 0x000000ffff087224 */ /* 0x000fe400078e00ff */
[----:B------:R-:W-:Y:S02]  /*3d00*/  UIADD3 UR5, UPT, UPT, UR4, 0x138, URZ ;  /* 0x0000013804057890 */ /* 0x000fe4000fffe0ff */
[----:B------:R-:W-:Y:S02]  /*3d10*/  UIADD3 UR8, UPT, UPT, UR4, 0x130, URZ ;  /* 0x0000013004087890 */ /* 0x000fe4000fffe0ff */
[----:B------:R-:W-:-:S12]  /*3d20*/  UPRMT UR5, URZ, 0x654, UR5 ;  /* 0x00000654ff057896 */ /* 0x000fd80008000005 */
.L_x_60:
[----:B------:R-:W-:Y:S01]  /*3d30*/  SHF.L.U32 R7, R2, 0x1f, RZ ;  /* 0x0000001f02077819 */ /* 0x000fe200000006ff */
[----:B------:R-:W-:Y:S02]  /*3d40*/  IMAD.U32 R4, RZ, RZ, UR8 ;  /* 0x00000008ff047e24 */ /* 0x000fe4000f8e00ff */
[----:B------:R-:W-:Y:S01]  /*3d50*/  @!P0 IMAD.MOV.U32 R5, RZ, RZ, 0x10 ;  /* 0x00000010ff058424 */ /* 0x000fe200078e00ff */
[----:B------:R-:W2:Y:S02]  /*3d60*/  SYNCS.PHASECHK.TRANS64.TRYWAIT P1, [UR4+0x138], R7 ;  /* 0x00013807ff0075a7 */ /* 0x000ea40008021104 */
[----:B------:R-:W-:-:S04]  /*3d70*/  PRMT R9, R3, 0x654, R4 ;  /* 0x0000065403097816 */ /* 0x000fc80000000004 */
[----:B------:R-:W-:Y:S01]  /*3d80*/  SEL R0, R9, R0, !P0 ;  /* 0x0000000009007207 */ /* 0x000fe20004000000 */
[----:B--2---:R-:W-:Y:S06]  /*3d90*/  @!P1 BRA `(.L_x_58) ;  /* 0x0000007000989947 */ /* 0x004fec0003800000 */
.L_x_165:
[----:B------:R-:W-:Y:S01]  /*3da0*/  UIADD3 UR6, UPT, UPT, UR4, 0x170, URZ ;  /* 0x0000017004067890 */ /* 0x000fe2000fffe0ff */
[----:B------:R3:W-:Y:S01]  /*3db0*/  @!P0 SYNCS.ARRIVE.TRANS64.RED RZ, [R0+URZ], R5 ;  /* 0x0000000500ff89a7 */ /* 0x0007e200080004ff */
[----:B------:R-:W-:Y:S01]  /*3dc0*/  UIADD3 UR7, UPT, UPT, UR4, 0x130, URZ ;  /* 0x0000013004077890 */ /* 0x000fe2000fffe0ff */
[----:B------:R-:W-:-:S08]  /*3dd0*/  LOP3.LUT R2, R2, 0x1, RZ, 0x3c, !PT ;  /* 0x0000000102027812 */ /* 0x000fd000078e3cff */
[----:B------:R-:W-:Y:S06]  /*3de0*/  UGETNEXTWORKID.BROADCAST [UR6], [UR7] ;  /* 0x00000000060073ca */ /* 0x000fec0008000100 */
[----:B---3--:R-:W-:-:S04]  /*3df0*/  SHF.L.U32 R5, R8, 0x1f, RZ ;  /* 0x0000001f08057819 */ /* 0x008fc800000006ff */
[----:B------:R-:W3:Y:S02]  /*3e00*/  SYNCS.PHASECHK.TRANS64.TRYWAIT P1, [UR4+0x130], R5 ;  /* 0x00013005ff0075a7 */ /* 0x000ee40008021104 */
[----:B---3--:R-:W-:Y:S05]  /*3e10*/  @!P1 BRA `(.L_x_59) ;  /* 0x0000007000909947 */ /* 0x008fea0003800000 */
.L_x_167:
[----:B--2---:R-:W2:Y:S01]  /*3e20*/  LDS.128 R4, [UR4+0x170] ;  /* 0x00017004ff047984 */ /* 0x004ea20008000c00 */
[----:B------:R-:W-:Y:S01]  /*3e30*/  LOP3.LUT R8, R8, 0x1, RZ, 0x3c, !PT ;  /* 0x0000000108087812 */ /* 0x000fe200078e3cff */
[----:B------:R-:W-:Y:S01]  /*3e40*/  @!PT LDS RZ, [RZ] ;  /* 0x00000000fffff984 */ /* 0x000fe20000000800 */
[----:B------:R-:W-:Y:S01]  /*3e50*/  @!PT LDS RZ, [RZ] ;  /* 0x00000000fffff984 */ /* 0x000fe20000000800 */
[----:B------:R-:W-:Y:S01]  /*3e60*/  @!PT LDS RZ, [RZ] ;  /* 0x00000000fffff984 */ /* 0x000fe20000000800 */
[----:B------:R-:W-:Y:S01]  /*3e70*/  @!PT LDS RZ, [RZ] ;  /* 0x00000000fffff984 */ /* 0x000fe20000000800 */
[----:B------:R3:W-:Y:S06]  /*3e80*/  MEMBAR.ALL.CTA ;  /* 0x0000000000007992 */ /* 0x0007ec0000008000 */
[----:B---3--:R-:W3:Y:S02]  /*3e90*/  FENCE.VIEW.ASYNC.S ;  /* 0x00000000000073c6 */ /* 0x008ee40000000000 */
[----:B---3--:R-:W-:Y:S01]  /*3ea0*/  SYNCS.ARRIVE.TRANS64.RED.A1T0 RZ, [UR5], RZ ;  /* 0x000000ffffff79a7 */ /* 0x008fe20008100405 */
[----:B--2---:R-:W-:-:S13]  /*3eb0*/  LOP3.LUT P1, RZ, R6, 0x1, RZ, 0xc0, !PT ;  /* 0x0000000106ff7812 */ /* 0x004fda000782c0ff */
[----:B------:R-:W-:Y:S05]  /*3ec0*/  @P1 BRA `(.L_x_60) ;  /* 0xfffffffc00981947 */ /* 0x000fea000383ffff */
[----:B------:R-:W-:-:S04]  /*3ed0*/  SHF.L.U32 R0, R2, 0x1f, RZ ;  /* 0x0000001f02007819 */ /* 0x000fc800000006ff */
[----:B------:R-:W2:Y:S02]  /*3ee0*/  SYNCS.PHASECHK.TRANS64 P0, [UR4+0x138], R0 ;  /* 0x00013800ff0075a7 */ /* 0x000ea40008001004 */
[----:B-12---:R-:W-:Y:S05]  /*3ef0*/  @P0 EXIT ;  /* 0x000000000000094d */ /* 0x006fea0003800000 */
[----:B------:R-:W-:-:S07]  /*3f00*/  MOV R0, UR4 ;  /* 0x0000000400007c02 */ /* 0x000fce0008000f00 */
.L_x_61:
[----:B-1----:R-:W-:-:S04]  /*3f10*/  SHF.L.U32 R3, R2, 0x1f, RZ ;  /* 0x0000001f02037819 */ /* 0x002fc800000006ff */
[----:B------:R1:W2:Y:S03]  /*3f20*/  SYNCS.PHASECHK.TRANS64.TRYWAIT P0, [R0+URZ+0x138], R3 ;  /* 0x00013803000075a7 */ /* 0x0002a600080011ff */
[----:B--2---:R-:W-:Y:S05]  /*3f30*/  @!P0 NANOSLEEP.SYNCS 0x989680 ;  /* 0x009896800000895d */ /* 0x004fea0003900000 */
[----:B------:R-:W2:Y:S02]  /*3f40*/  @!P0 SYNCS.PHASECHK.TRANS64 P0, [R0+URZ+0x138], R3 ;  /* 0x00013803000085a7 */ /* 0x000ea400080010ff */
[----:B--2---:R-:W-:Y:S05]  /*3f50*/  @P0 EXIT ;  /* 0x000000000000094d */ /* 0x004fea0003800000 */
[----:B------:R-:W-:Y:S05]  /*3f60*/  BRA `(.L_x_61) ;  /* 0xfffffffc00e87947 */ /* 0x000fea000383ffff */
.L_x_57:
[----:B------:R-:W-:Y:S05]  /*3f70*/  BRA.U UP4, `(.L_x_62) ;  /* 0x0000001104587547 */ /* 0x000fea000b800000 */
[----:B------:R-:W-:Y:S01]  /*3f80*/  UMOV UR5, 0x40 ;  /* 0x0000004000057882 */ /* 0x000fe20000000000 */
[----:B------:R-:W-:Y:S01]  /*3f90*/  NOP ;  /* 0x0000000000007918 */ /* 0x000fe20000000000 */
[----:B------:R-:W-:Y:S01]  /*3fa0*/  ULEA UR5, UR24, UR5, 0x18 ;  /* 0x0000000518057291 */ /* 0x000fe2000f8ec0ff */
[----:B------:R-:W-:Y:S02]  /*3fb0*/  UMOV UR6, 0x400 ;  /* 0x0000040000067882 */ /* 0x000fe40000000000 */
[----:B------:R-:W-:-:S06]  /*3fc0*/  ULEA UR6, UR24, UR6, 0x18 ;  /* 0x0000000618067291 */ /* 0x000fcc000f8ec0ff */
[----:B------:R-:W2:Y:S02]  /*3fd0*/  LDS.U8 R3, [UR5+0x1c] ;  /* 0x00001c05ff037984 */ /* 0x000ea40008000000 */
[----:B--2---:R-:W-:-:S13]  /*3fe0*/  ISETP.NE.AND P0, PT, R3, RZ, PT ;  /* 0x000000ff0300720c */ /* 0x004fda0003f05270 */
[----:B------:R-:W-:Y:S05]  /*3ff0*/  @P0 BRA `(.L_x_63) ;  /* 0x0000000400080947 */ /* 0x000fea0003800000 */
[----:B------:R-:W-:Y:S02]  /*4000*/  UISETP.NE.U32.AND UP1, UPT, UR33, 0x1, UPT ;  /* 0x000000012100788c */ /* 0x000fe4000bf25070 */
[----:B------:R-:W-:-:S07]  /*4010*/  UIADD3 UR7, UPT, UPT, UR5, 0x8, URZ ;  /* 0x0000000805077890 */ /* 0x000fce000fffe0ff */
[----:B------:R-:W-:Y:S05]  /*4020*/  BRA.U !UP1, `(.L_x_64) ;  /* 0x00000001099c7547 */ /* 0x000fea000b800000 */
[----:B------:R-:W-:Y:S01]  /*4030*/  ELECT P0, URZ, PT ;  /* 0x0000000000ff782f */ /* 0x000fe20003800000 */
[----:B------:R-:W-:-:S12]  /*4040*/  BSSY B0, `(.L_x_64) ;  /* 0x0000025000007945 */ /* 0x000fd80003800000 */
[----:B------:R-:W-:Y:S05]  /*4050*/  @!P0 BRA `(.L_x_65) ;  /* 0x00000000008c8947 */ /* 0x000fea0003800000 */
[----:B------:R-:W-:-:S05]  /*4060*/  UMOV UR4, 0x10 ;  /* 0x0000001000047882 */ /* 0x000fca0000000000 */
[----:B------:R-:W-:Y:S04]  /*4070*/  DEPBAR.LE SB2, 0x36 ;  /* 0x0000ad800000791a */ /* 0x000fe80000000000 */
[----:B------:R-:W2:Y:S02]  /*4080*/  UTCATOMSWS.2CTA.FIND_AND_SET.ALIGN UP0, UR4, UR4 ;  /* 0x00000004000475e3 */ /* 0x000ea40008200800 */
[----:B--2---:R-:W-:Y:S01]  /*4090*/  MOV R10, UR4 ;  /* 0x00000004000a7c02 */ /* 0x004fe20008000f00 */
[----:B------:R-:W-:Y:S06]  /*40a0*/  BRA.U UP0, `(.L_x_66) ;  /* 0x0000000100187547 */ /* 0x000fec000b800000 */
.L_x_67:
[----:B------:R-:W-:Y:S05]  /*40b0*/  NANOSLEEP 0x64 ;  /* 0x000000640000795d */ /* 0x000fea0003800000 */
[----:B------:R-:W-:-:S05]  /*40c0*/  UMOV UR4, 0x10 ;  /* 0x0000001000047882 */ /* 0x000fca0000000000 */
[----:B------:R-:W-:Y:S04]  /*40d0*/  DEPBAR.LE SB2, 0x36 ;  /* 0x0000ad800000791a */ /* 0x000fe80000000000 */
[----:B------:R-:W2:Y:S02]  /*40e0*/  UTCATOMSWS.2CTA.FIND_AND_SET.ALIGN UP0, UR4, UR4 ;  /* 0x00000004000475e3 */ /* 0x000ea40008200800 */
[----:B--2---:R-:W-:Y:S01]  /*40f0*/  MOV R10, UR4 ;  /* 0x00000004000a7c02 */ /* 0x004fe20008000f00 */
[----:B------:R-:W-:Y:S05]  /*4100*/  BRA.U !UP0, `(.L_x_67) ;  /* 0xfffffffd08e87547 */ /* 0x000fea000b83ffff */
.L_x_66:
[----:B------:R-:W2:Y:S01]  /*4110*/  LDS R6, [UR5+0x10] ;  /* 0x00001005ff067984 */ /* 0x000ea20008000800 */
[----:B------:R-:W-:Y:S01]  /*4120*/  IMAD.U32 R3, RZ, RZ, UR6 ;  /* 0x00000006ff037e24 */ /* 0x000fe2000f8e00ff */
[----:B------:R-:W-:-:S03]  /*4130*/  MOV R4, UR32 ;  /* 0x0000002000047c02 */ /* 0x000fc60008000f00 */
[----:B------:R-:W-:Y:S01]  /*4140*/  VIADD R3, R3, 0x180 ;  /* 0x0000018003037836 */ /* 0x000fe20000000000 */
[----:B--2---:R-:W-:-:S04]  /*4150*/  SHF.L.U32 R6, R6, 0x1f, RZ ;  /* 0x0000001f06067819 */ /* 0x004fc800000006ff */
[----:B------:R-:W2:Y:S02]  /*4160*/  SYNCS.PHASECHK.TRANS64.TRYWAIT P0, [UR5+0x8], R6 ;  /* 0x00000806ff0075a7 */ /* 0x000ea40008001105 */
[----:B--2---:R-:W-:Y:S05]  /*4170*/  @P0 BRA `(.L_x_68) ;  /* 0x0000000000080947 */ /* 0x004fea0003800000 */
[----:B------:R-:W2:Y:S02]  /*4180*/  SYNCS.PHASECHK.TRANS64.TRYWAIT P0, [UR5+0x8], R6 ;  /* 0x00000806ff0075a7 */ /* 0x000ea40008001105 */
[----:B--2---:R-:W-:Y:S05]  /*4190*/  @!P0 BRA `(.L_x_69) ;  /* 0x0000006c00c88947 */ /* 0x004fea0003800000 */
.L_x_68:
[----:B------:R-:W-:Y:S01]  /*41a0*/  PRMT R4, R4, 0x654, R3 ;  /* 0x0000065404047816 */ /* 0x000fe20000000003 */
[----:B------:R-:W-:Y:S01]  /*41b0*/  HFMA2 R3, -RZ, RZ, 0, 5.9604644775390625e-08 ;  /* 0x00000001ff037431 */ /* 0x000fe200000001ff */
[----:B------:R-:W-:Y:S01]  /*41c0*/  UPRMT UR4, UR32, 0x654, UR7 ;  /* 0x0000065420047896 */ /* 0x000fe20008000007 */
[----:B------:R-:W-:Y:S02]  /*41d0*/  IMAD.MOV.U32 R7, RZ, RZ, 0xffff ;  /* 0x0000ffffff077424 */ /* 0x000fe400078e00ff */
[----:B--2---:R-:W-:Y:S02]  /*41e0*/  IMAD.MOV.U32 R6, RZ, RZ, 0x4 ;  /* 0x00000004ff067424 */ /* 0x004fe400078e00ff */
[----:B------:R-:W-:Y:S01]  /*41f0*/  IMAD.SHL.U32 R9, R10, 0x20, RZ ;  /* 0x000000200a097824 */ /* 0x000fe200078e00ff */
[----:B------:R-:W-:Y:S02]  /*4200*/  MOV R5, UR4 ;  /* 0x0000000400057c02 */ /* 0x000fe40008000f00 */
[-C--:B------:R-:W-:Y:S01]  /*4210*/  SHF.L.U32 R8, R7, R10.reuse, RZ ;  /* 0x0000000a07087219 */ /* 0x080fe200000006ff */
[----:B------:R2:W-:Y:S01]  /*4220*/  SYNCS.ARRIVE.TRANS64.RED RZ, [UR4], R6 ;  /* 0x00000006ffff79a7 */ /* 0x0005e20008000404 */
[----:B------:R-:W-:Y:S01]  /*4230*/  SHF.L.U32 R7, R3, R10, RZ ;  /* 0x0000000a03077219 */ /* 0x000fe200000006ff */
[----:B------:R2:W-:Y:S04]  /*4240*/  STS [UR6+0x180], R9 ;  /* 0x00018009ff007988 */ /* 0x0005e80008000806 */
[----:B------:R2:W-:Y:S04]  /*4250*/  STAS [R4.64], R10 ;  /* 0x0000000a04007dbd */ /* 0x0005e8000c0008ff */
[----:B------:R2:W-:Y:S04]  /*4260*/  ATOMS.OR RZ, [UR5+0x14], R8 ;  /* 0x00001408ffff798c */ /* 0x0005e8000b000005 */
[----:B------:R2:W-:Y:S04]  /*4270*/  ATOMS.OR RZ, [UR5+0x18], R7 ;  /* 0x00001807ffff798c */ /* 0x0005e8000b000005 */
[----:B------:R2:W-:Y:S02]  /*4280*/  ATOMS.XOR RZ, [UR5+0x10], R3 ;  /* 0x00001003ffff798c */ /* 0x0005e4000b800005 */
.L_x_65:
[----:B-1----:R-:W-:Y:S05]  /*4290*/  BSYNC B0 ;  /* 0x0000000000007941 */ /* 0x002fea0003800000 */
.L_x_64:
[----:B------:R-:W-:Y:S05]  /*42a0*/  BRA.U UP1, `(.L_x_70) ;  /* 0x00000001016c7547 */ /* 0x000fea000b800000 */
[----:B------:R-:W-:-:S03]  /*42b0*/  UMOV UR4, 0xffffffff ;  /* 0xffffffff00047882 */ /* 0x000fc60000000000 */
[----:B------:R-:W-:Y:S05]  /*42c0*/  BRA.DIV UR4, `(.L_x_71) ;  /* 0x0000006e04947947 */ /* 0x000fea000b800000 */
[----:B------:R-:W-:-:S13]  /*42d0*/  ELECT P0, URZ, PT ;  /* 0x0000000000ff782f */ /* 0x000fda0003800000 */
.L_x_170:
[----:B------:R-:W-:Y:S05]  /*42e0*/  @!P0 BRA `(.L_x_70) ;  /* 0x00000000005c8947 */ /* 0x000fea0003800000 */
[----:B--2---:R-:W2:Y:S02]  /*42f0*/  LDS R4, [UR5+0x10] ;  /* 0x00001005ff047984 */ /* 0x004ea40008000800 */
[----:B--2---:R-:W-:-:S04]  /*4300*/  SHF.L.U32 R4, R4, 0x1f, RZ ;  /* 0x0000001f04047819 */ /* 0x004fc800000006ff */
[----:B------:R-:W2:Y:S02]  /*4310*/  SYNCS.PHASECHK.TRANS64.TRYWAIT P0, [UR5+0x8], R4 ;  /* 0x00000804ff0075a7 */ /* 0x000ea40008001105 */
[----:B--2---:R-:W-:Y:S05]  /*4320*/  @P0 BRA `(.L_x_72) ;  /* 0x0000000000080947 */ /* 0x004fea0003800000 */
[----:B------:R-:W2:Y:S02]  /*4330*/  SYNCS.PHASECHK.TRANS64.TRYWAIT P0, [UR5+0x8], R4 ;  /* 0x00000804ff0075a7 */ /* 0x000ea40008001105 */
[----:B--2---:R-:W-:Y:S05]  /*4340*/  @!P0 BRA `(.L_x_73) ;  /* 0x0000006c00988947 */ /* 0x004fea0003800000 */
.L_x_72:
[----:B------:R-:W3:Y:S01]  /*4350*/  LDS R6, [UR6+0x180] ;  /* 0x00018006ff067984 */ /* 0x000ee20008000800 */
[----:B--2---:R-:W-:Y:S02]  /*4360*/  HFMA2 R3, -RZ, RZ, 0, 5.9604644775390625e-08 ;  /* 0x00000001ff037431 */ /* 0x004fe400000001ff */
[----:B------:R-:W-:Y:S01]  /*4370*/  IMAD.MOV.U32 R4, RZ, RZ, 0xffff ;  /* 0x0000ffffff047424 */ /* 0x000fe200078e00ff */
[----:B------:R-:W-:Y:S01]  /*4380*/  UPRMT UR4, UR32, 0x654, UR7 ;  /* 0x0000065420047896 */ /* 0x000fe20008000007 */
[----:B---3--:R-:W-:-:S03]  /*4390*/  IMAD.SHL.U32 R5, R6, 0x20, RZ ;  /* 0x0000002006057824 */ /* 0x008fc600078e00ff */
[-C--:B------:R-:W-:Y:S02]  /*43a0*/  SHF.L.U32 R4, R4, R6.reuse, RZ ;  /* 0x0000000604047219 */ /* 0x080fe400000006ff */
[----:B------:R-:W-:Y:S01]  /*43b0*/  SHF.L.U32 R6, R3, R6, RZ ;  /* 0x0000000603067219 */ /* 0x000fe200000006ff */
[----:B------:R3:W-:Y:S04]  /*43c0*/  STS [UR6+0x180], R5 ;  /* 0x00018005ff007988 */ /* 0x0007e80008000806 */
[----:B------:R3:W-:Y:S04]  /*43d0*/  ATOMS.OR RZ, [UR5+0x14], R4 ;  /* 0x00001404ffff798c */ /* 0x0007e8000b000005 */
[----:B------:R3:W-:Y:S01]  /*43e0*/  ATOMS.OR RZ, [UR5+0x18], R6 ;  /* 0x00001806ffff798c */ /* 0x0007e2000b000005 */
[----:B------:R-:W-:Y:S03]  /*43f0*/  SYNCS.ARRIVE.TRANS64.RED.A1T0 RZ, [UR4], RZ ;  /* 0x000000ffffff79a7 */ /* 0x000fe60008100404 */
[----:B------:R3:W-:Y:S01]  /*4400*/  ATOMS.XOR RZ, [UR5+0x10], R3 ;  /* 0x00001003ffff798c */ /* 0x0007e2000b800005 */
[----:B------:R-:W-:Y:S05]  /*4410*/  BRA `(.L_x_70) ;  /* 0x0000000000107947 */ /* 0x000fea0003800000 */
.L_x_63:
[----:B------:R-:W-:Y:S02]  /*4420*/  MOV R3, 0xffffffff ;  /* 0xffffffff00037802 */ /* 0x000fe40000000f00 */
[----:B------:R-:W-:-:S03]  /*4430*/  MOV R4, 0x4460 ;  /* 0x0000446000047802 */ /* 0x000fc60000000f00 */
[----:B------:R2:W-:Y:S04]  /*4440*/  STS [UR6+0x180], R3 ;  /* 0x00018003ff007988 */ /* 0x0005e80008000806 */
[----:B-12--5:R-:W-:Y:S05]  /*4450*/  CALL.REL.NOINC `($__internal_1_$__cuda_sm10x_tcgen05_guardrail_trap_phase_invalid_during_alloc) ;  /* 0x0000007000bc7944 */ /* 0x026fea0003c00000 */
.L_x_70:
[----:B------:R-:W-:Y:S05]  /*4460*/  WARPSYNC.ALL ;  /* 0x0000000000007948 */ /* 0x000fea0003800000 */
[----:B------:R-:W4:Y:S01]  /*4470*/  S2UR UR18, SR_CgaCtaId ;  /* 0x00000000001279c3 */ /* 0x000f220000008800 */
[----:B------:R-:W-:Y:S01]  /*4480*/  UMOV UR4, 0x400 ;  /* 0x0000040000047882 */ /* 0x000fe20000000000 */
[----:B------:R-:W-:-:S06]  /*4490*/  NOP ;  /* 0x0000000000007918 */ /* 0x000fcc0000000000 */
[----:B------:R-:W-:Y:S06]  /*44a0*/  BAR.ARV 0x6, 0xa0 ;  /* 0x0182800000007b1d */ /* 0x000fec0000002000 */
[----:B------:R-:W1:Y:S01]  /*44b0*/  LDCU UR5, c[0x0][0x394] ;  /* 0x00007280ff0577ac */ /* 0x000e620008000800 */
[----:B------:R-:W-:Y:S01]  /*44c0*/  LOP3.LUT R2, R2, 0xffff, RZ, 0xc0, !PT ;  /* 0x0000ffff02027812 */ /* 0x000fe200078ec0ff */
[----:B--2---:R-:W-:Y:S01]  /*44d0*/  IMAD.MOV.U32 R8, RZ, RZ, 0x1 ;  /* 0x00000001ff087424 */ /* 0x004fe200078e00ff */
[----:B------:R-:W-:Y:S01]  /*44e0*/  LOP3.LUT R0, R0, 0xffff, RZ, 0xc0, !PT ;  /* 0x0000ffff00007812 */ /* 0x000fe200078ec0ff */
[----:B------:R-:W-:Y:S01]  /*44f0*/  UMOV UR22, URZ ;  /* 0x000000ff00167c82 */ /* 0x000fe20008000000 */
[----:B------:R-:W-:Y:S01]  /*4500*/  R2UR UR19, R2 ;  /* 0x00000000021372ca */ /* 0x000fe200000e0000 */
[----:B------:R-:W-:Y:S01]  /*4510*/  IMAD.MOV.U32 R2, RZ, RZ, RZ ;  /* 0x000000ffff027224 */ /* 0x000fe200078e00ff */
[----:B------:R-:W-:Y:S01]  /*4520*/  R2UR UR30, R0 ;  /* 0x00000000001e72ca */ /* 0x000fe200000e0000 */
[----:B------:R-:W-:Y:S01]  /*4530*/  IMAD.MOV.U32 R0, RZ, RZ, RZ ;  /* 0x000000ffff007224 */ /* 0x000fe200078e00ff */
[----:B------:R-:W-:-:S02]  /*4540*/  UISETP.NE.AND UP4, UPT, UR33, URZ, UPT ;  /* 0x000000ff2100728c */ /* 0x000fc4000bf85270 */
[----:B----4-:R-:W-:Y:S01]  /*4550*/  ULEA UR18, UR18, UR4, 0x18 ;  /* 0x0000000412127291 */ /* 0x010fe2000f8ec0ff */
[----:B------:R-:W-:Y:S01]  /*4560*/  UMOV UR15, URZ ;  /* 0x000000ff000f7c82 */ /* 0x000fe20008000000 */
[----:B------:R-:W-:Y:S02]  /*4570*/  UMOV UR26, 0x0 ;  /* 0x00000000001a7882 */ /* 0x000fe40000000000 */
[----:B------:R-:W-:Y:S02]  /*4580*/  UIADD3 UR6, UPT, UPT, UR18, 0x8400, URZ ;  /* 0x0000840012067890 */ /* 0x000fe4000fffe0ff */
[----:B------:R-:W-:Y:S02]  /*4590*/  UIADD3 UR7, UPT, UPT, UR18, 0x28400, URZ ;  /* 0x0002840012077890 */ /* 0x000fe4000fffe0ff */
[----:B-1----:R-:W-:Y:S01]  /*45a0*/  UIADD3 UR5, UPT, UPT, UR5, 0x3f, URZ ;  /* 0x0000003f05057890 */ /* 0x002fe2000fffe0ff */
[----:B---3--:R-:W1:Y:S01]  /*45b0*/  LDS R3, [UR18+0x180] ;  /* 0x00018012ff037984 */ /* 0x008e620008000800 */
[----:B------:R-:W-:-:S02]  /*45c0*/  UIADD3 UR29, UPT, UPT, UR18, 0x138, URZ ;  /* 0x00000138121d7890 */ /* 0x000fc4000fffe0ff */
[----:B------:R-:W-:Y:S02]  /*45d0*/  USHF.R.S32.HI UR4, URZ, 0x1f, UR5 ;  /* 0x0000001fff047899 */ /* 0x000fe40008011405 */
[----:B------:R-:W-:Y:S02]  /*45e0*/  USHF.R.U32.HI UR6, URZ, 0x4, UR6 ;  /* 0x00000004ff067899 */ /* 0x000fe40008011606 */
[----:B------:R-:W-:Y:S02]  /*45f0*/  ULEA.HI UR4, UR4, UR5, URZ, 0x6 ;  /* 0x0000000504047291 */ /* 0x000fe4000f8f30ff */
[----:B------:R-:W-:Y:S02]  /*4600*/  USHF.R.U32.HI UR7, URZ, 0x4, UR7 ;  /* 0x00000004ff077899 */ /* 0x000fe40008011607 */
[----:B------:R-:W-:Y:S02]  /*4610*/  USHF.R.S32.HI UR28, URZ, 0x6, UR4 ;  /* 0x00000006ff1c7899 */ /* 0x000fe40008011404 */
[----:B------:R-:W-:-:S02]  /*4620*/  UPRMT UR29, URZ, 0x654, UR29 ;  /* 0x00000654ff1d7896 */ /* 0x000fc4000800001d */
[----:B------:R-:W-:Y:S02]  /*4630*/  UISETP.LT.AND UP0, UPT, UR28, 0x1, UPT ;  /* 0x000000011c00788c */ /* 0x000fe4000bf01270 */
[----:B------:R-:W-:Y:S02]  /*4640*/  ULOP3.LUT UR21, UR6, 0x3fff, URZ, 0xc0, !UPT ;  /* 0x00003fff06157892 */ /* 0x000fe4000f8ec0ff */
[----:B------:R-:W-:Y:S02]  /*4650*/  USEL UR31, UR28, 0x1, !UP0 ;  /* 0x000000011c1f7887 */ /* 0x000fe4000c000000 */
[----:B------:R-:W-:Y:S02]  /*4660*/  ULOP3.LUT UR20, UR7, 0x3fff, URZ, 0xc0, !UPT ;  /* 0x00003fff07147892 */ /* 0x000fe4000f8ec0ff */
[----:B------:R-:W-:Y:S01]  /*4670*/  UIADD3 UR31, UPT, UPT, -UR31, URZ, URZ ;  /* 0x000000ff1f1f7290 */ /* 0x000fe2000fffe1ff */
[----:B------:R-:W-:Y:S01]  /*4680*/  UMOV UR27, 0x10218010 ;  /* 0x10218010001b7882 */ /* 0x000fe20000000000 */
[----:B------:R-:W-:Y:S01]  /*4690*/  UMOV UR24, 0x0 ;  /* 0x0000000000187882 */ /* 0x000fe20000000000 */
[----:B------:R-:W-:Y:S01]  /*46a0*/  UMOV UR25, 0x10218010 ;  /* 0x1021801000197882 */ /* 0x000fe20000000000 */
[C---:B-1----:R-:W-:Y:S01]  /*46b0*/  VIADD R5, R3.reuse, 0x80 ;  /* 0x0000008003057836 */ /* 0x042fe20000000000 */
[----:B------:R-:W-:-:S04]  /*46c0*/  LOP3.LUT R4, R3, 0xffff, RZ, 0xc0, !PT ;  /* 0x0000ffff03047812 */ /* 0x000fc800078ec0ff */
[----:B------:R-:W-:-:S05]  /*46d0*/  LOP3.LUT R5, R5, 0xffff, RZ, 0xc0, !PT ;  /* 0x0000ffff05057812 */ /* 0x000fca00078ec0ff */
[----:B------:R1:W-:Y:S02]  /*46e0*/  STL.64 [R1], R4 ;  /* 0x0000000401007387 */ /* 0x0003e40000100a00 */
.L_x_82:
[----:B-1----:R-:W-:-:S04]  /*46f0*/  SHF.L.U32 R5, R2, 0x1f, RZ ;  /* 0x0000001f02057819 */ /* 0x002fc800000006ff */
[----:B------:R-:W1:Y:S02]  /*4700*/  SYNCS.PHASECHK.TRANS64.TRYWAIT P0, [UR18+0x130], R5 ;  /* 0x00013005ff0075a7 */ /* 0x000e640008001112 */
[----:B-1-34-:R-:W-:Y:S05]  /*4710*/  @!P0 BRA `(.L_x_74) ;  /* 0x0000006800bc8947 */ /* 0x01afea0003800000 */
.L_x_172:
[----:B-1----:R-:W1:Y:S01]  /*4720*/  LDS.128 R4, [UR18+0x170] ;  /* 0x00017012ff047984 */ /* 0x002e620008000c00 */
[----:B------:R-:W-:Y:S01]  /*4730*/  ULEA UR23, UR22, UR18, 0x3 ;  /* 0x0000001216177291 */ /* 0x000fe2000f8e18ff */
[----:B------:R-:W-:Y:S01]  /*4740*/  @!PT LDS RZ, [RZ] ;  /* 0x00000000fffff984 */ /* 0x000fe20000000800 */
[----:B------:R-:W-:Y:S01]  /*4750*/  @!PT LDS RZ, [RZ] ;  /* 0x00000000fffff984 */ /* 0x000fe20000000800 */
[----:B------:R-:W-:Y:S01]  /*4760*/  @!PT LDS RZ, [RZ] ;  /* 0x00000000fffff984 */ /* 0x000fe20000000800 */
[----:B------:R-:W-:Y:S01]  /*4770*/  @!PT LDS RZ, [RZ] ;  /* 0x00000000fffff984 */ /* 0x000fe20000000800 */
[----:B------:R2:W-:Y:S06]  /*4780*/  MEMBAR.ALL.CTA ;  /* 0x0000000000007992 */ /* 0x0005ec0000008000 */
[----:B--2---:R-:W2:Y:S02]  /*4790*/  FENCE.VIEW.ASYNC.S ;  /* 0x00000000000073c6 */ /* 0x004ea40000000000 */
[----:B--2---:R-:W-:Y:S01]  /*47a0*/  SYNCS.ARRIVE.TRANS64.RED.A1T0 RZ, [UR29], RZ ;  /* 0x000000ffffff79a7 */ /* 0x004fe2000810041d */
[----:B-1----:R-:W-:Y:S01]  /*47b0*/  LOP3.LUT P2, RZ, R6, 0x1, RZ, 0xc0, !PT ;  /* 0x0000000106ff7812 */ /* 0x002fe2000784c0ff */
[----:B------:R-:W-:-:S12]  /*47c0*/  BRA.U UP4, `(.L_x_75) ;  /* 0x00000001040c7547 */ /* 0x000fd8000b800000 */
[----:B------:R-:W-:-:S04]  /*47d0*/  SHF.L.U32 R5, R8, 0x1f, RZ ;  /* 0x0000001f08057819 */ /* 0x000fc800000006ff */
[----:B------:R-:W1:Y:S02]  /*47e0*/  SYNCS.PHASECHK.TRANS64.TRYWAIT P0, [UR23+0x150], R5 ;  /* 0x00015005ff0075a7 */ /* 0x000e640008001117 */
[----:B-1----:R-:W-:Y:S05]  /*47f0*/  @!P0 BRA `(.L_x_76) ;  /* 0x00000068009c8947 */ /* 0x002fea0003800000 */
.L_x_75:
[----:B------:R-:W-:Y:S05]  /*4800*/  BRA.U UP4, `(.L_x_77) ;  /* 0x0000000104dc7547 */ /* 0x000fea000b800000 */
[----:B------:R-:W2:Y:S02]  /*4810*/  LDCU UR4, c[0x0][0x394] ;  /* 0x00007280ff0477ac */ /* 0x000ea40008000800 */
[----:B--2---:R-:W-:-:S09]  /*4820*/  UISETP.GE.AND UP0, UPT, UR4, 0x1, UPT ;  /* 0x000000010400788c */ /* 0x004fd2000bf06270 */
[----:B------:R-:W-:Y:S05]  /*4830*/  BRA.U !UP0, `(.L_x_78) ;  /* 0x0000000108c47547 */ /* 0x000fea000b800000 */
[----:B------:R-:W-:Y:S01]  /*4840*/  ULEA UR4, UR22, UR49, 0x2 ;  /* 0x0000003116047291 */ /* 0x000fe2000f8e10ff */
[----:B-1----:R-:W-:-:S08]  /*4850*/  SHF.L.U32 R4, R0, 0x1f, RZ ;  /* 0x0000001f00047819 */ /* 0x002fd000000006ff */
[----:B------:R-:W5:Y:S01]  /*4860*/  LDL R5, [UR4] ;  /* 0x00000004ff057983 */ /* 0x000f620008100800 */
[----:B------:R-:W-:Y:S02]  /*4870*/  ULEA UR4, UR15, UR18, 0x3 ;  /* 0x000000120f047291 */ /* 0x000fe4000f8e18ff */
[----:B------:R-:W-:Y:S01]  /*4880*/  UPLOP3.LUT UP2, UPT, UPT, UPT, UPT, 0x40, 0x4 ;  /* 0x000000000004789c */ /* 0x000fe20003f4e870 */
[----:B------:R-:W-:Y:S01]  /*4890*/  UMOV UR17, UR31 ;  /* 0x0000001f00117c82 */ /* 0x000fe20008000000 */
[----:B------:R-:W-:Y:S01]  /*48a0*/  UMOV UR16, UR28 ;  /* 0x0000001c00107c82 */ /* 0x000fe20008000000 */
[----:B------:R-:W-:-:S04]  /*48b0*/  UMOV UR5, UR15 ;  /* 0x0000000f00057c82 */ /* 0x000fc80008000000 */
[----:B------:R1:W2:Y:S04]  /*48c0*/  SYNCS.PHASECHK.TRANS64.TRYWAIT P1, [UR4], R4 ;  /* 0x00000004ff0075a7 */ /* 0x0002a80008021104 */
.L_x_81:
[----:B------:R-:W-:Y:S02]  /*48d0*/  UIADD3 UR17, UPT, UPT, UR17, 0x1, URZ ;  /* 0x0000000111117890 */ /* 0x000fe4000fffe0ff */
[----:B---3--:R-:W-:Y:S02]  /*48e0*/  ULEA UR10, UR5, UR18, 0x3 ;  /* 0x00000012050a7291 */ /* 0x008fe4000f8e18ff */
[----:B------:R-:W-:Y:S01]  /*48f0*/  UISETP.NE.AND UP3, UPT, UR17, URZ, UPT ;  /* 0x000000ff1100728c */ /* 0x000fe2000bf65270 */
[----:B--2-4-:R-:W-:Y:S10]  /*4900*/  @P1 BRA `(.L_x_79) ;  /* 0x00000000000c1947 */ /* 0x014ff40003800000 */
[----:B------:R-:W-:Y:S04]  /*4910*/  SHF.L.U32 R7, R0, 0x1f, RZ ;  /* 0x0000001f00077819 */ /* 0x000fe800000006ff */
[----:B------:R-:W2:Y:S02]  /*4920*/  SYNCS.PHASECHK.TRANS64.TRYWAIT P0, [UR10], R7 ;  /* 0x00000007ff0075a7 */ /* 0x000ea4000800110a */
[----:B--2---:R-:W-:Y:S05]  /*4930*/  @!P0 BRA `(.L_x_80) ;  /* 0x0000006800648947 */ /* 0x004fea0003800000 */
.L_x_79:
[----:B------:R-:W-:Y:S01]  /*4940*/  UISETP.NE.AND UP0, UPT, UR16, 0x1, UPT ;  /* 0x000000011000788c */ /* 0x000fe2000bf05270 */
[----:B------:R-:W-:Y:S01]  /*4950*/  PLOP3.LUT P1, PT, PT, PT, PT, 0x80, 0x8 ;  /* 0x000000000008781c */ /* 0x000fe20003f2f070 */
[----:B------:R-:W-:Y:S02]  /*4960*/  UIADD3 UR4, UPT, UPT, UR5, 0x1, URZ ;  /* 0x0000000105047890 */ /* 0x000fe4000fffe0ff */
[----:B------:R-:W-:Y:S02]  /*4970*/  ULEA UR8, UR5, UR20, 0x8 ;  /* 0x0000001405087291 */ /* 0x000fe4000f8e40ff */
[----:B------:R-:W-:Y:S01]  /*4980*/  UISETP.NE.AND UP1, UPT, UR4, 0x10, UPT ;  /* 0x000000100400788c */ /* 0x000fe2000bf25270 */
[----:B------:R-:W-:Y:S01]  /*4990*/  PLOP3.LUT P0, PT, PT, PT, UP0, 0x80, 0x8 ;  /* 0x000000000008781c */ /* 0x000fe20003f0f008 */
[----:B------:R-:W-:Y:S02]  /*49a0*/  UIADD3 UR12, UPT, UPT, UR8, 0x80, URZ ;  /* 0x00000080080c7890 */ /* 0x000fe4000fffe0ff */
[----:B------:R-:W-:Y:S02]  /*49b0*/  USEL UR6, URZ, 0x1, UP1 ;  /* 0x00000001ff067887 */ /* 0x000fe40008800000 */
[----:B------:R-:W-:Y:S02]  /*49c0*/  USEL UR15, UR4, URZ, UP1 ;  /* 0x000000ff040f7287 */ /* 0x000fe40008800000 */
[----:B------:R-:W-:Y:S02]  /*49d0*/  UIADD3 UR10, UPT, UPT, UR10, 0x80, URZ ;  /* 0x000000800a0a7890 */ /* 0x000fe4000fffe0ff */
[----:B------:R-:W-:Y:S01]  /*49e0*/  @UP0 ULEA UR4, UR15, UR18, 0x3 ;  /* 0x000000120f040291 */ /* 0x000fe2000f8e18ff */
[----:B------:R-:W-:Y:S01]  /*49f0*/  LOP3.LUT R0, R0, UR6, RZ, 0x3c, !PT ;  /* 0x0000000600007c12 */ /* 0x000fe2000f8e3cff */
[----:B------:R-:W-:Y:S01]  /*4a00*/  UIADD3 UR16, UPT, UPT, UR16, -0x1, URZ ;  /* 0xffffffff10107890 */ /* 0x000fe2000fffe0ff */
[----:B------:R-:W-:Y:S02]  /*4a10*/  UMOV UR9, 0x80004020 ;  /* 0x8000402000097882 */ /* 0x000fe40000000000 */
[----:B-1----:R-:W-:Y:S01]  /*4a20*/  @P0 SHF.L.U32 R4, R0, 0x1f, RZ ;  /* 0x0000001f00040819 */ /* 0x002fe200000006ff */
[----:B------:R-:W-:Y:S01]  /*4a30*/  UMOV UR13, 0x80004020 ;  /* 0x80004020000d7882 */ /* 0x000fe20000000000 */
[----:B------:R-:W-:Y:S02]  /*4a40*/  UMOV UR7, 0x40004040 ;  /* 0x4000404000077882 */ /* 0x000fe40000000000 */
[----:B------:R3:W4:Y:S01]  /*4a50*/  @P0 SYNCS.PHASECHK.TRANS64.TRYWAIT P1, [UR4], R4 ;  /* 0x00000004ff0005a7 */ /* 0x0007220008021104 */
[----:B------:R-:W-:Y:S11]  /*4a60*/  ELECT P0, URZ, PT ;  /* 0x0000000000ff782f */ /* 0x000ff60003800000 */
[----:B------:R-:W-:Y:S02]  /*4a70*/  @!UPT UIADD3 URZ, UPT, UPT, URZ, URZ, URZ ;  /* 0x000000fffffff290 */ /* 0x000fe4000fffe0ff */
[C---:B-----5:R-:W-:Y:S01]  /*4a80*/  @P0 R2UR.BROADCAST UR14, R5.reuse ;  /* 0x00000000050e02ca */ /* 0x060fe200008e0000 */
[----:B------:R-:W-:Y:S01]  /*4a90*/  ULEA UR4, UR5, UR21, 0x9 ;  /* 0x0000001505047291 */ /* 0x000fe2000f8e48ff */
[----:B------:R-:W-:Y:S11]  /*4aa0*/  ELECT P0, URZ, PT ;  /* 0x0000000000ff782f */ /* 0x000ff60003800000 */
[----:B------:R-:W-:Y:S02]  /*4ab0*/  @!UPT UIADD3 URZ, UPT, UPT, URZ, URZ, URZ ;  /* 0x000000fffffff290 */ /* 0x000fe4000fffe0ff */
[----:B------:R-:W-:Y:S01]  /*4ac0*/  @P0 R2UR.BROADCAST UR11, R5 ;  /* 0x00000000050b02ca */ /* 0x000fe200008e0000 */
[----:B------:R-:W-:Y:S01]  /*4ad0*/  UIADD3 UR6, UPT, UPT, UR4, 0x100, URZ ;  /* 0x0000010004067890 */ /* 0x000fe2000fffe0ff */
[----:B------:R-:W-:Y:S02]  /*4ae0*/  UMOV UR5, 0x40004040 ;  /* 0x4000404000057882 */ /* 0x000fe40000000000 */
[----:B------:R1:W-:Y:S01]  /*4af0*/  UTCQMMA.2CTA gdesc[UR4], gdesc[UR8], tmem[UR14], tmem[UR26], idesc[UR27], UP2 ;  /* 0x00ff1a08040075ea */ /* 0x0003e2000920030e */
[----:B------:R-:W-:Y:S08]  /*4b00*/  UPLOP3.LUT UP2, UPT, UPT, UPT, UPT, 0x80, 0x8 ;  /* 0x000000000008789c */ /* 0x000ff00003f4f070 */
[----:B------:R3:W-:Y:S01]  /*4b10*/  UTCQMMA.2CTA gdesc[UR6], gdesc[UR12], tmem[UR11], tmem[UR24], idesc[UR25], UPT ;  /* 0x00ff180c060075ea */ /* 0x0007e2000ba0030b */
[----:B------:R3:W-:Y:S01]  /*4b20*/  UTCBAR.2CTA.MULTICAST [UR10], URZ, UR19 ;  /* 0x000000ff0a0073e9 */ /* 0x0007e20008200813 */
[----:B-1----:R-:W-:Y:S01]  /*4b30*/  UMOV UR5, UR15 ;  /* 0x0000000f00057c82 */ /* 0x002fe20008000000 */
[----:B------:R-:W-:Y:S05]  /*4b40*/  BRA.U UP3, `(.L_x_81) ;  /* 0xfffffffd03607547 */ /* 0x000fea000b83ffff */
.L_x_78:
[----:B------:R-:W-:-:S09]  /*4b50*/  UIADD3 UR4, UPT, UPT, UR23, 0x140, URZ ;  /* 0x0000014017047890 */ /* 0x000fd2000fffe0ff */
[----:B------:R2:W-:Y:S01]  /*4b60*/  UTCBAR.2CTA.MULTICAST [UR4], URZ, UR30 ;  /* 0x000000ff040073e9 */ /* 0x0005e2000820081e */
[----:B------:R-:W-:Y:S02]  /*4b70*/  NOP ;  /* 0x0000000000007918 */ /* 0x000fe40000000000 */
.L_x_77:
[----:B--2---:R-:W-:Y:S01]  /*4b80*/  UIADD3 UR4, UPT, UPT, UR22, 0x1, URZ ;  /* 0x0000000116047890 */ /* 0x004fe2000fffe0ff */
[----:B------:R-:W-:-:S03]  /*4b90*/  LOP3.LUT R2, R2, 0x1, RZ, 0x3c, !PT ;  /* 0x0000000102027812 */ /* 0x000fc600078e3cff */
[----:B------:R-:W-:-:S04]  /*4ba0*/  UISETP.NE.AND UP0, UPT, UR4, 0x2, UPT ;  /* 0x000000020400788c */ /* 0x000fc8000bf05270 */
[----:B------:R-:W-:Y:S02]  /*4bb0*/  USEL UR5, URZ, 0x1, UP0 ;  /* 0x00000001ff057887 */ /* 0x000fe40008000000 */
[----:B------:R-:W-:-:S04]  /*4bc0*/  USEL UR22, UR4, URZ, UP0 ;  /* 0x000000ff04167287 */ /* 0x000fc80008000000 */
[----:B------:R-:W-:Y:S01]  /*4bd0*/  LOP3.LUT R8, R8, UR5, RZ, 0x3c, !PT ;  /* 0x0000000508087c12 */ /* 0x000fe2000f8e3cff */
[----:B------:R-:W-:Y:S07]  /*4be0*/  @P2 BRA `(.L_x_82) ;  /* 0xfffffff800c02947 */ /* 0x000fee000383ffff */
[----:B------:R-:W2:Y:S01]  /*4bf0*/  S2UR UR8, SR_CgaCtaId ;  /* 0x00000000000879c3 */ /* 0x000ea20000008800 */
[----:B------:R-:W-:Y:S01]  /*4c00*/  ELECT P0, URZ, PT ;  /* 0x0000000000ff782f */ /* 0x000fe20003800000 */
[----:B------:R-:W-:Y:S01]  /*4c10*/  HFMA2 R0, -RZ, RZ, 0, 5.9604644775390625e-08 ;  /* 0x00000001ff007431 */ /* 0x000fe200000001ff */
[----:B------:R-:W-:-:S05]  /*4c20*/  UMOV UR4, 0x40 ;  /* 0x0000004000047882 */ /* 0x000fca0000000000 */
[----:B------:R-:W-:Y:S01]  /*4c30*/  UVIRTCOUNT.DEALLOC.SMPOOL 0x80 ;  /* 0x000000800000784c */ /* 0x000fe20000000000 */
[----:B------:R-:W-:Y:S02]  /*4c40*/  UISETP.NE.AND UP0, UPT, UR33, URZ, UPT ;  /* 0x000000ff2100728c */ /* 0x000fe4000bf05270 */
[----:B--2---:R-:W-:-:S09]  /*4c50*/  ULEA UR8, UR8, UR4, 0x18 ;  /* 0x0000000408087291 */ /* 0x004fd2000f8ec0ff */
[----:B------:R2:W-:Y:S01]  /*4c60*/  @P0 STS.U8 [UR8+0x1c], R0 ;  /* 0x00001c00ff000988 */ /* 0x0005e20008000008 */
[----:B------:R-:W-:Y:S05]  /*4c70*/  BRA.U UP0, `(.L_x_83) ;  /* 0x0000000100587547 */ /* 0x000fea000b800000 */
[----:B------:R-:W-:Y:S01]  /*4c80*/  UIADD3 UR5, UPT, UPT, UR18, 0x150, URZ ;  /* 0x0000015012057890 */ /* 0x000fe2000fffe0ff */
[----:B-1----:R-:W-:-:S03]  /*4c90*/  SHF.L.U32 R5, R8, 0x1f, RZ ;  /* 0x0000001f08057819 */ /* 0x002fc600000006ff */
[----:B------:R-:W-:-:S09]  /*4ca0*/  ULEA UR4, UR22, UR5, 0x3 ;  /* 0x0000000516047291 */ /* 0x000fd2000f8e18ff */
[----:B------:R-:W1:Y:S02]  /*4cb0*/  SYNCS.PHASECHK.TRANS64.TRYWAIT P0, [UR4], R5 ;  /* 0x00000005ff0075a7 */ /* 0x000e640008001104 */
[----:B-1----:R-:W-:Y:S05]  /*4cc0*/  @!P0 BRA `(.L_x_84) ;  /* 0x0000006400988947 */ /* 0x002fea0003800000 */
.L_x_176:
[----:B------:R-:W-:-:S04]  /*4cd0*/  UIADD3 UR4, UPT, UPT, UR22, 0x1, URZ ;  /* 0x0000000116047890 */ /* 0x000fc8000fffe0ff */
[----:B------:R-:W-:-:S04]  /*4ce0*/  UISETP.NE.AND UP1, UPT, UR4, 0x2, UPT ;  /* 0x000000020400788c */ /* 0x000fc8000bf25270 */
[----:B---3--:R-:W-:Y:S02]  /*4cf0*/  USEL UR6, URZ, 0x1, UP1 ;  /* 0x00000001ff067887 */ /* 0x008fe40008800000 */
[----:B------:R-:W-:-:S04]  /*4d00*/  USEL UR4, UR4, URZ, UP1 ;  /* 0x000000ff04047287 */ /* 0x000fc80008800000 */
[----:B------:R-:W-:Y:S01]  /*4d10*/  ULEA UR4, UR4, UR5, 0x3 ;  /* 0x0000000504047291 */ /* 0x000fe2000f8e18ff */
[----:B-1----:R-:W-:-:S04]  /*4d20*/  LOP3.LUT R5, R8, UR6, RZ, 0x3c, !PT ;  /* 0x0000000608057c12 */ /* 0x002fc8000f8e3cff */
[----:B------:R-:W-:Y:S01]  /*4d30*/  SHF.L.U32 R5, R5, 0x1f, RZ ;  /* 0x0000001f05057819 */ /* 0x000fe200000006ff */
[----:B--2---:R-:W-:-:S04]  /*4d40*/  IMAD.U32 R0, RZ, RZ, UR4 ;  /* 0x00000004ff007e24 */ /* 0x004fc8000f8e00ff */
[----:B------:R1:W2:Y:S03]  /*4d50*/  SYNCS.PHASECHK.TRANS64.TRYWAIT P0, [R0+URZ], R5 ;  /* 0x00000005000075a7 */ /* 0x0002a600080011ff */
[----:B--2---:R-:W-:Y:S05]  /*4d60*/  @!P0 NANOSLEEP.SYNCS 0x989680 ;  /* 0x009896800000895d */ /* 0x004fea0003900000 */
[----:B------:R-:W2:Y:S02]  /*4d70*/  @!P0 SYNCS.PHASECHK.TRANS64 P0, [R0+URZ], R5 ;  /* 0x00000005000085a7 */ /* 0x000ea400080010ff */
[----:B--2---:R-:W-:Y:S05]  /*4d80*/  @P0 BRA `(.L_x_85) ;  /* 0x0000000000200947 */ /* 0x004fea0003800000 */
.L_x_86:
[----:B--2---:R2:W3:Y:S02]  /*4d90*/  SYNCS.PHASECHK.TRANS64.TRYWAIT P0, [R0+URZ], R5 ;  /* 0x00000005000075a7 */ /* 0x0044e400080011ff */
[----:B---3--:R-:W-:Y:S05]  /*4da0*/  @!P0 NANOSLEEP.SYNCS 0x989680 ;  /* 0x009896800000895d */ /* 0x008fea0003900000 */
[----:B------:R-:W3:Y:S02]  /*4db0*/  @!P0 SYNCS.PHASECHK.TRANS64 P0, [R0+URZ], R5 ;  /* 0x00000005000085a7 */ /* 0x000ee400080010ff */
[----:B---3--:R-:W-:Y:S05]  /*4dc0*/  @!P0 BRA `(.L_x_86) ;  /* 0xfffffffc00f08947 */ /* 0x008fea000383ffff */
[----:B------:R-:W-:Y:S05]  /*4dd0*/  BRA `(.L_x_85) ;  /* 0x00000000000c7947 */ /* 0x000fea0003800000 */
.L_x_83:
[----:B------:R-:W-:-:S04]  /*4de0*/  UIADD3 UR4, UPT, UPT, UR18, 0x160, URZ ;  /* 0x0000016012047890 */ /* 0x000fc8000fffe0ff */
[----:B------:R-:W-:-:S09]  /*4df0*/  UPRMT UR4, UR32, 0x654, UR4 ;  /* 0x0000065420047896 */ /* 0x000fd20008000004 */
[----:B------:R-:W-:Y:S03]  /*4e00*/  SYNCS.ARRIVE.TRANS64.RED.A1T0 RZ, [UR4], RZ ;  /* 0x000000ffffff79a7 */ /* 0x000fe60008100404 */
.L_x_85:
[----:B-12---:R-:W-:Y:S01]  /*4e10*/  SHF.L.U32 R5, RZ, 0x1f, RZ ;  /* 0x0000001fff057819 */ /* 0x006fe200000006ff */
[----:B------:R-:W-:Y:S01]  /*4e20*/  UIADD3 UR4, UPT, UPT, UR18, 0x160, URZ ;  /* 0x0000016012047890 */ /* 0x000fe2000fffe0ff */
[----:B------:R-:W-:Y:S02]  /*4e30*/  PLOP3.LUT P0, PT, PT, PT, UP0, 0x80, 0x8 ;  /* 0x000000000008781c */ /* 0x000fe40003f0f008 */
[----:B----4-:R-:W1:Y:S02]  /*4e40*/  SYNCS.PHASECHK.TRANS64.TRYWAIT P1, [UR18+0x160], R5 ;  /* 0x00016005ff0075a7 */ /* 0x010e640008021112 */
[----:B-1----:R-:W-:Y:S09]  /*4e50*/  @!P1 BRA `(.L_x_87) ;  /* 0x00000064004c9947 */ /* 0x002ff20003800000 */
.L_x_178:
[----:B------:R-:W-:Y:S01]  /*4e60*/  @!UP0 UPRMT UR4, UR32, 0x654, UR4 ;  /* 0x0000065420048896 */ /* 0x000fe20008000004 */
[----:B------:R-:W-:Y:S01]  /*4e70*/  LOP3.LUT R2, R3, 0xffff, RZ, 0xc0, !PT ;  /* 0x0000ffff03027812 */ /* 0x000fe200078ec0ff */
[----:B------:R-:W-:Y:S02]  /*4e80*/  IMAD.MOV.U32 R3, RZ, RZ, 0xffff ;  /* 0x0000ffffff037424 */ /* 0x000fe400078e00ff */
[----:B-1----:R-:W-:Y:S01]  /*4e90*/  IMAD.MOV.U32 R5, RZ, RZ, 0x1 ;  /* 0x00000001ff057424 */ /* 0x002fe200078e00ff */
[----:B------:R-:W-:-:S04]  /*4ea0*/  SHF.R.U32.HI R2, RZ, 0x5, R2 ;  /* 0x00000005ff027819 */ /* 0x000fc80000011602 */
[----:B------:R-:W-:Y:S01]  /*4eb0*/  @!P0 SYNCS.ARRIVE.TRANS64.RED.A1T0 RZ, [UR4], RZ ;  /* 0x000000ffffff89a7 */ /* 0x000fe20008100404 */
[----:B------:R-:W-:Y:S01]  /*4ec0*/  NOP ;  /* 0x0000000000007918 */ /* 0x000fe20000000000 */
[----:B------:R-:W1:Y:S01]  /*4ed0*/  LDS R0, [UR8+0x14] ;  /* 0x00001408ff007984 */ /* 0x000e620008000800 */
[-C--:B------:R-:W-:Y:S02]  /*4ee0*/  SHF.L.U32 R3, R3, R2.reuse, RZ ;  /* 0x0000000203037219 */ /* 0x080fe400000006ff */
[----:B------:R-:W-:Y:S02]  /*4ef0*/  SHF.L.U32 R5, R5, R2, RZ ;  /* 0x0000000205057219 */ /* 0x000fe400000006ff */
[----:B-1----:R-:W-:-:S04]  /*4f00*/  LOP3.LUT R0, R0, R3, RZ, 0xc0, !PT ;  /* 0x0000000300007212 */ /* 0x002fc800078ec0ff */
[----:B------:R-:W-:-:S13]  /*4f10*/  ISETP.NE.AND P0, PT, R0, R3, PT ;  /* 0x000000030000720c */ /* 0x000fda0003f05270 */
[----:B------:R-:W-:Y:S05]  /*4f20*/  @P0 BRA `(.L_x_88) ;  /* 0x00000000005c0947 */ /* 0x000fea0003800000 */
[----:B------:R-:W1:Y:S02]  /*4f30*/  LDS R0, [UR8+0x18] ;  /* 0x00001808ff007984 */ /* 0x000e640008000800 */
[----:B-1----:R-:W-:-:S04]  /*4f40*/  LOP3.LUT R0, R0, R5, RZ, 0xc0, !PT ;  /* 0x0000000500007212 */ /* 0x002fc800078ec0ff */
[----:B------:R-:W-:-:S13]  /*4f50*/  ISETP.NE.AND P0, PT, R0, R5, PT ;  /* 0x000000050000720c */ /* 0x000fda0003f05270 */
[----:B------:R-:W-:Y:S05]  /*4f60*/  @P0 BRA `(.L_x_89) ;  /* 0x0000000000400947 */ /* 0x000fea0003800000 */
[----:B------:R-:W-:Y:S01]  /*4f70*/  R2UR UR4, R3 ;  /* 0x00000000030472ca */ /* 0x000fe200000e0000 */
[----:B------:R-:W1:Y:S01]  /*4f80*/  S2R R2, SR_LANEID ;  /* 0x0000000000027919 */ /* 0x000e620000000000 */
[----:B------:R-:W-:-:S04]  /*4f90*/  LOP3.LUT R5, RZ, R5, RZ, 0x33, !PT ;  /* 0x00000005ff057212 */ /* 0x000fc800078e33ff */
[----:B---3--:R-:W2:Y:S07]  /*4fa0*/  REDUX UR6, R5 ;  /* 0x00000000050673c4 */ /* 0x008eae0000000000 */
[----:B------:R-:W-:-:S03]  /*4fb0*/  ULOP3.LUT UR5, URZ, UR4, URZ, 0x33, !UPT ;  /* 0x00000004ff057292 */ /* 0x000fc6000f8e33ff */
[----:B------:R-:W-:Y:S02]  /*4fc0*/  VOTEU.ANY UR4, UPT, PT ;  /* 0x0000000000047886 */ /* 0x000fe400038e0100 */
[----:B------:R-:W-:Y:S01]  /*4fd0*/  UFLO.U32 UR4, UR4 ;  /* 0x00000004000472bd */ /* 0x000fe200080e0000 */
[----:B------:R-:W-:-:S04]  /*4fe0*/  IMAD.U32 R0, RZ, RZ, UR5 ;  /* 0x00000005ff007e24 */ /* 0x000fc8000f8e00ff */
[----:B------:R-:W3:Y:S02]  /*4ff0*/  REDUX UR7, R0 ;  /* 0x00000000000773c4 */ /* 0x000ee40000000000 */
[----:B------:R4:W-:Y:S01]  /*5000*/  UTCATOMSWS.AND URZ, UR5 ;  /* 0x0000000500ff79e3 */ /* 0x0009e20008000000 */
[----:B-1----:R-:W-:Y:S01]  /*5010*/  ISETP.EQ.U32.AND P0, PT, R2, UR4, PT ;  /* 0x0000000402007c0c */ /* 0x002fe2000bf02070 */
[----:B--2---:R-:W-:Y:S02]  /*5020*/  IMAD.U32 R2, RZ, RZ, UR6 ;  /* 0x00000006ff027e24 */ /* 0x004fe4000f8e00ff */
[----:B---3--:R-:W-:-:S10]  /*5030*/  IMAD.U32 R3, RZ, RZ, UR7 ;  /* 0x00000007ff037e24 */ /* 0x008fd4000f8e00ff */
[----:B------:R4:W-:Y:S04]  /*5040*/  @P0 ATOMS.AND RZ, [UR8+0x14], R3 ;  /* 0x00001403ffff098c */ /* 0x0009e8000a800008 */
[----:B------:R4:W-:Y:S01]  /*5050*/  @P0 ATOMS.AND RZ, [UR8+0x18], R2 ;  /* 0x00001802ffff098c */ /* 0x0009e2000a800008 */
[----:B------:R-:W-:Y:S05]  /*5060*/  BRA `(.L_x_90) ;  /* 0x0000000000147947 */ /* 0x000fea0003800000 */
.L_x_89:
[----:B------:R-:W-:Y:S02]  /*5070*/  MOV R2, 0x5090 ;  /* 0x0000509000027802 */ /* 0x000fe40000000f00 */
[----:B---3-5:R-:W-:Y:S05]  /*5080*/  CALL.REL.NOINC `($__internal_0_$__cuda_sm10x_tcgen05_guardrail_trap_col_being_dealloced_not_returned_by_alloc) ;  /* 0x0000006400a47944 */ /* 0x028fea0003c00000 */
[----:B------:R-:W-:Y:S05]  /*5090*/  BRA `(.L_x_90) ;  /* 0x0000000000087947 */ /* 0x000fea0003800000 */
.L_x_88:
[----:B------:R-:W-:Y:S02]  /*50a0*/  MOV R2, 0x50c0 ;  /* 0x000050c000027802 */ /* 0x000fe40000000f00 */
[----:B---3-5:R-:W-:Y:S05]  /*50b0*/  CALL.REL.NOINC `($__internal_2_$__cuda_sm10x_tcgen05_guardrail_trap_unallocated_columns_being_dealloced) ;  /* 0x0000006400b07944 */ /* 0x028fea0003c00000 */
.L_x_90:
[----:B------:R-:W-:Y:S01]  /*50c0*/  NOP ;  /* 0x0000000000007918 */ /* 0x000fe20000000000 */
[----:B----4-:R-:W-:Y:S05]  /*50d0*/  EXIT ;  /* 0x000000000000794d */ /* 0x010fea0003800000 */
.L_x_62:
[----:B------:R-:W2:Y:S01]  /*50e0*/  LDCU UR5, c[0x0][0x384] ;  /* 0x00007080ff0577ac */ /* 0x000ea20008000800 */
[----:B------:R-:W-:Y:S02]  /*50f0*/  UISETP.NE.OR UP0, UPT, UR18, 0x3, !UP3 ;  /* 0x000000031200788c */ /* 0x000fe4000df05670 */
[----:B--2---:R-:W-:-:S07]  /*5100*/  UIADD3 UR5, UPT, UPT, UR5, 0x7f, URZ ;  /* 0x0000007f05057890 */ /* 0x004fce000fffe0ff */
[----:B------:R-:W-:Y:S05]  /*5110*/  BRA.U UP0, `(.L_x_91) ;  /* 0x0000001500287547 */ /* 0x000fea000b800000 */
[----:B------:R-:W2:Y:S01]  /*5120*/  LDCU UR49, c[0x0][0x388] ;  /* 0x00007100ff3177ac */ /* 0x000ea20008000800 */
[----:B------:R-:W3:Y:S01]  /*5130*/  LDC.64 R14, c[0x0][0x348] ;  /* 0x0000d200ff0e7b82 */ /* 0x000ee20000000a00 */
[----:B------:R-:W-:Y:S01]  /*5140*/  IMAD.MOV.U32 R10, RZ, RZ, 0x1 ;  /* 0x00000001ff0a7424 */ /* 0x000fe200078e00ff */
[----:B------:R-:W-:Y:S01]  /*5150*/  USHF.R.S32.HI UR4, URZ, 0x1f, UR5 ;  /* 0x0000001fff047899 */ /* 0x000fe20008011405 */
[----:B------:R-:W-:Y:S01]  /*5160*/  IMAD.MOV.U32 R8, RZ, RZ, RZ ;  /* 0x000000ffff087224 */ /* 0x000fe200078e00ff */
[----:B------:R-:W4:Y:S02]  /*5170*/  LDCU UR38, c[0x0][0x370] ;  /* 0x00006e00ff2677ac */ /* 0x000f240008000800 */
[----:B------:R-:W-:Y:S01]  /*5180*/  ULEA.HI UR4, UR4, UR5, URZ, 0x7 ;  /* 0x0000000504047291 */ /* 0x000fe2000f8f38ff */
[----:B------:R-:W4:Y:S03]  /*5190*/  LDCU.128 UR32, c[0x0][0xc10] ;  /* 0x00018200ff2077ac */ /* 0x000f260008000c00 */
[----:B------:R-:W-:Y:S01]  /*51a0*/  USHF.R.S32.HI UR27, URZ, 0x7, UR4 ;  /* 0x00000007ff1b7899 */ /* 0x000fe20008011404 */
[----:B--2---:R-:W-:Y:S01]  /*51b0*/  IMAD.U32 R0, RZ, RZ, UR49 ;  /* 0x00000031ff007e24 */ /* 0x004fe2000f8e00ff */
[----:B------:R-:W2:Y:S04]  /*51c0*/  LDCU UR37, c[0x0][0x374] ;  /* 0x00006e80ff2577ac */ /* 0x000ea80008000800 */
[----:B------:R-:W-:Y:S01]  /*51d0*/  IMAD.U32 R3, RZ, RZ, UR27 ;  /* 0x0000001bff037e24 */ /* 0x000fe2000f8e00ff */
[----:B------:R-:W-:Y:S01]  /*51e0*/  IABS R0, R0 ;  /* 0x0000000000007213 */ /* 0x000fe20000000000 */
[----:B------:R-:W1:Y:S03]  /*51f0*/  LDCU.64 UR4, c[0x0][0x988] ;  /* 0x00013100ff0477ac */ /* 0x000e660008000a00 */
[----:B------:R-:W-:Y:S01]  /*5200*/  IABS R2, R3 ;  /* 0x0000000300027213 */ /* 0x000fe20000000000 */
[----:B------:R-:W3:Y:S01]  /*5210*/  LDCU.64 UR30, c[0x0][0x990] ;  /* 0x00013200ff1e77ac */ /* 0x000ee20008000a00 */
[----:B------:R-:W-:-:S02]  /*5220*/  R2UR UR25, R0 ;  /* 0x00000000001972ca */ /* 0x000fc400000e0000 */
[----:B------:R-:W-:Y:S01]  /*5230*/  R2UR UR26, R2 ;  /* 0x00000000021a72ca */ /* 0x000fe200000e0000 */
[----:B------:R-:W3:Y:S01]  /*5240*/  LDCU UR17, c[0x0][0xc0c] ;  /* 0x00018180ff1177ac */ /* 0x000ee20008000800 */
[----:B------:R-:W3:Y:S01]  /*5250*/  LDCU UR50, c[0x0][0xc20] ;  /* 0x00018400ff3277ac */ /* 0x000ee20008000800 */
[----:B------:R-:W3:Y:S08]  /*5260*/  LDCU UR29, c[0x0][0x38c] ;  /* 0x00007180ff1d77ac */ /* 0x000ef00008000800 */
[----:B------:R-:W3:Y:S01]  /*5270*/  I2F.RP R4, UR25 ;  /* 0x0000001900047d06 */ /* 0x000ee20008209400 */
[----:B-1----:R-:W-:Y:S01]  /*5280*/  UISETP.NE.U32.AND UP0, UPT, UR4, URZ, UPT ;  /* 0x000000ff0400728c */ /* 0x002fe2000bf05070 */
[----:B------:R-:W1:Y:S06]  /*5290*/  LDCU UR4, c[0x0][0xc30] ;  /* 0x00018600ff0477ac */ /* 0x000e6c0008000800 */
[----:B------:R-:W1:Y:S01]  /*52a0*/  I2F.RP R2, UR26 ;  /* 0x0000001a00027d06 */ /* 0x000e620008209400 */
[----:B------:R-:W-:Y:S01]  /*52b0*/  UISETP.NE.AND.EX UP0, UPT, UR5, URZ, UPT, UP0 ;  /* 0x000000ff0500728c */ /* 0x000fe2000bf05300 */
[----:B------:R-:W-:Y:S01]  /*52c0*/  UMOV UR22, 0x400 ;  /* 0x0000040000167882 */ /* 0x000fe20000000000 */
[----:B----4-:R-:W-:-:S02]  /*52d0*/  UIMAD.WIDE.U32 UR12, UR38, UR32, URZ ;  /* 0x00000020260c72a5 */ /* 0x010fc4000f8e00ff */
[----:B--2---:R-:W-:-:S03]  /*52e0*/  UIMAD.WIDE.U32 UR14, UR37, UR35, URZ ;  /* 0x00000023250e72a5 */ /* 0x004fc6000f8e00ff */
[----:B---3--:R-:W2:Y:S01]  /*52f0*/  MUFU.RCP R0, R4 ;  /* 0x0000000400007308 */ /* 0x008ea20000001000 */
[----:B------:R-:W-:Y:S01]  /*5300*/  UMOV UR8, URZ ;  /* 0x000000ff00087c82 */ /* 0x000fe20008000000 */
[----:B------:R-:W-:Y:S02]  /*5310*/  UP2UR UR48, UPR, URZ, 0x1 ;  /* 0x00000001ff307883 */ /* 0x000fe40008000000 */
[----:B------:R-:W-:Y:S02]  /*5320*/  ULEA UR22, UR24, UR22, 0x18 ;  /* 0x0000001618167291 */ /* 0x000fe4000f8ec0ff */
[----:B------:R-:W-:Y:S02]  /*5330*/  UISETP.NE.AND UP0, UPT, UR39, 0x1, UPT ;  /* 0x000000012700788c */ /* 0x000fe4000bf05270 */
[----:B-1----:R-:W1:Y:S01]  /*5340*/  MUFU.RCP R2, R2 ;  /* 0x0000000200027308 */ /* 0x002e620000001000 */
[----:B------:R-:W-:Y:S02]  /*5350*/  UISETP.NE.U32.AND UP0, UPT, UR30, URZ, UPT ;  /* 0x000000ff1e00728c */ /* 0x000fe4000bf05070 */
[----:B------:R-:W-:-:S02]  /*5360*/  UIADD3 UR46, UPT, UPT, UR22, 0x108, URZ ;  /* 0x00000108162e7890 */ /* 0x000fc4000fffe0ff */
[----:B------:R-:W-:Y:S02]  /*5370*/  UIADD3 UR44, UPT, UPT, UR22, 0x138, URZ ;  /* 0x00000138162c7890 */ /* 0x000fe4000fffe0ff */
[----:B------:R-:W-:Y:S01]  /*5380*/  UIADD3 UR36, UPT, UPT, UR22, 0x100, URZ ;  /* 0x0000010016247890 */ /* 0x000fe2000fffe0ff */
[----:B--2---:R-:W-:Y:S01]  /*5390*/  VIADD R0, R0, 0xffffffe ;  /* 0x0ffffffe00007836 */ /* 0x004fe20000000000 */
[----:B------:R-:W-:Y:S02]  /*53a0*/  UISETP.GE.AND UP2, UPT, UR39, 0x1, UPT ;  /* 0x000000012700788c */ /* 0x000fe4000bf46270 */
[----:B------:R-:W-:Y:S01]  /*53b0*/  UISETP.NE.AND.EX UP5, UPT, UR31, URZ, UPT, UP0 ;  /* 0x000000ff1f00728c */ /* 0x000fe2000bfa5300 */
[----:B------:R-:W-:Y:S02]  /*53c0*/  UMOV UR43, UR13 ;  /* 0x0000000d002b7c82 */ /* 0x000fe40008000000 */
[----:B------:R-:W2:Y:S01]  /*53d0*/  F2I.FTZ.U32.TRUNC.NTZ R0, R0 ;  /* 0x0000000000007305 */ /* 0x000ea2000021f000 */
[----:B------:R-:W-:Y:S01]  /*53e0*/  UMOV UR42, UR15 ;  /* 0x0000000f002a7c82 */ /* 0x000fe20008000000 */
[----:B-1----:R-:W-:Y:S01]  /*53f0*/  VIADD R2, R2, 0xffffffe ;  /* 0x0ffffffe02027836 */ /* 0x002fe20000000000 */
[----:B------:R-:W-:-:S02]  /*5400*/  UISETP.NE.AND UP2, UPT, UR17, 0x1, UPT ;  /* 0x000000011100788c */ /* 0x000fc4000bf45270 */
[----:B------:R-:W-:Y:S02]  /*5410*/  UISETP.NE.AND UP0, UPT, UR34, 0x1, UPT ;  /* 0x000000012200788c */ /* 0x000fe4000bf05270 */
[----:B------:R-:W-:Y:S01]  /*5420*/  UPLOP3.LUT UP4, UPT, UPT, UPT, UPT, 0x40, 0x4 ;  /* 0x000000000004789c */ /* 0x000fe20003f8e870 */
[----:B------:R-:W1:Y:S01]  /*5430*/  F2I.FTZ.U32.TRUNC.NTZ R2, R2 ;  /* 0x0000000200027305 */ /* 0x000e62000021f000 */
[----:B------:R-:W3:Y:S01]  /*5440*/  LDCU.64 UR18, c[0x0][0xc28] ;  /* 0x00018500ff1277ac */ /* 0x000ee20008000a00 */
[----:B------:R-:W-:Y:S01]  /*5450*/  UPRMT UR46, UR24, 0x654, UR46 ;  /* 0x00000654182e7896 */ /* 0x000fe2000800002e */
[----:B--2---:R-:W-:Y:S01]  /*5460*/  R2UR UR7, R0 ;  /* 0x00000000000772ca */ /* 0x004fe200000e0000 */
[----:B------:R-:W-:Y:S01]  /*5470*/  UPRMT UR44, URZ, 0x654, UR44 ;  /* 0x00000654ff2c7896 */ /* 0x000fe2000800002c */
[----:B------:R-:W-:Y:S01]  /*5480*/  IABS R0, R3 ;  /* 0x0000000300007213 */ /* 0x000fe20000000000 */
[----:B------:R-:W-:Y:S02]  /*5490*/  UPRMT UR47, UR24, 0x654, UR36 ;  /* 0x00000654182f7896 */ /* 0x000fe40008000024 */
[----:B------:R-:W-:-:S02]  /*54a0*/  USHF.R.U32.HI UR43, URZ, UR33, UR43 ;  /* 0x00000021ff2b7299 */ /* 0x000fc4000801162b */
[----:B------:R-:W-:Y:S01]  /*54b0*/  IMAD.MOV R0, RZ, RZ, -R0 ;  /* 0x000000ffff007224 */ /* 0x000fe200078e0a00 */
[----:B-1----:R-:W-:Y:S01]  /*54c0*/  R2UR UR9, R2 ;  /* 0x00000000020972ca */ /* 0x002fe200000e0000 */
[----:B------:R-:W-:Y:S01]  /*54d0*/  IMAD.MOV.U32 R2, RZ, RZ, 0x2000 ;  /* 0x00002000ff027424 */ /* 0x000fe200078e00ff */
[----:B------:R-:W-:Y:S02]  /*54e0*/  USHF.R.U32.HI UR42, URZ, UR50, UR42 ;  /* 0x00000032ff2a7299 */ /* 0x000fe4000801162a */
[----:B------:R-:W-:Y:S01]  /*54f0*/  R2UR UR45, R0 ;  /* 0x00000000002d72ca */ /* 0x000fe200000e0000 */
[----:B------:R-:W-:Y:S02]  /*5500*/  UIADD3 UR5, UPT, UPT, URZ, -UR7, URZ ;  /* 0x80000007ff057290 */ /* 0x000fe4000fffe0ff */
[----:B------:R-:W-:Y:S02]  /*5510*/  UISETP.NE.AND UP3, UPT, UR4, 0x1, UPT ;  /* 0x000000010400788c */ /* 0x000fe4000bf65270 */
[----:B------:R-:W-:-:S02]  /*5520*/  UIMAD UR5, UR5, UR25, URZ ;  /* 0x00000019050572a4 */ /* 0x000fc4000f8e02ff */
[----:B------:R-:W-:Y:S02]  /*5530*/  UISETP.NE.AND UP2, UPT, UR49, URZ, UPT ;  /* 0x000000ff3100728c */ /* 0x000fe4000bf45270 */
[----:B------:R-:W-:Y:S02]  /*5540*/  UIADD3 UR6, UPT, UPT, URZ, -UR9, URZ ;  /* 0x80000009ff067290 */ /* 0x000fe4000fffe0ff */
[----:B------:R-:W-:Y:S02]  /*5550*/  UISETP.NE.AND UP0, UPT, UR29, URZ, UPT ;  /* 0x000000ff1d00728c */ /* 0x000fe4000bf05270 */
[----:B------:R-:W-:Y:S02]  /*5560*/  UIMAD UR10, UR6, UR26, URZ ;  /* 0x0000001a060a72a4 */ /* 0x000fe4000f8e02ff */
[----:B------:R-:W-:Y:S01]  /*5570*/  UISETP.NE.AND UP6, UPT, UR27, URZ, UPT ;  /* 0x000000ff1b00728c */ /* 0x000fe2000bfc5270 */
[----:B------:R-:W-:Y:S01]  /*5580*/  UMOV UR6, URZ ;  /* 0x000000ff00067c82 */ /* 0x000fe20008000000 */
[----:B------:R-:W-:-:S02]  /*5590*/  UIMAD.WIDE.U32 UR8, UR9, UR10, UR8 ;  /* 0x0000000a090872a5 */ /* 0x000fc4000f8e0008 */
[----:B------:R-:W-:-:S07]  /*55a0*/  UIMAD.WIDE.U32 UR40, UR7, UR5, UR6 ;  /* 0x00000005072872a5 */ /* 0x000fce000f8e0006 */
[----:B------:R-:W-:Y:S01]  /*55b0*/  UMOV UR40, UR41 ;  /* 0x0000002900287c82 */ /* 0x000fe20008000000 */
[----:B---3--:R-:W-:-:S05]  /*55c0*/  UMOV UR41, UR9 ;  /* 0x0000000900297c82 */ /* 0x008fca0008000000 */
.L_x_100:
[----:B------:R-:W-:Y:S04]  /*55d0*/  SHF.L.U32 R3, R8, 0x1f, RZ ;  /* 0x0000001f08037819 */ /* 0x000fe800000006ff */
[----:B-1----:R-:W1:Y:S02]  /*55e0*/  SYNCS.PHASECHK.TRANS64.TRYWAIT P0, [UR22+0x130], R3 ;  /* 0x00013003ff0075a7 */ /* 0x002e640008001116 */
[----:B-1----:R-:W-:Y:S05]  /*55f0*/  @!P0 BRA `(.L_x_92) ;  /* 0x0000005c007c8947 */ /* 0x002fea0003800000 */
.L_x_180:
[----:B------:R-:W2:Y:S01]  /*5600*/  LDS.128 R4, [UR22+0x170] ;  /* 0x00017016ff047984 */ /* 0x000ea20008000c00 */
[----:B------:R-:W-:Y:S01]  /*5610*/  UISETP.GE.AND UP0, UPT, UR39, 0x1, UPT ;  /* 0x000000012700788c */ /* 0x000fe2000bf06270 */
[----:B------:R-:W-:Y:S01]  /*5620*/  @!PT LDS RZ, [RZ] ;  /* 0x00000000fffff984 */ /* 0x000fe20000000800 */
[----:B------:R-:W-:Y:S01]  /*5630*/  @!PT LDS RZ, [RZ] ;  /* 0x00000000fffff984 */ /* 0x000fe20000000800 */
[----:B------:R-:W-:Y:S01]  /*5640*/  @!PT LDS RZ, [RZ] ;  /* 0x00000000fffff984 */ /* 0x000fe20000000800 */
[----:B------:R-:W-:Y:S01]  /*5650*/  @!PT LDS RZ, [RZ] ;  /* 0x00000000fffff984 */ /* 0x000fe20000000800 */
[----:B------:R3:W-:Y:S06]  /*5660*/  MEMBAR.ALL.CTA ;  /* 0x0000000000007992 */ /* 0x0007ec0000008000 */
[----:B---3--:R-:W3:Y:S02]  /*5670*/  FENCE.VIEW.ASYNC.S ;  /* 0x00000000000073c6 */ /* 0x008ee40000000000 */
[----:B---3--:R-:W-:Y:S01]  /*5680*/  SYNCS.ARRIVE.TRANS64.RED.A1T0 RZ, [UR44], RZ ;  /* 0x000000ffffff79a7 */ /* 0x008fe2000810042c */
[----:B--2---:R-:W-:Y:S11]  /*5690*/  LOP3.LUT P0, RZ, R6, 0x1, RZ, 0xc0, !PT ;  /* 0x0000000106ff7812 */ /* 0x004ff6000780c0ff */
[----:B------:R-:W-:Y:S02]  /*56a0*/  @!UPT UIADD3 URZ, UPT, UPT, URZ, URZ, URZ ;  /* 0x000000fffffff290 */ /* 0x000fe4000fffe0ff */
[----:B------:R-:W-:Y:S01]  /*56b0*/  VOTEU.ANY UP2, P0 ;  /* 0x0000000000ff7886 */ /* 0x000fe20000040100 */
[----:B------:R-:W-:Y:S11]  /*56c0*/  PLOP3.LUT P0, PT, PT, PT, UP2, 0x80, 0x8 ;  /* 0x000000000008781c */ /* 0x000ff60003f0f028 */
[----:B------:R-:W-:Y:S02]  /*56d0*/  @!UPT UIADD3 URZ, UPT, UPT, URZ, URZ, URZ ;  /* 0x000000fffffff290 */ /* 0x000fe4000fffe0ff */
[----:B-1----:R-:W-:Y:S02]  /*56e0*/  @P0 MOV R3, R4 ;  /* 0x0000000400030202 */ /* 0x002fe40000000f00 */
[----:B------:R-:W-:Y:S02]  /*56f0*/  @P0 LOP3.LUT R0, R5, 0xffff, RZ, 0xc0, !PT ;  /* 0x0000ffff05000812 */ /* 0x000fe400078ec0ff */
[----:B------:R-:W-:Y:S02]  /*5700*/  @P0 R2UR UR5, R3 ;  /* 0x00000000030502ca */ /* 0x000fe400000e0000 */
[----:B------:R-:W-:Y:S11]  /*5710*/  @P0 R2UR UR4, R0 ;  /* 0x00000000000402ca */ /* 0x000ff600000e0000 */
[----:B------:R-:W-:Y:S02]  /*5720*/  @UP2 UMOV UR16, UR5 ;  /* 0x0000000500102c82 */ /* 0x000fe40008000000 */
[----:B------:R-:W-:Y:S01]  /*5730*/  @UP2 UMOV UR15, UR4 ;  /* 0x00000004000f2c82 */ /* 0x000fe20008000000 */
[----:B------:R-:W-:Y:S05]  /*5740*/  BRA.U !UP0, `(.L_x_93) ;  /* 0x0000000108c07547 */ /* 0x000fea000b800000 */
[----:B------:R-:W-:Y:S02]  /*5750*/  UIMAD.WIDE.U32 UR8, UR15, UR35, URZ ;  /* 0x000000230f0872a5 */ /* 0x000fe4000f8e00ff */
[----:B------:R-:W-:Y:S02]  /*5760*/  UP2UR UR14, UPR, URZ, 0x4 ;  /* 0x00000004ff0e7883 */ /* 0x000fe40008000000 */
[----:B------:R-:W-:Y:S02]  /*5770*/  UISETP.NE.AND UP2, UPT, UR34, 0x1, UPT ;  /* 0x000000012200788c */ /* 0x000fe4000bf45270 */
[----:B------:R-:W-:Y:S02]  /*5780*/  UIMAD.WIDE.U32 UR10, UR16, UR32, URZ ;  /* 0x00000020100a72a5 */ /* 0x000fe4000f8e00ff */
[----:B------:R-:W-:Y:S02]  /*5790*/  USEL UR4, UR37, UR42, !UP2 ;  /* 0x0000002a25047287 */ /* 0x000fe4000d000000 */
[----:B------:R-:W-:Y:S02]  /*57a0*/  UISETP.NE.AND UP0, UPT, UR17, 0x1, UPT ;  /* 0x000000011100788c */ /* 0x000fe4000bf05270 */
[----:B------:R-:W-:Y:S02]  /*57b0*/  UP2UR UR24, UPR, URZ, 0x2 ;  /* 0x00000002ff187883 */ /* 0x000fe40008000000 */
[----:B------:R-:W-:Y:S02]  /*57c0*/  UISETP.NE.AND UP1, UPT, UR39, 0x1, UPT ;  /* 0x000000012700788c */ /* 0x000fe4000bf25270 */
[----:B------:R-:W-:Y:S02]  /*57d0*/  UIMAD.WIDE.U32 UR12, UR4, UR18, URZ ;  /* 0x00000012040c72a5 */ /* 0x000fe4000f8e00ff */
[----:B------:R-:W-:Y:S01]  /*57e0*/  USEL UR7, UR38, UR43, !UP0 ;  /* 0x0000002b26077287 */ /* 0x000fe2000c000000 */
[----:B------:R-:W-:Y:S02]  /*57f0*/  UMOV UR5, UR9 ;  /* 0x0000000900057c82 */ /* 0x000fe40008000000 */
[----:B------:R-:W-:Y:S02]  /*5800*/  USHF.R.U32.HI UR6, URZ, UR50, UR5 ;  /* 0x00000032ff067299 */ /* 0x000fe40008011605 */
[----:B------:R-:W-:Y:S02]  /*5810*/  UIMAD.WIDE.U32 UR20, UR7, UR18, URZ ;  /* 0x00000012071472a5 */ /* 0x000fe4000f8e00ff */
[----:B------:R-:W-:Y:S02]  /*5820*/  USEL UR6, UR15, UR6, !UP2 ;  /* 0x000000060f067287 */ /* 0x000fe4000d000000 */
[----:B------:R-:W-:Y:S01]  /*5830*/  UISETP.NE.AND UP2, UPT, UR14, URZ, UPT ;  /* 0x000000ff0e00728c */ /* 0x000fe2000bf45270 */
[----:B------:R-:W-:Y:S01]  /*5840*/  UMOV UR5, UR11 ;  /* 0x0000000b00057c82 */ /* 0x000fe20008000000 */
[----:B------:R-:W-:Y:S02]  /*5850*/  UIMAD.WIDE.U32 UR10, UR6, UR18, URZ ;  /* 0x00000012060a72a5 */ /* 0x000fe4000f8e00ff */
[----:B------:R-:W-:Y:S03]  /*5860*/  USHF.R.U32.HI UR8, URZ, UR33, UR5 ;  /* 0x00000021ff087299 */ /* 0x000fe60008011605 */
[----:B------:R-:W-:Y:S02]  /*5870*/  UMOV UR5, UR13 ;  /* 0x0000000d00057c82 */ /* 0x000fe40008000000 */
[----:B------:R-:W-:Y:S03]  /*5880*/  @UP1 USHF.R.U32.HI UR4, URZ, UR19, UR5 ;  /* 0x00000013ff041299 */ /* 0x000fe60008011605 */
[----:B------:R-:W-:Y:S01]  /*5890*/  UMOV UR5, UR21 ;  /* 0x0000001500057c82 */ /* 0x000fe20008000000 */
[----:B------:R-:W-:Y:S02]  /*58a0*/  UIMAD UR4, UR39, UR4, URZ ;  /* 0x00000004270472a4 */ /* 0x000fe4000f8e02ff */
[----:B------:R-:W-:Y:S02]  /*58b0*/  @UP1 USHF.R.U32.HI UR7, URZ, UR19, UR5 ;  /* 0x00000013ff071299 */ /* 0x000fe40008011605 */
[----:B------:R-:W-:Y:S02]  /*58c0*/  USEL UR5, UR16, UR8, !UP0 ;  /* 0x0000000810057287 */ /* 0x000fe4000c000000 */
[----:B------:R-:W-:Y:S02]  /*58d0*/  UIMAD UR8, UR39, UR7, URZ ;  /* 0x00000007270872a4 */ /* 0x000fe4000f8e02ff */
[----:B------:R-:W-:Y:S03]  /*58e0*/  UISETP.GE.AND UP0, UPT, UR6, UR4, UPT ;  /* 0x000000040600728c */ /* 0x000fe6000bf06270 */
[----:B------:R-:W-:Y:S01]  /*58f0*/  UMOV UR4, UR11 ;  /* 0x0000000b00047c82 */ /* 0x000fe20008000000 */
[----:B------:R-:W-:Y:S02]  /*5900*/  UISETP.GE.OR UP0, UPT, UR5, UR8, UP0 ;  /* 0x000000080500728c */ /* 0x000fe40008706670 */
[----:B------:R-:W-:Y:S02]  /*5910*/  USHF.R.U32.HI UR4, URZ, UR19, UR4 ;  /* 0x00000013ff047299 */ /* 0x000fe40008011604 */
[----:B------:R-:W-:Y:S02]  /*5920*/  UIMAD.WIDE.U32 UR8, UR5, UR18, URZ ;  /* 0x00000012050872a5 */ /* 0x000fe4000f8e00ff */
[----:B------:R-:W-:Y:S04]  /*5930*/  USEL UR10, UR6, UR4, !UP1 ;  /* 0x00000004060a7287 */ /* 0x000fe8000c800000 */
[----:B------:R-:W-:Y:S01]  /*5940*/  UIADD3 UR11, UPT, UPT, -UR10, URZ, URZ ;  /* 0x000000ff0a0b7290 */ /* 0x000fe2000fffe1ff */
[----:B------:R-:W-:Y:S02]  /*5950*/  @!UP0 UMOV UR4, UR9 ;  /* 0x0000000900048c82 */ /* 0x000fe40008000000 */
[----:B------:R-:W-:Y:S02]  /*5960*/  @!UP0 USHF.R.U32.HI UR4, URZ, UR19, UR4 ;  /* 0x00000013ff048299 */ /* 0x000fe40008011604 */
[----:B------:R-:W-:Y:S02]  /*5970*/  UIMAD UR8, UR39, UR11, UR6 ;  /* 0x0000000b270872a4 */ /* 0x000fe4000f8e0206 */
[----:B------:R-:W-:Y:S02]  /*5980*/  @!UP0 USEL UR4, UR5, UR4, !UP1 ;  /* 0x0000000405048287 */ /* 0x000fe4000c800000 */
[----:B------:R-:W-:Y:S02]  /*5990*/  UISETP.NE.AND UP1, UPT, UR24, URZ, UPT ;  /* 0x000000ff1800728c */ /* 0x000fe4000bf25270 */
[----:B------:R-:W-:Y:S02]  /*59a0*/  @!UP0 UIMAD UR8, UR7, UR8, UR4 ;  /* 0x00000008070882a4 */ /* 0x000fe4000f8e0204 */
[----:B------:R-:W-:Y:S02]  /*59b0*/  @!UP0 UIADD3 UR9, UPT, UPT, UR10, -UR4, URZ ;  /* 0x800000040a098290 */ /* 0x000fe4000fffe0ff */
[----:B------:R-:W-:Y:S02]  /*59c0*/  UIADD3 UR4, UPT, UPT, -UR5, URZ, URZ ;  /* 0x000000ff05047290 */ /* 0x000fe4000fffe1ff */
[----:B------:R-:W-:Y:S02]  /*59d0*/  UIADD3 UR7, UPT, UPT, -UR6, URZ, URZ ;  /* 0x000000ff06077290 */ /* 0x000fe4000fffe1ff */
[----:B------:R-:W-:Y:S02]  /*59e0*/  @!UP0 UIMAD UR6, UR9, UR39, UR5 ;  /* 0x00000027090682a4 */ /* 0x000fe4000f8e0205 */
[----:B------:R-:W-:Y:S02]  /*59f0*/  UIMAD UR16, UR17, UR4, UR16 ;  /* 0x00000004111072a4 */ /* 0x000fe4000f8e0210 */
[----:B------:R-:W-:Y:S01]  /*5a00*/  UIMAD UR15, UR34, UR7, UR15 ;  /* 0x00000007220f72a4 */ /* 0x000fe2000f8e020f */
[----:B------:R-:W-:Y:S02]  /*5a10*/  @!UP0 UMOV UR5, UR8 ;  /* 0x0000000800058c82 */ /* 0x000fe40008000000 */
[----:B------:R-:W-:Y:S02]  /*5a20*/  UIMAD UR16, UR5, UR17, UR16 ;  /* 0x00000011051072a4 */ /* 0x000fe4000f8e0210 */
[----:B------:R-:W-:Y:S11]  /*5a30*/  UIMAD UR15, UR6, UR34, UR15 ;  /* 0x00000022060f72a4 */ /* 0x000ff6000f8e020f */
[----:B------:R-:W-:Y:S01]  /*5a40*/  @!UPT UIADD3 URZ, UPT, UPT, URZ, URZ, URZ ;  /* 0x000000fffffff290 */ /* 0x000fe2000fffe0ff */
.L_x_93:
[----:B------:R-:W1:Y:S01]  /*5a50*/  @!UP3 LDCU.128 UR8, c[0x0][0xc10] ;  /* 0x00018200ff08b7ac */ /* 0x000e620008000c00 */
[----:B------:R-:W-:Y:S04]  /*5a60*/  MOV R0, UR23 ;  /* 0x0000001700007c02 */ /* 0x000fe80008000f00 */
[----:B------:R-:W-:Y:S01]  /*5a70*/  IABS R0, R0 ;  /* 0x0000000000007213 */ /* 0x000fe20000000000 */
[----:B------:R-:W2:Y:S01]  /*5a80*/  @!UP3 LDCU UR5, c[0x0][0xc0c] ;  /* 0x00018180ff05b7ac */ /* 0x000ea20008000800 */
[----:B-1----:R-:W-:Y:S07]  /*5a90*/  UIMAD.WIDE.U32 UR6, UR16, UR8, URZ ;  /* 0x00000008100672a5 */ /* 0x002fee000f8e00ff */
[----:B------:R-:W-:Y:S01]  /*5aa0*/  @!UP3 UMOV UR4, UR7 ;  /* 0x000000070004bc82 */ /* 0x000fe20008000000 */
[----:B--2---:R-:W-:Y:S02]  /*5ab0*/  @!UP3 UISETP.NE.AND UP0, UPT, UR5, 0x1, UPT ;  /* 0x000000010500b88c */ /* 0x004fe4000bf05270 */
[----:B------:R-:W-:Y:S02]  /*5ac0*/  @!UP3 USHF.R.U32.HI UR4, URZ, UR9, UR4 ;  /* 0x00000009ff04b299 */ /* 0x000fe40008011604 */
[----:B------:R-:W-:Y:S02]  /*5ad0*/  UIMAD.WIDE.U32 UR6, UR15, UR11, URZ ;  /* 0x0000000b0f0672a5 */ /* 0x000fe4000f8e00ff */
[----:B------:R-:W-:Y:S02]  /*5ae0*/  @!UP3 USEL UR8, UR16, UR4, !UP0 ;  /* 0x000000041008b287 */ /* 0x000fe4000c000000 */
[----:B------:R-:W-:Y:S03]  /*5af0*/  @!UP3 UISETP.NE.AND UP0, UPT, UR10, 0x1, UPT ;  /* 0x000000010a00b88c */ /* 0x000fe6000bf05270 */
[----:B------:R-:W-:Y:S02]  /*5b00*/  @!UP3 UMOV UR6, UR7 ;  /* 0x000000070006bc82 */ /* 0x000fe40008000000 */
[----:B------:R-:W1:Y:S02]  /*5b10*/  @!UP3 LDCU UR4, c[0x0][0xc20] ;  /* 0x00018400ff04b7ac */ /* 0x000e640008000800 */
[----:B-1----:R-:W-:Y:S04]  /*5b20*/  @!UP3 USHF.R.U32.HI UR6, URZ, UR4, UR6 ;  /* 0x00000004ff06b299 */ /* 0x002fe80008011606 */
[----:B------:R-:W-:Y:S04]  /*5b30*/  @!UP3 USEL UR6, UR15, UR6, !UP0 ;  /* 0x000000060f06b287 */ /* 0x000fe8000c000000 */
[----:B------:R-:W-:Y:S02]  /*5b40*/  @!UP3 UIADD3 UR4, UPT, UPT, -UR8, UR6, URZ ;  /* 0x000000060804b290 */ /* 0x000fe4000fffe1ff */
[----:B------:R-:W-:Y:S02]  /*5b50*/  @!UP3 UIADD3 UR6, UPT, UPT, UR8, -UR6, URZ ;  /* 0x800000060806b290 */ /* 0x000fe4000fffe0ff */
[----:B------:R-:W-:Y:S02]  /*5b60*/  @!UP3 UIMAD UR16, UR4, UR5, UR16 ;  /* 0x000000050410b2a4 */ /* 0x000fe4000f8e0210 */
[----:B------:R-:W-:Y:S01]  /*5b70*/  @!UP3 UIMAD UR15, UR6, UR10, UR15 ;  /* 0x0000000a060fb2a4 */ /* 0x000fe2000f8e020f */
[----:B------:R-:W-:Y:S11]  /*5b80*/  BRA.U UP4, `(.L_x_94) ;  /* 0x0000000104107547 */ /* 0x000ff6000b800000 */
[----:B------:R-:W-:Y:S04]  /*5b90*/  MOV R3, UR53 ;  /* 0x0000003500037c02 */ /* 0x000fe80008000f00 */
[----:B------:R-:W-:Y:S04]  /*5ba0*/  SHF.L.U32 R12, R3, 0x1f, RZ ;  /* 0x0000001f030c7819 */ /* 0x000fe800000006ff */
[----:B------:R-:W1:Y:S02]  /*5bb0*/  SYNCS.PHASECHK.TRANS64.TRYWAIT P1, [UR22+0x128], R12 ;  /* 0x0001280cff0075a7 */ /* 0x000e640008021116 */
[----:B-1----:R-:W-:Y:S05]  /*5bc0*/  @!P1 BRA `(.L_x_95) ;  /* 0x0000005800209947 */ /* 0x002fea0003800000 */
.L_x_94:
[----:B------:R-:W-:Y:S01]  /*5bd0*/  UISETP.NE.AND UP4, UPT, UR49, URZ, UPT ;  /* 0x000000ff3100728c */ /* 0x000fe2000bf85270 */
[----:B------:R-:W-:Y:S01]  /*5be0*/  R2UR UR4, R0 ;  /* 0x00000000000472ca */ /* 0x000fe200000e0000 */
[----:B------:R-:W-:Y:S11]  /*5bf0*/  USHF.L.U32 UR11, UR28, 0x7, URZ ;  /* 0x000000071c0b7899 */ /* 0x000ff600080006ff */
[----:B------:R-:W-:Y:S01]  /*5c00*/  @!UPT UIADD3 URZ, UPT, UPT, URZ, URZ, URZ ;  /* 0x000000fffffff290 */ /* 0x000fe2000fffe0ff */
[----:B------:R-:W-:Y:S07]  /*5c10*/  UIMAD.WIDE.U32 UR6, UR41, UR4, URZ ;  /* 0x00000004290672a5 */ /* 0x000fee000f8e00ff */
[----:B------:R-:W-:Y:S02]  /*5c20*/  UMOV UR12, UR7 ;  /* 0x00000007000c7c82 */ /* 0x000fe40008000000 */
[----:B------:R-:W-:Y:S04]  /*5c30*/  UIMAD UR4, UR12, UR45, UR4 ;  /* 0x0000002d0c0472a4 */ /* 0x000fe8000f8e0204 */
[----:B------:R-:W-:Y:S11]  /*5c40*/  UISETP.GT.U32.AND UP0, UPT, UR26, UR4, UPT ;  /* 0x000000041a00728c */ /* 0x000ff6000bf04070 */
[----:B------:R-:W-:Y:S02]  /*5c50*/  @!UP0 UIADD3 UR4, UPT, UPT, UR4, -UR26, URZ ;  /* 0x8000001a04048290 */ /* 0x000fe4000fffe0ff */
[----:B------:R-:W-:Y:S02]  /*5c60*/  @!UP0 UIADD3 UR12, UPT, UPT, UR12, 0x1, URZ ;  /* 0x000000010c0c8890 */ /* 0x000fe4000fffe0ff */
[----:B------:R-:W-:Y:S02]  /*5c70*/  UISETP.GE.U32.AND UP0, UPT, UR4, UR26, UPT ;  /* 0x0000001a0400728c */ /* 0x000fe4000bf06070 */
[----:B------:R-:W-:Y:S09]  /*5c80*/  ULOP3.LUT UR4, UR23, UR27, URZ, 0x3c, !UPT ;  /* 0x0000001b17047292 */ /* 0x000ff2000f8e3cff */
[----:B------:R-:W-:Y:S02]  /*5c90*/  @UP0 UIADD3 UR12, UPT, UPT, UR12, 0x1, URZ ;  /* 0x000000010c0c0890 */ /* 0x000fe4000fffe0ff */
[----:B------:R-:W-:Y:S11]  /*5ca0*/  UISETP.GE.AND UP0, UPT, UR4, URZ, UPT ;  /* 0x000000ff0400728c */ /* 0x000ff6000bf06270 */
[----:B------:R-:W-:Y:S02]  /*5cb0*/  @!UP0 UIADD3 UR12, UPT, UPT, -UR12, URZ, URZ ;  /* 0x000000ff0c0c8290 */ /* 0x000fe4000fffe1ff */
[----:B------:R-:W-:Y:S06]  /*5cc0*/  @!UP6 ULOP3.LUT UR12, URZ, UR27, URZ, 0x33, !UPT ;  /* 0x0000001bff0ce292 */ /* 0x000fec000f8e33ff */
[----:B------:R-:W-:Y:S05]  /*5cd0*/  IMAD.U32 R0, RZ, RZ, UR12 ;  /* 0x0000000cff007e24 */ /* 0x000fea000f8e00ff */
[----:B------:R-:W-:Y:S04]  /*5ce0*/  IABS R0, R0 ;  /* 0x0000000000007213 */ /* 0x000fe80000000000 */
[----:B------:R-:W-:Y:S01]  /*5cf0*/  R2UR UR4, R0 ;  /* 0x00000000000472ca */ /* 0x000fe200000e0000 */
[----:B------:R-:W-:Y:S05]  /*5d00*/  IMAD.U32 R0, RZ, RZ, UR29 ;  /* 0x0000001dff007e24 */ /* 0x000fea000f8e00ff */
[----:B------:R-:W-:Y:S04]  /*5d10*/  IABS R9, R0 ;  /* 0x0000000000097213 */ /* 0x000fe80000000000 */
[----:B------:R-:W2:Y:S03]  /*5d20*/  I2F.RP R16, R9 ;  /* 0x0000000900107306 */ /* 0x000ea60000209400 */
[----:B------:R-:W-:Y:S07]  /*5d30*/  UIMAD.WIDE.U32 UR6, UR40, UR4, URZ ;  /* 0x00000004280672a5 */ /* 0x000fee000f8e00ff */
[----:B------:R-:W-:Y:S02]  /*5d40*/  UMOV UR13, UR7 ;  /* 0x00000007000d7c82 */ /* 0x000fe40008000000 */
[----:B------:R-:W-:Y:S01]  /*5d50*/  UIADD3 UR5, UPT, UPT, -UR13, URZ, URZ ;  /* 0x000000ff0d057290 */ /* 0x000fe2000fffe1ff */
[----:B--2---:R-:W2:Y:S03]  /*5d60*/  MUFU.RCP R0, R16 ;  /* 0x0000001000007308 */ /* 0x004ea60000001000 */
[----:B------:R-:W-:Y:S04]  /*5d70*/  UIMAD UR4, UR25, UR5, UR4 ;  /* 0x00000005190472a4 */ /* 0x000fe8000f8e0204 */
[----:B------:R-:W-:Y:S11]  /*5d80*/  UISETP.GT.U32.AND UP0, UPT, UR25, UR4, UPT ;  /* 0x000000041900728c */ /* 0x000ff6000bf04070 */
[----:B------:R-:W-:Y:S01]  /*5d90*/  @!UP0 UIADD3 UR4, UPT, UPT, UR4, -UR25, URZ ;  /* 0x8000001904048290 */ /* 0x000fe2000fffe0ff */
[----:B--2---:R-:W-:Y:S01]  /*5da0*/  VIADD R11, R0, 0xffffffe ;  /* 0x0ffffffe000b7836 */ /* 0x004fe20000000000 */
[----:B------:R-:W-:Y:S02]  /*5db0*/  @!UP0 UIADD3 UR13, UPT, UPT, UR13, 0x1, URZ ;  /* 0x000000010d0d8890 */ /* 0x000fe4000fffe0ff */
[----:B------:R-:W-:Y:S01]  /*5dc0*/  UISETP.GE.U32.AND UP0, UPT, UR4, UR25, UPT ;  /* 0x000000190400728c */ /* 0x000fe2000bf06070 */
[----:B------:R-:W1:Y:S01]  /*5dd0*/  F2I.FTZ.U32.TRUNC.NTZ R13, R11 ;  /* 0x0000000b000d7305 */ /* 0x000e62000021f000 */
[----:B------:R-:W-:Y:S09]  /*5de0*/  ULOP3.LUT UR4, UR12, UR49, URZ, 0x3c, !UPT ;  /* 0x000000310c047292 */ /* 0x000ff2000f8e3cff */
[----:B------:R-:W-:Y:S02]  /*5df0*/  @UP0 UIADD3 UR13, UPT, UPT, UR13, 0x1, URZ ;  /* 0x000000010d0d0890 */ /* 0x000fe4000fffe0ff */
[----:B------:R-:W-:Y:S01]  /*5e00*/  UISETP.GE.AND UP0, UPT, UR4, URZ, UPT ;  /* 0x000000ff0400728c */ /* 0x000fe2000bf06270 */
[----:B-1----:R-:W-:Y:S05]  /*5e10*/  IADD3 R12, PT, PT, RZ, -R13, RZ ;  /* 0x8000000dff0c7210 */ /* 0x002fea0007ffe0ff */
[----:B------:R-:W-:Y:S02]  /*5e20*/  IMAD R3, R12, R9, RZ ;  /* 0x000000090c037224 */ /* 0x000fe400078e02ff */
[----:B------:R-:W-:Y:S03]  /*5e30*/  IMAD.MOV.U32 R12, RZ, RZ, RZ ;  /* 0x000000ffff0c7224 */ /* 0x000fe600078e00ff */
[----:B------:R-:W-:Y:S02]  /*5e40*/  @!UP0 UIADD3 UR13, UPT, UPT, -UR13, URZ, URZ ;  /* 0x000000ff0d0d8290 */ /* 0x000fe4000fffe1ff */
[----:B------:R-:W-:Y:S01]  /*5e50*/  @!UP4 ULOP3.LUT UR13, URZ, UR49, URZ, 0x33, !UPT ;  /* 0x00000031ff0dc292 */ /* 0x000fe2000f8e33ff */
[----:B------:R-:W-:Y:S01]  /*5e60*/  IMAD.HI.U32 R13, R13, R3, R12 ;  /* 0x000000030d0d7227 */ /* 0x000fe200078e000c */
[----:B------:R-:W-:Y:S02]  /*5e70*/  UISETP.NE.AND UP4, UPT, UR29, URZ, UPT ;  /* 0x000000ff1d00728c */ /* 0x000fe4000bf85270 */
[----:B------:R-:W-:Y:S02]  /*5e80*/  ULOP3.LUT UR4, UR13, UR29, URZ, 0x3c, !UPT ;  /* 0x0000001d0d047292 */ /* 0x000fe4000f8e3cff */
[----:B------:R-:W-:Y:S02]  /*5e90*/  IMAD.U32 R0, RZ, RZ, UR13 ;  /* 0x0000000dff007e24 */ /* 0x000fe4000f8e00ff */
[----:B------:R-:W-:Y:S02]  /*5ea0*/  UISETP.GE.AND UP0, UPT, UR4, URZ, UPT ;  /* 0x000000ff0400728c */ /* 0x000fe4000bf06270 */
[----:B------:R-:W-:Y:S01]  /*5eb0*/  UIADD3 UR4, UPT, UPT, -UR12, URZ, URZ ;  /* 0x000000ff0c047290 */ /* 0x000fe2000fffe1ff */
[----:B------:R-:W-:Y:S03]  /*5ec0*/  IABS R0, R0 ;  /* 0x0000000000007213 */ /* 0x000fe60000000000 */
[----:B------:R-:W-:Y:S02]  /*5ed0*/  UIMAD UR4, UR27, UR4, UR23 ;  /* 0x000000041b0472a4 */ /* 0x000fe4000f8e0217 */
[----:B------:R-:W-:Y:S02]  /*5ee0*/  IMAD.HI.U32 R13, R13, R0, RZ ;  /* 0x000000000d0d7227 */ /* 0x000fe400078e00ff */
[----:B------:R-:W-:Y:S02]  /*5ef0*/  USHF.L.U32 UR7, UR4, 0x7, URZ ;  /* 0x0000000704077899 */ /* 0x000fe400080006ff */
[----:B------:R-:W-:Y:S01]  /*5f00*/  UIADD3 UR4, UPT, UPT, -UR13, URZ, URZ ;  /* 0x000000ff0d047290 */ /* 0x000fe2000fffe1ff */
[----:B------:R-:W-:Y:S03]  /*5f10*/  IADD3 R3, PT, PT, -R13, RZ, RZ ;  /* 0x000000ff0d037210 */ /* 0x000fe60007ffe1ff */
[----:B------:R-:W-:Y:S02]  /*5f20*/  UIMAD UR12, UR49, UR4, UR12 ;  /* 0x00000004310c72a4 */ /* 0x000fe4000f8e020c */
[C---:B------:R-:W-:Y:S05]  /*5f30*/  IMAD R0, R9.reuse, R3, R0 ;  /* 0x0000000309007224 */ /* 0x040fea00078e0200 */
[----:B------:R-:W-:Y:S11]  /*5f40*/  ISETP.GT.U32.AND P1, PT, R9, R0, PT ;  /* 0x000000000900720c */ /* 0x000ff60003f24070 */
[----:B------:R-:W-:Y:S02]  /*5f50*/  @!UPT UIADD3 URZ, UPT, UPT, URZ, URZ, URZ ;  /* 0x000000fffffff290 */ /* 0x000fe4000fffe0ff */
[----:B------:R-:W-:Y:S02]  /*5f60*/  @!P1 IMAD.IADD R0, R0, 0x1, -R9 ;  /* 0x0000000100009824 */ /* 0x000fe400078e0a09 */
[----:B------:R-:W-:Y:S01]  /*5f70*/  @!P1 VIADD R13, R13, 0x1 ;  /* 0x000000010d0d9836 */ /* 0x000fe20000000000 */
[----:B------:R-:W-:Y:S02]  /*5f80*/  ISETP.NE.U32.AND P1, PT, RZ, UR30, PT ;  /* 0x0000001eff007c0c */ /* 0x000fe4000bf25070 */
[----:B------:R-:W-:Y:S02]  /*5f90*/  ISETP.GE.U32.AND P2, PT, R0, R9, PT ;  /* 0x000000090000720c */ /* 0x000fe40003f46070 */
[----:B------:R-:W-:Y:S02]  /*5fa0*/  ISETP.NE.AND.EX P1, PT, RZ, UR31, PT, P1 ;  /* 0x0000001fff007c0c */ /* 0x000fe4000bf25310 */
[----:B------:R-:W-:Y:S09]  /*5fb0*/  SHF.L.U32 R9, R10, 0x1f, RZ ;  /* 0x0000001f0a097819 */ /* 0x000ff200000006ff */
[----:B------:R-:W-:Y:S04]  /*5fc0*/  @P2 IADD3 R13, PT, PT, R13, 0x1, RZ ;  /* 0x000000010d0d2810 */ /* 0x000fe80007ffe0ff */
[----:B------:R-:W-:Y:S11]  /*5fd0*/  R2UR UR14, R13 ;  /* 0x000000000d0e72ca */ /* 0x000ff600000e0000 */
[----:B------:R-:W-:Y:S02]  /*5fe0*/  @!UPT UIADD3 URZ, UPT, UPT, URZ, URZ, URZ ;  /* 0x000000fffffff290 */ /* 0x000fe4000fffe0ff */
[----:B------:R-:W-:Y:S02]  /*5ff0*/  @!UP0 UIADD3 UR14, UPT, UPT, -UR14, URZ, URZ ;  /* 0x000000ff0e0e8290 */ /* 0x000fe4000fffe1ff */
[----:B------:R-:W-:Y:S04]  /*6000*/  @!UP4 ULOP3.LUT UR14, URZ, UR29, URZ, 0x33, !UPT ;  /* 0x0000001dff0ec292 */ /* 0x000fe8000f8e33ff */
[----:B------:R-:W-:Y:S04]  /*6010*/  UIADD3 UR5, UPT, UPT, -UR14, URZ, URZ ;  /* 0x000000ff0e057290 */ /* 0x000fe8000fffe1ff */
[----:B------:R-:W-:Y:S01]  /*6020*/  UIMAD UR13, UR29, UR5, UR13 ;  /* 0x000000051d0d72a4 */ /* 0x000fe2000f8e020d */
[----:B------:R-:W-:Y:S11]  /*6030*/  BRA.U !UP5, `(.L_x_96) ;  /* 0x000000010d387547 */ /* 0x000ff6000b800000 */
[----:B------:R-:W-:Y:S01]  /*6040*/  UISETP.NE.AND UP1, UPT, UR48, URZ, UPT ;  /* 0x000000ff3000728c */ /* 0x000fe2000bf25270 */
[----:B------:R-:W-:Y:S01]  /*6050*/  HFMA2 R0, -RZ, RZ, 0, 5.9604644775390625e-08 ;  /* 0x00000001ff007431 */ /* 0x000fe200000001ff */
[----:B------:R-:W1:Y:S01]  /*6060*/  LDCU.64 UR8, c[0x0][0x358] ;  /* 0x00006b00ff0877ac */ /* 0x000e620008000a00 */
[----:B------:R-:W-:Y:S03]  /*6070*/  IMAD.MOV.U32 R167, RZ, RZ, 0x1 ;  /* 0x00000001ffa77424 */ /* 0x000fe600078e00ff */
[----:B------:R-:W-:Y:S05]  /*6080*/  PLOP3.LUT P2, PT, PT, PT, UP1, 0x80, 0x8 ;  /* 0x000000000008781c */ /* 0x000fea0003f4f018 */
[----:B------:R-:W2:Y:S01]  /*6090*/  @UP1 LDCU.64 UR4, c[0x0][0x988] ;  /* 0x00013100ff0417ac */ /* 0x000ea20008000a00 */
[----:B------:R-:W-:Y:S07]  /*60a0*/  @UP1 UIMAD UR6, UR52, UR30, URZ ;  /* 0x0000001e340612a4 */ /* 0x000fee000f8e02ff */
[----:B------:R-:W-:Y:S01]  /*60b0*/  @!P2 PRMT R167, R0, 0x7610, R167 ;  /* 0x0000761000a7a816 */ /* 0x000fe200000000a7 */
[----:B--2---:R-:W-:Y:S06]  /*60c0*/  @UP1 UIMAD.WIDE UR4, UR6, 0x4, UR4 ;  /* 0x00000004060418a5 */ /* 0x004fec000f8e0204 */
[----:B------:R-:W-:Y:S01]  /*60d0*/  IMAD.U32 R12, RZ, RZ, UR4 ;  /* 0x00000004ff0c7e24 */ /* 0x000fe2000f8e00ff */
[----:B------:R-:W-:Y:S04]  /*60e0*/  MOV R13, UR5 ;  /* 0x00000005000d7c02 */ /* 0x000fe80008000f00 */
[----:B------:R-:W2:Y:S01]  /*60f0*/  @!UP1 LDCU UR4, c[0x0][0x980] ;  /* 0x00013000ff0497ac */ /* 0x000ea20008000800 */
[----:B-1---5:R1:W5:Y:S02]  /*6100*/  @P2 LDG.E R73, desc[UR8][R12.64] ;  /* 0x000000080c492981 */ /* 0x022364000c1e1900 */
[----:B-12---:R-:W-:Y:S07]  /*6110*/  @!P2 IMAD.U32 R73, RZ, RZ, UR4 ;  /* 0x00000004ff49ae24 */ /* 0x006fee000f8e00ff */
.L_x_96:
[----:B-----5:R-:W-:Y:S01]  /*6120*/  @!P1 FSETP.EQ.AND P3, PT, R73, RZ, PT ;  /* 0x000000ff4900920b */ /* 0x020fe20003f62000 */
[----:B------:R-:W-:Y:S01]  /*6130*/  @!UPT UIADD3 URZ, UPT, UPT, URZ, URZ, URZ ;  /* 0x000000fffffff290 */ /* 0x000fe2000fffe0ff */
[----:B------:R-:W-:Y:S11]  /*6140*/  @!P1 BRA `(.L_x_97) ;  /* 0x0000000000149947 */ /* 0x000ff60003800000 */
[----:B------:R-:W-:Y:S02]  /*6150*/  LOP3.LUT P1, RZ, R167, 0xff, RZ, 0xc0, !PT ;  /* 0x000000ffa7ff7812 */ /* 0x000fe4000782c0ff */
[----:B------:R-:W-:Y:S04]  /*6160*/  PLOP3.LUT P3, PT, PT, PT, UP1, 0x80, 0x8 ;  /* 0x000000000008781c */ /* 0x000fe80003f6f018 */
[----:B------:R-:W-:Y:S07]  /*6170*/  PLOP3.LUT P3, PT, P3, PT, PT, 0x8, 0x80 ;  /* 0x000000000080781c */ /* 0x000fee0001f6e170 */
[----:B------:R-:W-:Y:S11]  /*6180*/  @P1 FSETP.EQ.AND P3, PT, R73, RZ, PT ;  /* 0x000000ff4900120b */ /* 0x000ff60003f62000 */
[----:B------:R-:W-:Y:S02]  /*6190*/  @!UPT UIADD3 URZ, UPT, UPT, URZ, URZ, URZ ;  /* 0x000000fffffff290 */ /* 0x000fe4000fffe0ff */
.L_x_97:
[----:B------:R-:W1:Y:S01]  /*61a0*/  SYNCS.PHASECHK.TRANS64.TRYWAIT P1, [UR22+0x110], R9 ;  /* 0x00011009ff0075a7 */ /* 0x000e620008021116 */
[----:B------:R-:W-:Y:S04]  /*61b0*/  ELECT P2, URZ, PT ;  /* 0x0000000000ff782f */ /* 0x000fe80003840000 */
[----:B------:R-:W-:Y:S01]  /*61c0*/  PLOP3.LUT P2, PT, P3, P2, PT, 0xf2, 0x2f ;  /* 0x00000000002f781c */ /* 0x000fe20001f45e72 */
[----:B------:R-:W-:Y:S01]  /*61d0*/  @!UPT UIADD3 URZ, UPT, UPT, URZ, URZ, URZ ;  /* 0x000000fffffff290 */ /* 0x000fe2000fffe0ff */
[----:B-1----:R-:W-:Y:S11]  /*61e0*/  @!P1 BRA `(.L_x_98) ;  /* 0x0000005000b09947 */ /* 0x002ff60003800000 */
.L_x_183:
[----:B------:R-:W-:Y:S01]  /*61f0*/  @!P2 IADD3 R3, P1, PT, R14, 0x680, RZ ;  /* 0x000006800e03a810 */ /* 0x000fe20007f3e0ff */
[----:B------:R-:W-:Y:S01]  /*6200*/  VOTEU.ALL UP0, P2 ;  /* 0x0000000000ff7886 */ /* 0x000fe20001000000 */
[----:B------:R-:W-:Y:S01]  /*6210*/  UMOV UR20, 0x0 ;  /* 0x0000000000147882 */ /* 0x000fe20000000000 */
[----:B------:R-:W-:Y:S01]  /*6220*/  UMOV UR21, 0x10000000 ;  /* 0x1000000000157882 */ /* 0x000fe20000000000 */
[----:B------:R-:W-:Y:S01]  /*6230*/  @!P2 R2UR UR5, R3 ;  /* 0x000000000305a2ca */ /* 0x000fe200000e0000 */
[----:B-1----:R-:W-:Y:S01]  /*6240*/  @!P2 IMAD.X R0, RZ, RZ, R15, P1 ;  /* 0x000000ffff00a224 */ /* 0x002fe200008e060f */
[----:B------:R-:W-:Y:S01]  /*6250*/  @!UP0 UIADD3 UR8, UPT, UPT, UR22, 0x200, URZ ;  /* 0x0000020016088890 */ /* 0x000fe2000fffe0ff */
[----:B------:R-:W-:Y:S01]  /*6260*/  @P0 SHF.R.U32.HI R4, RZ, 0x10, R5 ;  /* 0x00000010ff040819 */ /* 0x000fe20000011605 */
[----:B------:R-:W-:Y:S02]  /*6270*/  VOTEU.ALL UP0, P2 ;  /* 0x0000000000ff7886 */ /* 0x000fe40001000000 */
[----:B------:R-:W-:Y:S01]  /*6280*/  @!P2 R2UR UR4, R0 ;  /* 0x000000000004a2ca */ /* 0x000fe200000e0000 */
[----:B------:R-:W-:Y:S01]  /*6290*/  @!P2 IMAD.MOV.U32 R0, RZ, RZ, 0x2000 ;  /* 0x00002000ff00a424 */ /* 0x000fe200078e00ff */
[----:B------:R-:W-:Y:S01]  /*62a0*/  @P0 R2UR UR52, R4 ;  /* 0x00000000043402ca */ /* 0x000fe200000e0000 */
[----:B------:R-:W-:Y:S01]  /*62b0*/  @!UP0 UMOV UR9, UR36 ;  /* 0x0000002400098c82 */ /* 0x000fe20008000000 */
[----:B------:R-:W-:Y:S03]  /*62c0*/  @!UP0 UMOV UR10, UR7 ;  /* 0x00000007000a8c82 */ /* 0x000fe60008000000 */
[----:B------:R-:W-:Y:S06]  /*62d0*/  IMAD.U32 R12, RZ, RZ, UR5 ;  /* 0x00000005ff0c7e24 */ /* 0x000fec000f8e00ff */
[----:B------:R-:W-:Y:S01]  /*62e0*/  IMAD.U32 R13, RZ, RZ, UR4 ;  /* 0x00000004ff0d7e24 */ /* 0x000fe2000f8e00ff */
[----:B------:R-:W-:Y:S04]  /*62f0*/  @!P2 R2UR UR4, R12 ;  /* 0x000000000c04a2ca */ /* 0x000fe800000e0000 */
[----:B------:R-:W-:Y:S11]  /*6300*/  @!P2 R2UR UR5, R13 ;  /* 0x000000000d05a2ca */ /* 0x000ff600000e0000 */
[----:B------:R-:W-:Y:S02]  /*6310*/  @!UPT UIADD3 URZ, UPT, UPT, URZ, URZ, URZ ;  /* 0x000000fffffff290 */ /* 0x000fe4000fffe0ff */
[----:B------:R1:W-:Y:S01]  /*6320*/  @!UP0 UTMALDG.5D [UR8], [UR4], desc[UR20] ;  /* 0x00001408040085b4 */ /* 0x0003e20008021000 */
[----:B------:R1:W-:Y:S01]  /*6330*/  @!P2 SYNCS.ARRIVE.TRANS64.RED.A0TR RZ, [UR22+0x100], R0 ;  /* 0x00010000ffffa9a7 */ /* 0x0003e20008300416 */
[----:B------:R-:W-:Y:S01]  /*6340*/  SYNCS.ARRIVE.TRANS64.RED.A1T0 RZ, [UR47], RZ ;  /* 0x000000ffffff79a7 */ /* 0x000fe2000810042f */
[----:B------:R-:W2:Y:S02]  /*6350*/  SYNCS.PHASECHK.TRANS64.TRYWAIT P1, [UR22+0x118], R9 ;  /* 0x00011809ff0075a7 */ /* 0x000ea40008021116 */
[----:B-12---:R-:W-:Y:S05]  /*6360*/  @!P1 BRA `(.L_x_99) ;  /* 0x0000005000689947 */ /* 0x006fea0003800000 */
.L_x_185:
[----:B------:R-:W-:Y:S01]  /*6370*/  @!P2 IADD3 R3, P0, PT, R14, 0x680, RZ ;  /* 0x000006800e03a810 */ /* 0x000fe20007f1e0ff */
[----:B------:R-:W-:Y:S01]  /*6380*/  VOTEU.ALL UP0, P2 ;  /* 0x0000000000ff7886 */ /* 0x000fe20001000000 */
[----:B------:R-:W-:Y:S01]  /*6390*/  UMOV UR6, 0x0 ;  /* 0x0000000000067882 */ /* 0x000fe20000000000 */
[----:B------:R-:W-:Y:S01]  /*63a0*/  R2UR UR21, R171 ;  /* 0x00000000ab1572ca */ /* 0x000fe200000e0000 */
[----:B------:R-:W-:Y:S01]  /*63b0*/  UPLOP3.LUT UP4, UPT, UPT, UPT, UPT, 0x80, 0x8 ;  /* 0x000000000008789c */ /* 0x000fe20003f8f070 */
[----:B-1----:R-:W-:Y:S01]  /*63c0*/  @!P2 IMAD.X R0, RZ, RZ, R15, P0 ;  /* 0x000000ffff00a224 */ /* 0x002fe200000e060f */
[----:B------:R-:W-:Y:S01]  /*63d0*/  @!P2 R2UR UR5, R3 ;  /* 0x000000000305a2ca */ /* 0x000fe200000e0000 */
[----:B------:R-:W-:Y:S01]  /*63e0*/  @!UP0 UIADD3 UR8, UPT, UPT, UR22, 0x2200, URZ ;  /* 0x0000220016088890 */ /* 0x000fe2000fffe0ff */
[----:B------:R-:W-:Y:S01]  /*63f0*/  R2UR UR20, R172 ;  /* 0x00000000ac1472ca */ /* 0x000fe200000e0000 */
[----:B------:R-:W-:Y:S01]  /*6400*/  @!UP0 UIADD3 UR9, UPT, UPT, UR22, 0x108, URZ ;  /* 0x0000010816098890 */ /* 0x000fe2000fffe0ff */
[----:B------:R-:W-:Y:S01]  /*6410*/  @!P2 R2UR UR4, R0 ;  /* 0x000000000004a2ca */ /* 0x000fe200000e0000 */
[----:B------:R-:W-:Y:S01]  /*6420*/  @!UP0 UIADD3 UR10, UPT, UPT, UR7, 0x40, URZ ;  /* 0x00000040070a8890 */ /* 0x000fe2000fffe0ff */
[----:B------:R-:W-:Y:S01]  /*6430*/  LOP3.LUT R10, R10, 0x1, RZ, 0x3c, !PT ;  /* 0x000000010a0a7812 */ /* 0x000fe200078e3cff */
[----:B------:R-:W-:Y:S01]  /*6440*/  VOTEU.ALL UP0, P2 ;  /* 0x0000000000ff7886 */ /* 0x000fe20001000000 */
[----:B------:R-:W-:Y:S01]  /*6450*/  UMOV UR7, 0x10000000 ;  /* 0x1000000000077882 */ /* 0x000fe20000000000 */
[----:B------:R-:W-:Y:S01]  /*6460*/  LOP3.LUT R8, R8, 0x1, RZ, 0x3c, !PT ;  /* 0x0000000108087812 */ /* 0x000fe200078e3cff */
[----:B------:R-:W-:Y:S03]  /*6470*/  UIADD3 UR23, UPT, UPT, UR15, UR21, URZ ;  /* 0x000000150f177290 */ /* 0x000fe6000fffe0ff */
[----:B------:R-:W-:Y:S02]  /*6480*/  IMAD.U32 R4, RZ, RZ, UR5 ;  /* 0x00000005ff047e24 */ /* 0x000fe4000f8e00ff */
[----:B------:R-:W-:Y:S02]  /*6490*/  UIADD3 UR28, UPT, UPT, UR16, UR20, URZ ;  /* 0x00000014101c7290 */ /* 0x000fe4000fffe0ff */
[----:B------:R-:W-:Y:S01]  /*64a0*/  IMAD.U32 R5, RZ, RZ, UR4 ;  /* 0x00000004ff057e24 */ /* 0x000fe2000f8e00ff */
[----:B------:R-:W-:Y:S04]  /*64b0*/  @!P2 R2UR UR4, R4 ;  /* 0x000000000404a2ca */ /* 0x000fe800000e0000 */
[----:B------:R-:W-:Y:S11]  /*64c0*/  @!P2 R2UR UR5, R5 ;  /* 0x000000000505a2ca */ /* 0x000ff600000e0000 */
[----:B------:R-:W-:Y:S02]  /*64d0*/  @!UPT UIADD3 URZ, UPT, UPT, URZ, URZ, URZ ;  /* 0x000000fffffff290 */ /* 0x000fe4000fffe0ff */
[----:B------:R1:W-:Y:S01]  /*64e0*/  @!UP0 UTMALDG.5D [UR8], [UR4], desc[UR6] ;  /* 0x00000608040085b4 */ /* 0x0003e20008021000 */
[----:B------:R1:W-:Y:S01]  /*64f0*/  @!P2 SYNCS.ARRIVE.TRANS64.RED.A0TR RZ, [UR22+0x108], R2 ;  /* 0x00010802ffffa9a7 */ /* 0x0003e20008300416 */
[----:B------:R-:W-:Y:S01]  /*6500*/  SYNCS.ARRIVE.TRANS64.RED.A1T0 RZ, [UR46], RZ ;  /* 0x000000ffffff79a7 */ /* 0x000fe2000810042e */
[----:B------:R-:W-:Y:S05]  /*6510*/  BRA.U UP2, `(.L_x_100) ;  /* 0xfffffff1022c7547 */ /* 0x000fea000b83ffff */
[----:B------:R-:W-:-:S04]  /*6520*/  SHF.L.U32 R3, R10, 0x1f, RZ ;  /* 0x0000001f0a037819 */ /* 0x000fc800000006ff */
[----:B------:R-:W2:Y:S02]  /*6530*/  SYNCS.PHASECHK.TRANS64.TRYWAIT P0, [UR22+0x110], R3 ;  /* 0x00011003ff0075a7 */ /* 0x000ea40008001116 */
[----:B--2---:R-:W-:Y:S05]  /*6540*/  @!P0 BRA `(.L_x_101) ;  /* 0x0000005000088947 */ /* 0x004fea0003800000 */
.L_x_187:
[----:B--2---:R-:W-:-:S07]  /*6550*/  MOV R0, UR22 ;  /* 0x0000001600007c02 */ /* 0x004fce0008000f00 */
.L_x_102:
[----:B--2---:R-:W-:-:S04]  /*6560*/  SHF.L.U32 R3, R10, 0x1f, RZ ;  /* 0x0000001f0a037819 */ /* 0x004fc800000006ff */
[----:B------:R2:W3:Y:S03]  /*6570*/  SYNCS.PHASECHK.TRANS64.TRYWAIT P0, [R0+URZ+0x118], R3 ;  /* 0x00011803000075a7 */ /* 0x0004e600080011ff */
[----:B---3--:R-:W-:Y:S05]  /*6580*/  @!P0 NANOSLEEP.SYNCS 0x989680 ;  /* 0x009896800000895d */ /* 0x008fea0003900000 */
[----:B------:R-:W3:Y:S02]  /*6590*/  @!P0 SYNCS.PHASECHK.TRANS64 P0, [R0+URZ+0x118], R3 ;  /* 0x00011803000085a7 */ /* 0x000ee400080010ff */
[----:B-1-3--:R-:W-:Y:S05]  /*65a0*/  @P0 EXIT ;  /* 0x000000000000094d */ /* 0x00afea0003800000 */
[----:B------:R-:W-:Y:S05]  /*65b0*/  BRA `(.L_x_102) ;  /* 0xfffffffc00e87947 */ /* 0x000fea000383ffff */
.L_x_91:
[----:B------:R-:W-:-:S06]  /*65c0*/  UISETP.GE.AND UP0, UPT, UR18, 0x4, UPT ;  /* 0x000000041200788c */ /* 0x000fcc000bf06270 */
[----:B------:R-:W-:-:S13]  /*65d0*/  PLOP3.LUT P0, PT, PT, PT, UP0, 0x80, 0x8 ;  /* 0x000000000008781c */ /* 0x000fda0003f0f008 */
[----:B-1----:R-:W-:Y:S05]  /*65e0*/  @!P0 EXIT ;  /* 0x000000000000894d */ /* 0x002fea0003800000 */
[----:B------:R-:W-:Y:S01]  /*65f0*/  BAR.SYNC.DEFER_BLOCKING 0x6, 0xa0 ;  /* 0x0182800000007b1d */ /* 0x000fe20000010000 */
[C---:B------:R-:W-:Y:S01]  /*6600*/  IMAD.SHL.U32 R4, R164.reuse, 0x40, RZ ;  /* 0x00000040a4047824 */ /* 0x040fe200078e00ff */
[----:B------:R-:W-:Y:S01]  /*6610*/  USHF.R.S32.HI UR53, URZ, 0x1f, UR5 ;  /* 0x0000001fff357899 */ /* 0x000fe20008011405 */
[C---:B------:R-:W-:Y:S01]  /*6620*/  IMAD.SHL.U32 R163, R164.reuse, 0x8, RZ ;  /* 0x00000008a4a37824 */ /* 0x040fe200078e00ff */
[C---:B------:R-:W-:Y:S01]  /*6630*/  LOP3.LUT R166, R164.reuse, 0x60, RZ, 0xc0, !PT ;  /* 0x00000060a4a67812 */ /* 0x040fe200078ec0ff */
[----:B------:R-:W-:Y:S01]  /*6640*/  IMAD.U32 R69, R164, 0x10000, RZ ;  /* 0x00010000a4457824 */ /* 0x000fe200078e00ff */
[----:B------:R-:W-:Y:S02]  /*6650*/  UMOV UR50, 0x400 ;  /* 0x0000040000327882 */ /* 0x000fe40000000000 */
[----:B------:R-:W1:Y:S01]  /*6660*/  LDC.64 R154, c[0x0][0x9b0] ;  /* 0x00026c00ff9a7b82 */ /* 0x000e620000000a00 */
[----:B------:R-:W-:Y:S01]  /*6670*/  ULEA UR50, UR24, UR50, 0x18 ;  /* 0x0000003218327291 */ /* 0x000fe2000f8ec0ff */
[----:B------:R-:W-:Y:S01]  /*6680*/  LOP3.LUT R6, R4, 0x180, RZ, 0xc0, !PT ;  /* 0x0000018004067812 */ /* 0x000fe200078ec0ff */
[----:B------:R-:W2:Y:S01]  /*6690*/  LDCU.64 UR6, c[0x0][0x990] ;  /* 0x00013200ff0677ac */ /* 0x000ea20008000a00 */
[----:B------:R-:W-:Y:S01]  /*66a0*/  LOP3.LUT R165, R164, 0x2, RZ, 0xc0, !PT ;  /* 0x00000002a4a57812 */ /* 0x000fe200078ec0ff */
[----:B------:R-:W-:Y:S01]  /*66b0*/  IMAD.MOV.U32 R68, RZ, RZ, RZ ;  /* 0x000000ffff447224 */ /* 0x000fe200078e00ff */
[----:B------:R-:W-:Y:S01]  /*66c0*/  LOP3.LUT R163, R6, 0x30, R163, 0xf8, !PT ;  /* 0x0000003006a37812 */ /* 0x000fe200078ef8a3 */
[----:B------:R-:W-:Y:S01]  /*66d0*/  ULEA.HI UR53, UR53, UR5, URZ, 0x7 ;  /* 0x0000000535357291 */ /* 0x000fe2000f8f38ff */
[----:B------:R-:W3:Y:S01]  /*66e0*/  LDC.64 R152, c[0x0][0x9a8] ;  /* 0x00026a00ff987b82 */ /* 0x000ee20000000a00 */
[----:B------:R-:W-:Y:S01]  /*66f0*/  UIADD3 UR4, UPT, UPT, UR50, 0x4200, URZ ;  /* 0x0000420032047890 */ /* 0x000fe2000fffe0ff */
[----:B------:R-:W-:Y:S01]  /*6700*/  LOP3.LUT R163, R163, 0x1e40, R4, 0xf8, !PT ;  /* 0x00001e40a3a37812 */ /* 0x000fe200078ef804 */
[----:B------:R-:W-:Y:S01]  /*6710*/  UIADD3 UR5, UPT, UPT, UR50, 0x200, URZ ;  /* 0x0000020032057890 */ /* 0x000fe2000fffe0ff */
[----:B------:R-:W-:Y:S01]  /*6720*/  LOP3.LUT R164, R164, 0x4, RZ, 0xc0, !PT ;  /* 0x00000004a4a47812 */ /* 0x000fe200078ec0ff */
[----:B------:R-:W-:Y:S01]  /*6730*/  IMAD.MOV.U32 R162, RZ, RZ, RZ ;  /* 0x000000ffffa27224 */ /* 0x000fe200078e00ff */
[----:B------:R-:W-:-:S02]  /*6740*/  IADD3 R177, PT, PT, R163, UR50, RZ ;  /* 0x00000032a3b17c10 */ /* 0x000fc4000fffe0ff */
[----:B------:R-:W-:Y:S01]  /*6750*/  CS2R R160, SRZ ;  /* 0x0000000000a07805 */ /* 0x000fe2000001ff00 */
[----:B------:R-:W-:Y:S01]  /*6760*/  IMAD.MOV.U32 R135, RZ, RZ, RZ ;  /* 0x000000ffff877224 */ /* 0x000fe200078e00ff */
[----:B------:R-:W4:Y:S01]  /*6770*/  LDS R2, [UR50+0x180] ;  /* 0x00018032ff027984 */ /* 0x000f220008000800 */
[----:B------:R-:W-:Y:S01]  /*6780*/  LOP3.LUT R69, R69, 0x600000, RZ, 0xc0, !PT ;  /* 0x0060000045457812 */ /* 0x000fe200078ec0ff */
[----:B------:R-:W-:Y:S01]  /*6790*/  IMAD.MOV R175, RZ, RZ, -R165 ;  /* 0x000000ffffaf7224 */ /* 0x000fe200078e0aa5 */
[----:B------:R-:W-:Y:S01]  /*67a0*/  IADD3 R176, PT, PT, -R164, 0x2, RZ ;  /* 0x00000002a4b07810 */ /* 0x000fe20007ffe1ff */
[----:B--2---:R-:W-:Y:S01]  /*67b0*/  IMAD.U32 R170, RZ, RZ, UR6 ;  /* 0x00000006ffaa7e24 */ /* 0x004fe2000f8e00ff */
[----:B------:R-:W-:Y:S01]  /*67c0*/  MOV R169, UR7 ;  /* 0x0000000700a97c02 */ /* 0x000fe20008000f00 */
[----:B------:R-:W-:Y:S01]  /*67d0*/  IMAD.U32 R179, RZ, RZ, UR5 ;  /* 0x00000005ffb37e24 */ /* 0x000fe2000f8e00ff */
[----:B------:R-:W-:Y:S01]  /*67e0*/  MOV R178, UR4 ;  /* 0x0000000400b27c02 */ /* 0x000fe20008000f00 */
[----:B------:R-:W-:Y:S01]  /*67f0*/  IMAD.MOV R174, RZ, RZ, -R164 ;  /* 0x000000ffffae7224 */ /* 0x000fe200078e0aa4 */
[----:B------:R-:W2:Y:S01]  /*6800*/  LDCU UR62, c[0x0][0x370] ;  /* 0x00006e00ff3e77ac */ /* 0x000ea20008000800 */
[----:B------:R-:W-:Y:S01]  /*6810*/  VIADD R177, R177, 0x200 ;  /* 0x00000200b1b17836 */ /* 0x000fe20000000000 */
[----:B------:R-:W1:Y:S01]  /*6820*/  LDCU UR48, c[0x0][0xc0c] ;  /* 0x00018180ff3077ac */ /* 0x000e620008000800 */
[----:B------:R-:W1:Y:S01]  /*6830*/  LDCU UR38, c[0x0][0xc30] ;  /* 0x00018600ff2677ac */ /* 0x000e620008000800 */
[----:B------:R-:W1:Y:S01]  /*6840*/  LDCU.64 UR60, c[0x0][0x988] ;  /* 0x00013100ff3c77ac */ /* 0x000e620008000a00 */
[----:B------:R-:W1:Y:S01]  /*6850*/  LDCU.64 UR46, c[0x0][0xc28] ;  /* 0x00018500ff2e77ac */ /* 0x000e620008000a00 */
[----:B------:R-:W1:Y:S01]  /*6860*/  LDCU.128 UR56, c[0x0][0xc10] ;  /* 0x00018200ff3877ac */ /* 0x000e620008000c00 */
[----:B------:R-:W1:Y:S01]  /*6870*/  LDCU UR55, c[0x0][0x374] ;  /* 0x00006e80ff3777ac */ /* 0x000e620008000800 */
[----:B------:R-:W-:Y:S01]  /*6880*/  USHF.R.S32.HI UR53, URZ, 0x7, UR53 ;  /* 0x00000007ff357899 */ /* 0x000fe20008011435 */
[C---:B----4-:R-:W-:Y:S01]  /*6890*/  VIADD R3, R2.reuse, 0x80 ;  /* 0x0000008002037836 */ /* 0x050fe20000000000 */
[----:B------:R-:W-:-:S04]  /*68a0*/  LOP3.LUT R2, R2, 0xffff, RZ, 0xc0, !PT ;  /* 0x0000ffff02027812 */ /* 0x000fc800078ec0ff */
[----:B------:R-:W-:-:S05]  /*68b0*/  LOP3.LUT R3, R3, 0xffff, RZ, 0xc0, !PT ;  /* 0x0000ffff03037812 */ /* 0x000fca00078ec0ff */
[----:B-123--:R4:W-:Y:S02]  /*68c0*/  STL.64 [R1], R2 ;  /* 0x0000000201007387 */ /* 0x00e9e40000100a00 */
.L_x_129:
[----:B----4-:R-:W-:Y:S04]  /*68d0*/  SHF.L.U32 R3, R161, 0x1f, RZ ;  /* 0x0000001fa1037819 */ /* 0x010fe800000006ff */
[----:B-1----:R-:W1:Y:S02]  /*68e0*/  SYNCS.PHASECHK.TRANS64.TRYWAIT P0, [UR50+0x130], R3 ;  /* 0x00013003ff0075a7 */ /* 0x002e640008001132 */
[----:B-1----:R-:W-:Y:S05]  /*68f0*/  @!P0 BRA `(.L_x_103) ;  /* 0x0000004c00348947 */ /* 0x002fea0003800000 */
.L_x_189:
[----:B------:R-:W2:Y:S01]  /*6900*/  LDS.128 R4, [UR50+0x170] ;  /* 0x00017032ff047984 */ /* 0x000ea20008000c00 */
[----:B------:R-:W-:Y:S02]  /*6910*/  UIADD3 UR4, UPT, UPT, UR50, 0x138, URZ ;  /* 0x0000013832047890 */ /* 0x000fe4000fffe0ff */
[----:B------:R-:W-:Y:S02]  /*6920*/  UISETP.GE.AND UP0, UPT, UR39, 0x1, UPT ;  /* 0x000000012700788c */ /* 0x000fe4000bf06270 */
[----:B------:R-:W-:Y:S01]  /*6930*/  UPRMT UR4, URZ, 0x654, UR4 ;  /* 0x00000654ff047896 */ /* 0x000fe20008000004 */
        /* <DEDUP_REMOVED lines=10> */
[----:B------:R-:W-:Y:S01]  /*69e0*/  PLOP3.LUT P0, PT, PT, PT, UP1, 0x80, 0x8 ;  /* 0x000000000008781c */ /* 0x000fe20003f0f018 */
[----:B------:R-:W-:Y:S11]  /*69f0*/  UP2UR UR54, UPR, URZ, 0x2 ;  /* 0x00000002ff367883 */ /* 0x000ff60008000000 */
[----:B------:R-:W-:Y:S01]  /*6a00*/  @!UPT UIADD3 URZ, UPT, UPT, URZ, URZ, URZ ;  /* 0x000000fffffff290 */ /* 0x000fe2000fffe0ff */
[----:B------:R-:W-:Y:S02]  /*6a10*/  @P0 MOV R2, R4 ;  /* 0x0000000400020202 */ /* 0x000fe40000000f00 */
[----:B-1----:R-:W-:Y:S02]  /*6a20*/  @P0 LOP3.LUT R0, R5, 0xffff, RZ, 0xc0, !PT ;  /* 0x0000ffff05000812 */ /* 0x002fe400078ec0ff */
[----:B------:R-:W-:Y:S02]  /*6a30*/  @P0 R2UR UR6, R2 ;  /* 0x00000000020602ca */ /* 0x000fe400000e0000 */
[----:B------:R-:W-:Y:S01]  /*6a40*/  @P0 R2UR UR5, R0 ;  /* 0x00000000000502ca */ /* 0x000fe200000e0000 */
[----:B------:R-:W-:Y:S05]  /*6a50*/  IMAD.U32 R0, RZ, RZ, UR53 ;  /* 0x00000035ff007e24 */ /* 0x000fea000f8e00ff */
[----:B------:R-:W-:Y:S05]  /*6a60*/  IABS R2, R0 ;  /* 0x0000000000027213 */ /* 0x000fea0000000000 */
[----:B------:R-:W-:Y:S02]  /*6a70*/  @UP1 UMOV UR37, UR6 ;  /* 0x0000000600251c82 */ /* 0x000fe40008000000 */
[----:B------:R-:W-:Y:S01]  /*6a80*/  @UP1 UMOV UR36, UR5 ;  /* 0x0000000500241c82 */ /* 0x000fe20008000000 */
[----:B------:R-:W-:Y:S05]  /*6a90*/  BRA.U !UP0, `(.L_x_104) ;  /* 0x0000000108cc7547 */ /* 0x000fea000b800000 */
[----:B------:R-:W1:Y:S01]  /*6aa0*/  LDCU UR9, c[0x0][0xc20] ;  /* 0x00018400ff0977ac */ /* 0x000e620008000800 */
[----:B------:R-:W-:Y:S02]  /*6ab0*/  UIMAD.WIDE.U32 UR4, UR55, UR59, URZ ;  /* 0x0000003b370472a5 */ /* 0x000fe4000f8e00ff */
[----:B------:R-:W-:Y:S02]  /*6ac0*/  UIMAD.WIDE.U32 UR6, UR62, UR56, URZ ;  /* 0x000000383e0672a5 */ /* 0x000fe4000f8e00ff */
[----:B------:R-:W-:Y:S02]  /*6ad0*/  UIMAD.WIDE.U32 UR10, UR36, UR59, URZ ;  /* 0x0000003b240a72a5 */ /* 0x000fe4000f8e00ff */
[----:B------:R-:W-:Y:S02]  /*6ae0*/  UISETP.NE.AND UP0, UPT, UR58, 0x1, UPT ;  /* 0x000000013a00788c */ /* 0x000fe4000bf05270 */
[----:B------:R-:W-:Y:S02]  /*6af0*/  UISETP.NE.AND UP1, UPT, UR48, 0x1, UPT ;  /* 0x000000013000788c */ /* 0x000fe4000bf25270 */
[----:B------:R-:W-:Y:S02]  /*6b00*/  UISETP.NE.AND UP2, UPT, UR39, 0x1, UPT ;  /* 0x000000012700788c */ /* 0x000fe4000bf45270 */
[----:B------:R-:W-:Y:S01]  /*6b10*/  UIMAD.WIDE.U32 UR12, UR37, UR56, URZ ;  /* 0x00000038250c72a5 */ /* 0x000fe2000f8e00ff */
[----:B------:R-:W-:Y:S01]  /*6b20*/  UMOV UR4, UR5 ;  /* 0x0000000500047c82 */ /* 0x000fe20008000000 */
[----:B------:R-:W-:Y:S01]  /*6b30*/  UMOV UR6, UR11 ;  /* 0x0000000b00067c82 */ /* 0x000fe20008000000 */
[----:B-1----:R-:W-:Y:S03]  /*6b40*/  USHF.R.U32.HI UR8, URZ, UR9, UR4 ;  /* 0x00000009ff087299 */ /* 0x002fe60008011604 */
[----:B------:R-:W-:Y:S02]  /*6b50*/  UMOV UR4, UR7 ;  /* 0x0000000700047c82 */ /* 0x000fe40008000000 */
[----:B------:R-:W-:Y:S02]  /*6b60*/  USHF.R.U32.HI UR5, URZ, UR57, UR4 ;  /* 0x00000039ff057299 */ /* 0x000fe40008011604 */
[----:B------:R-:W-:Y:S02]  /*6b70*/  USEL UR4, UR55, UR8, !UP0 ;  /* 0x0000000837047287 */ /* 0x000fe4000c000000 */
[----:B------:R-:W-:Y:S02]  /*6b80*/  USHF.R.U32.HI UR8, URZ, UR9, UR6 ;  /* 0x00000009ff087299 */ /* 0x000fe40008011606 */
[----:B------:R-:W-:Y:S02]  /*6b90*/  UIMAD.WIDE.U32 UR6, UR4, UR46, URZ ;  /* 0x0000002e040672a5 */ /* 0x000fe4000f8e00ff */
[----:B------:R-:W-:Y:S02]  /*6ba0*/  USEL UR9, UR62, UR5, !UP1 ;  /* 0x000000053e097287 */ /* 0x000fe4000c800000 */
[----:B------:R-:W-:Y:S02]  /*6bb0*/  USEL UR8, UR36, UR8, !UP0 ;  /* 0x0000000824087287 */ /* 0x000fe4000c000000 */
[----:B------:R-:W-:Y:S01]  /*6bc0*/  UIMAD.WIDE.U32 UR10, UR9, UR46, URZ ;  /* 0x0000002e090a72a5 */ /* 0x000fe2000f8e00ff */
[----:B------:R-:W-:Y:S01]  /*6bd0*/  UMOV UR6, UR7 ;  /* 0x0000000700067c82 */ /* 0x000fe20008000000 */
[----:B------:R-:W-:Y:S01]  /*6be0*/  UMOV UR5, UR13 ;  /* 0x0000000d00057c82 */ /* 0x000fe20008000000 */
[----:B------:R-:W-:Y:S02]  /*6bf0*/  @UP2 USHF.R.U32.HI UR4, URZ, UR47, UR6 ;  /* 0x0000002fff042299 */ /* 0x000fe40008011606 */
[----:B------:R-:W-:Y:S02]  /*6c00*/  USHF.R.U32.HI UR5, URZ, UR57, UR5 ;  /* 0x00000039ff057299 */ /* 0x000fe40008011605 */
[----:B------:R-:W-:Y:S02]  /*6c10*/  UIMAD UR4, UR39, UR4, URZ ;  /* 0x00000004270472a4 */ /* 0x000fe4000f8e02ff */
[----:B------:R-:W-:Y:S02]  /*6c20*/  USEL UR5, UR37, UR5, !UP1 ;  /* 0x0000000525057287 */ /* 0x000fe4000c800000 */
[----:B------:R-:W-:Y:S01]  /*6c30*/  UISETP.GE.AND UP0, UPT, UR8, UR4, UPT ;  /* 0x000000040800728c */ /* 0x000fe2000bf06270 */
[----:B------:R-:W-:Y:S01]  /*6c40*/  UMOV UR6, UR11 ;  /* 0x0000000b00067c82 */ /* 0x000fe20008000000 */
[----:B------:R-:W-:Y:S02]  /*6c50*/  UIMAD.WIDE.U32 UR10, UR8, UR46, URZ ;  /* 0x0000002e080a72a5 */ /* 0x000fe4000f8e00ff */
[----:B------:R-:W-:Y:S04]  /*6c60*/  @UP2 USHF.R.U32.HI UR9, URZ, UR47, UR6 ;  /* 0x0000002fff092299 */ /* 0x000fe80008011606 */
[----:B------:R-:W-:Y:S01]  /*6c70*/  UIMAD UR6, UR39, UR9, URZ ;  /* 0x00000009270672a4 */ /* 0x000fe2000f8e02ff */
[----:B------:R-:W-:Y:S03]  /*6c80*/  UMOV UR4, UR11 ;  /* 0x0000000b00047c82 */ /* 0x000fe60008000000 */
[----:B------:R-:W-:Y:S02]  /*6c90*/  UISETP.GE.OR UP0, UPT, UR5, UR6, UP0 ;  /* 0x000000060500728c */ /* 0x000fe40008706670 */
[----:B------:R-:W-:Y:S02]  /*6ca0*/  USHF.R.U32.HI UR4, URZ, UR47, UR4 ;  /* 0x0000002fff047299 */ /* 0x000fe40008011604 */
[----:B------:R-:W-:Y:S02]  /*6cb0*/  UIMAD.WIDE.U32 UR6, UR5, UR46, URZ ;  /* 0x0000002e050672a5 */ /* 0x000fe4000f8e00ff */
[----:B------:R-:W-:Y:S02]  /*6cc0*/  USEL UR11, UR8, UR4, !UP2 ;  /* 0x00000004080b7287 */ /* 0x000fe4000d000000 */
[----:B------:R-:W-:Y:S02]  /*6cd0*/  UIADD3 UR6, UPT, UPT, -UR5, URZ, URZ ;  /* 0x000000ff05067290 */ /* 0x000fe4000fffe1ff */
[----:B------:R-:W-:Y:S02]  /*6ce0*/  UIADD3 UR10, UPT, UPT, -UR11, URZ, URZ ;  /* 0x000000ff0b0a7290 */ /* 0x000fe4000fffe1ff */
[----:B------:R-:W-:Y:S02]  /*6cf0*/  UIMAD UR6, UR48, UR6, UR37 ;  /* 0x00000006300672a4 */ /* 0x000fe4000f8e0225 */
[----:B------:R-:W-:Y:S01]  /*6d00*/  UIMAD UR10, UR39, UR10, UR8 ;  /* 0x0000000a270a72a4 */ /* 0x000fe2000f8e0208 */
[----:B------:R-:W-:Y:S01]  /*6d10*/  @!UP0 UMOV UR4, UR7 ;  /* 0x0000000700048c82 */ /* 0x000fe20008000000 */
[----:B------:R-:W-:Y:S02]  /*6d20*/  UIADD3 UR7, UPT, UPT, -UR8, URZ, URZ ;  /* 0x000000ff08077290 */ /* 0x000fe4000fffe1ff */
[----:B------:R-:W-:Y:S04]  /*6d30*/  @!UP0 USHF.R.U32.HI UR4, URZ, UR47, UR4 ;  /* 0x0000002fff048299 */ /* 0x000fe80008011604 */
[----:B------:R-:W-:Y:S04]  /*6d40*/  @!UP0 USEL UR4, UR5, UR4, !UP2 ;  /* 0x0000000405048287 */ /* 0x000fe8000d000000 */
[----:B------:R-:W-:Y:S02]  /*6d50*/  @!UP0 UIMAD UR9, UR9, UR10, UR4 ;  /* 0x0000000a090982a4 */ /* 0x000fe4000f8e0204 */
[----:B------:R-:W-:Y:S02]  /*6d60*/  @!UP0 UIADD3 UR10, UPT, UPT, UR11, -UR4, URZ ;  /* 0x800000040b0a8290 */ /* 0x000fe4000fffe0ff */
[----:B------:R-:W-:Y:S02]  /*6d70*/  UIMAD UR4, UR58, UR7, UR36 ;  /* 0x000000073a0472a4 */ /* 0x000fe4000f8e0224 */
[----:B------:R-:W-:Y:S03]  /*6d80*/  @!UP0 UIMAD UR8, UR10, UR39, UR5 ;  /* 0x000000270a0882a4 */ /* 0x000fe6000f8e0205 */
[----:B------:R-:W-:Y:S02]  /*6d90*/  @!UP0 UMOV UR5, UR9 ;  /* 0x0000000900058c82 */ /* 0x000fe40008000000 */
[----:B------:R-:W-:Y:S02]  /*6da0*/  UIMAD UR37, UR5, UR48, UR6 ;  /* 0x00000030052572a4 */ /* 0x000fe4000f8e0206 */
[----:B------:R-:W-:Y:S11]  /*6db0*/  UIMAD UR36, UR8, UR58, UR4 ;  /* 0x0000003a082472a4 */ /* 0x000ff6000f8e0204 */
[----:B------:R-:W-:Y:S01]  /*6dc0*/  @!UPT UIADD3 URZ, UPT, UPT, URZ, URZ, URZ ;  /* 0x000000fffffff290 */ /* 0x000fe2000fffe0ff */
.L_x_104:
[----:B------:R-:W1:Y:S01]  /*6dd0*/  LDCU UR17, c[0x0][0x388] ;  /* 0x00007100ff1177ac */ /* 0x000e620008000800 */
[----:B------:R-:W-:Y:S02]  /*6de0*/  R2UR UR6, R2 ;  /* 0x00000000020672ca */ /* 0x000fe400000e0000 */
[----:B------:R-:W-:Y:S01]  /*6df0*/  LEA R2, R68, UR49, 0x2 ;  /* 0x0000003144027c11 */ /* 0x000fe2000f8e10ff */
[----:B------:R-:W2:Y:S01]  /*6e00*/  LDCU UR16, c[0x0][0x38c] ;  /* 0x00007180ff1077ac */ /* 0x000ea20008000800 */
[----:B------:R-:W-:Y:S02]  /*6e10*/  IABS R0, R0 ;  /* 0x0000000000007213 */ /* 0x000fe40000000000 */
[----:B------:R-:W-:Y:S01]  /*6e20*/  @P0 SHF.R.U32.HI R4, RZ, 0x10, R5 ;  /* 0x00000010ff040819 */ /* 0x000fe20000011605 */
[----:B------:R-:W-:Y:S01]  /*6e30*/  UIADD3 UR11, UPT, UPT, UR50, 0x200, URZ ;  /* 0x00000200320b7890 */ /* 0x000fe2000fffe0ff */
[----:B------:R-:W5:Y:S01]  /*6e40*/  LDL R2, [R2] ;  /* 0x0000000002027983 */ /* 0x000f620000100800 */
[----:B------:R-:W-:Y:S01]  /*6e50*/  USHF.L.U32 UR42, UR28, 0x7, URZ ;  /* 0x000000071c2a7899 */ /* 0x000fe200080006ff */
[----:B------:R-:W-:Y:S01]  /*6e60*/  IMAD.MOV R0, RZ, RZ, -R0 ;  /* 0x000000ffff007224 */ /* 0x000fe200078e0a00 */
[----:B------:R-:W-:Y:S02]  /*6e70*/  @P0 R2UR UR63, R4 ;  /* 0x00000000043f02ca */ /* 0x000fe400000e0000 */
[----:B------:R-:W3:Y:S10]  /*6e80*/  I2F.RP R10, UR6 ;  /* 0x00000006000a7d06 */ /* 0x000ef40008209400 */
[----:B---3--:R-:W3:Y:S01]  /*6e90*/  MUFU.RCP R3, R10 ;  /* 0x0000000a00037308 */ /* 0x008ee20000001000 */
[----:B-1----:R-:W-:Y:S02]  /*6ea0*/  IMAD.U32 R8, RZ, RZ, UR17 ;  /* 0x00000011ff087e24 */ /* 0x002fe4000f8e00ff */
[----:B---3--:R-:W-:Y:S07]  /*6eb0*/  VIADD R9, R3, 0xffffffe ;  /* 0x0ffffffe03097836 */ /* 0x008fee0000000000 */
[----:B------:R-:W1:Y:S02]  /*6ec0*/  F2I.FTZ.U32.TRUNC.NTZ R3, R9 ;  /* 0x0000000900037305 */ /* 0x000e64000021f000 */
[----:B-1----:R-:W-:Y:S02]  /*6ed0*/  R2UR UR5, R3 ;  /* 0x00000000030572ca */ /* 0x002fe400000e0000 */
[----:B------:R-:W-:Y:S01]  /*6ee0*/  IABS R3, R8 ;  /* 0x0000000800037213 */ /* 0x000fe20000000000 */
[----:B------:R-:W-:Y:S03]  /*6ef0*/  IMAD.U32 R8, RZ, RZ, UR23 ;  /* 0x00000017ff087e24 */ /* 0x000fe6000f8e00ff */
[----:B------:R-:W-:Y:S02]  /*6f00*/  R2UR UR7, R3 ;  /* 0x00000000030772ca */ /* 0x000fe400000e0000 */
[----:B------:R-:W-:Y:S04]  /*6f10*/  IABS R8, R8 ;  /* 0x0000000800087213 */ /* 0x000fe80000000000 */
[----:B------:R-:W-:Y:S01]  /*6f20*/  R2UR UR9, R8 ;  /* 0x00000000080972ca */ /* 0x000fe200000e0000 */
[----:B------:R-:W-:Y:S04]  /*6f30*/  UIADD3 UR4, UPT, UPT, URZ, -UR5, URZ ;  /* 0x80000005ff047290 */ /* 0x000fe8000fffe0ff */
[----:B------:R-:W-:Y:S02]  /*6f40*/  UIMAD UR8, UR4, UR6, URZ ;  /* 0x00000006040872a4 */ /* 0x000fe4000f8e02ff */
[----:B------:R-:W1:Y:S01]  /*6f50*/  I2F.RP R3, UR7 ;  /* 0x0000000700037d06 */ /* 0x000e620008209400 */
[----:B------:R-:W-:Y:S02]  /*6f60*/  UMOV UR4, URZ ;  /* 0x000000ff00047c82 */ /* 0x000fe40008000000 */
[----:B------:R-:W-:Y:S02]  /*6f70*/  UIMAD.WIDE.U32 UR4, UR5, UR8, UR4 ;  /* 0x00000008050472a5 */ /* 0x000fe4000f8e0004 */
[----:B------:R-:W-:Y:S05]  /*6f80*/  R2UR UR8, R0 ;  /* 0x00000000000872ca */ /* 0x000fea00000e0000 */
[----:B------:R-:W-:Y:S02]  /*6f90*/  UMOV UR4, UR5 ;  /* 0x0000000500047c82 */ /* 0x000fe40008000000 */
[----:B------:R-:W-:Y:S01]  /*6fa0*/  UIMAD.WIDE.U32 UR4, UR4, UR9, URZ ;  /* 0x00000009040472a5 */ /* 0x000fe2000f8e00ff */
[----:B-1----:R-:W1:Y:S06]  /*6fb0*/  MUFU.RCP R3, R3 ;  /* 0x0000000300037308 */ /* 0x002e6c0000001000 */
[----:B------:R-:W-:Y:S02]  /*6fc0*/  UMOV UR43, UR5 ;  /* 0x00000005002b7c82 */ /* 0x000fe40008000000 */
[----:B------:R-:W-:Y:S04]  /*6fd0*/  UIMAD UR4, UR43, UR8, UR9 ;  /* 0x000000082b0472a4 */ /* 0x000fe8000f8e0209 */
[----:B------:R-:W-:Y:S01]  /*6fe0*/  UISETP.GT.U32.AND UP0, UPT, UR6, UR4, UPT ;  /* 0x000000040600728c */ /* 0x000fe2000bf04070 */
[----:B-1----:R-:W-:Y:S10]  /*6ff0*/  VIADD R8, R3, 0xffffffe ;  /* 0x0ffffffe03087836 */ /* 0x002ff40000000000 */
[----:B------:R-:W-:Y:S01]  /*7000*/  @!UP0 UIADD3 UR4, UPT, UPT, UR4, -UR6, URZ ;  /* 0x8000000604048290 */ /* 0x000fe2000fffe0ff */
[----:B------:R-:W1:Y:S01]  /*7010*/  F2I.FTZ.U32.TRUNC.NTZ R0, R8 ;  /* 0x0000000800007305 */ /* 0x000e62000021f000 */
[----:B------:R-:W-:Y:S02]  /*7020*/  @!UP0 UIADD3 UR43, UPT, UPT, UR43, 0x1, URZ ;  /* 0x000000012b2b8890 */ /* 0x000fe4000fffe0ff */
[----:B------:R-:W-:Y:S02]  /*7030*/  UISETP.GE.U32.AND UP2, UPT, UR4, UR6, UPT ;  /* 0x000000060400728c */ /* 0x000fe4000bf46070 */
[----:B------:R-:W-:Y:S02]  /*7040*/  ULOP3.LUT UR4, UR23, UR53, URZ, 0x3c, !UPT ;  /* 0x0000003517047292 */ /* 0x000fe4000f8e3cff */
[----:B------:R-:W-:Y:S02]  /*7050*/  UISETP.NE.AND UP0, UPT, UR53, URZ, UPT ;  /* 0x000000ff3500728c */ /* 0x000fe4000bf05270 */
[----:B------:R-:W-:Y:S05]  /*7060*/  UISETP.GE.AND UP1, UPT, UR4, URZ, UPT ;  /* 0x000000ff0400728c */ /* 0x000fea000bf26270 */
[----:B------:R-:W-:Y:S01]  /*7070*/  @UP2 UIADD3 UR43, UPT, UPT, UR43, 0x1, URZ ;  /* 0x000000012b2b2890 */ /* 0x000fe2000fffe0ff */
[----:B-1----:R-:W-:Y:S05]  /*7080*/  R2UR UR5, R0 ;  /* 0x00000000000572ca */ /* 0x002fea00000e0000 */
[----:B------:R-:W-:Y:S02]  /*7090*/  @!UP1 UIADD3 UR43, UPT, UPT, -UR43, URZ, URZ ;  /* 0x000000ff2b2b9290 */ /* 0x000fe4000fffe1ff */
[----:B------:R-:W-:Y:S06]  /*70a0*/  @!UP0 ULOP3.LUT UR43, URZ, UR53, URZ, 0x33, !UPT ;  /* 0x00000035ff2b8292 */ /* 0x000fec000f8e33ff */
[----:B------:R-:W-:Y:S01]  /*70b0*/  UIADD3 UR4, UPT, UPT, URZ, -UR5, URZ ;  /* 0x80000005ff047290 */ /* 0x000fe2000fffe0ff */
[----:B------:R-:W-:Y:S03]  /*70c0*/  IMAD.U32 R0, RZ, RZ, UR43 ;  /* 0x0000002bff007e24 */ /* 0x000fe6000f8e00ff */
[----:B------:R-:W-:Y:S02]  /*70d0*/  UIMAD UR6, UR4, UR7, URZ ;  /* 0x00000007040672a4 */ /* 0x000fe4000f8e02ff */
[----:B------:R-:W-:Y:S01]  /*70e0*/  IABS R0, R0 ;  /* 0x0000000000007213 */ /* 0x000fe20000000000 */
[----:B------:R-:W-:Y:S02]  /*70f0*/  UMOV UR4, URZ ;  /* 0x000000ff00047c82 */ /* 0x000fe40008000000 */
[----:B------:R-:W-:Y:S01]  /*7100*/  UIMAD.WIDE.U32 UR4, UR5, UR6, UR4 ;  /* 0x00000006050472a5 */ /* 0x000fe2000f8e0004 */
[----:B------:R-:W-:Y:S01]  /*7110*/  R2UR UR8, R0 ;  /* 0x00000000000872ca */ /* 0x000fe200000e0000 */
[----:B--2---:R-:W-:Y:S05]  /*7120*/  IMAD.U32 R0, RZ, RZ, UR16 ;  /* 0x00000010ff007e24 */ /* 0x004fea000f8e00ff */
[----:B------:R-:W-:Y:S01]  /*7130*/  UMOV UR4, UR5 ;  /* 0x0000000500047c82 */ /* 0x000fe20008000000 */
[----:B------:R-:W-:Y:S04]  /*7140*/  IABS R9, R0 ;  /* 0x0000000000097213 */ /* 0x000fe80000000000 */
[----:B------:R-:W1:Y:S02]  /*7150*/  I2F.RP R0, R9 ;  /* 0x0000000900007306 */ /* 0x000e640000209400 */
[----:B------:R-:W-:Y:S07]  /*7160*/  UIMAD.WIDE.U32 UR4, UR4, UR8, URZ ;  /* 0x00000008040472a5 */ /* 0x000fee000f8e00ff */
[----:B------:R-:W-:Y:S02]  /*7170*/  UMOV UR44, UR5 ;  /* 0x00000005002c7c82 */ /* 0x000fe40008000000 */
[----:B------:R-:W-:Y:S04]  /*7180*/  UIADD3 UR4, UPT, UPT, -UR44, URZ, URZ ;  /* 0x000000ff2c047290 */ /* 0x000fe8000fffe1ff */
[----:B------:R-:W-:Y:S01]  /*7190*/  UIMAD UR4, UR7, UR4, UR8 ;  /* 0x00000004070472a4 */ /* 0x000fe2000f8e0208 */
[----:B-1----:R-:W1:Y:S03]  /*71a0*/  MUFU.RCP R0, R0 ;  /* 0x0000000000007308 */ /* 0x002e660000001000 */
[----:B------:R-:W-:Y:S11]  /*71b0*/  UISETP.GT.U32.AND UP0, UPT, UR7, UR4, UPT ;  /* 0x000000040700728c */ /* 0x000ff6000bf04070 */
[----:B------:R-:W-:Y:S02]  /*71c0*/  @!UP0 UIADD3 UR4, UPT, UPT, UR4, -UR7, URZ ;  /* 0x8000000704048290 */ /* 0x000fe4000fffe0ff */
[----:B------:R-:W-:Y:S01]  /*71d0*/  @!UP0 UIADD3 UR44, UPT, UPT, UR44, 0x1, URZ ;  /* 0x000000012c2c8890 */ /* 0x000fe2000fffe0ff */
[----:B-1----:R-:W-:Y:S01]  /*71e0*/  VIADD R10, R0, 0xffffffe ;  /* 0x0ffffffe000a7836 */ /* 0x002fe20000000000 */
[----:B------:R-:W-:Y:S02]  /*71f0*/  UISETP.GE.U32.AND UP1, UPT, UR4, UR7, UPT ;  /* 0x000000070400728c */ /* 0x000fe4000bf26070 */
[----:B------:R-:W-:Y:S01]  /*7200*/  ULOP3.LUT UR4, UR43, UR17, URZ, 0x3c, !UPT ;  /* 0x000000112b047292 */ /* 0x000fe2000f8e3cff */
[----:B------:R-:W1:Y:S03]  /*7210*/  F2I.FTZ.U32.TRUNC.NTZ R11, R10 ;  /* 0x0000000a000b7305 */ /* 0x000e66000021f000 */
[----:B------:R-:W-:Y:S05]  /*7220*/  UISETP.GE.AND UP0, UPT, UR4, URZ, UPT ;  /* 0x000000ff0400728c */ /* 0x000fea000bf06270 */
[----:B------:R-:W-:Y:S02]  /*7230*/  @UP1 UIADD3 UR44, UPT, UPT, UR44, 0x1, URZ ;  /* 0x000000012c2c1890 */ /* 0x000fe4000fffe0ff */
[----:B------:R-:W-:Y:S04]  /*7240*/  UISETP.NE.AND UP1, UPT, UR17, URZ, UPT ;  /* 0x000000ff1100728c */ /* 0x000fe8000bf25270 */
[----:B------:R-:W-:Y:S01]  /*7250*/  @!UP0 UIADD3 UR44, UPT, UPT, -UR44, URZ, URZ ;  /* 0x000000ff2c2c8290 */ /* 0x000fe2000fffe1ff */
[--C-:B-1----:R-:W-:Y:S02]  /*7260*/  IMAD.MOV R8, RZ, RZ, -R11.reuse ;  /* 0x000000ffff087224 */ /* 0x102fe400078e0a0b */
[----:B------:R-:W-:Y:S02]  /*7270*/  IMAD.MOV.U32 R10, RZ, RZ, RZ ;  /* 0x000000ffff0a7224 */ /* 0x000fe400078e00ff */
[----:B------:R-:W-:Y:S02]  /*7280*/  IMAD R3, R8, R9, RZ ;  /* 0x0000000908037224 */ /* 0x000fe400078e02ff */
[----:B------:R-:W-:Y:S02]  /*7290*/  @!UP1 ULOP3.LUT UR44, URZ, UR17, URZ, 0x33, !UPT ;  /* 0x00000011ff2c9292 */ /* 0x000fe4000f8e33ff */
[----:B------:R-:W-:Y:S01]  /*72a0*/  UISETP.NE.AND UP1, UPT, UR38, 0x1, UPT ;  /* 0x000000012600788c */ /* 0x000fe2000bf25270 */
[----:B------:R-:W-:Y:S04]  /*72b0*/  IMAD.HI.U32 R11, R11, R3, R10 ;  /* 0x000000030b0b7227 */ /* 0x000fe800078e000a */
[----:B------:R-:W-:Y:S05]  /*72c0*/  IMAD.U32 R0, RZ, RZ, UR44 ;  /* 0x0000002cff007e24 */ /* 0x000fea000f8e00ff */
[----:B------:R-:W-:Y:S01]  /*72d0*/  IABS R0, R0 ;  /* 0x0000000000007213 */ /* 0x000fe20000000000 */
[----:B------:R-:W1:Y:S04]  /*72e0*/  @!UP1 LDCU.128 UR12, c[0x0][0xc10] ;  /* 0x00018200ff0c97ac */ /* 0x000e680008000c00 */
[----:B------:R-:W-:Y:S01]  /*72f0*/  IMAD.HI.U32 R11, R11, R0, RZ ;  /* 0x000000000b0b7227 */ /* 0x000fe200078e00ff */
[----:B------:R-:W2:Y:S03]  /*7300*/  @!UP1 LDCU UR10, c[0x0][0xc20] ;  /* 0x00018400ff0a97ac */ /* 0x000ea60008000800 */
[----:B------:R-:W-:Y:S01]  /*7310*/  IMAD.MOV R3, RZ, RZ, -R11 ;  /* 0x000000ffff037224 */ /* 0x000fe200078e0a0b */
[----:B------:R-:W3:Y:S03]  /*7320*/  @!UP1 LDCU UR5, c[0x0][0xc0c] ;  /* 0x00018180ff0597ac */ /* 0x000ee60008000800 */
[C---:B------:R-:W-:Y:S01]  /*7330*/  IMAD R0, R9.reuse, R3, R0 ;  /* 0x0000000309007224 */ /* 0x040fe200078e0200 */
[----:B-1----:R-:W-:Y:S04]  /*7340*/  UIMAD.WIDE.U32 UR6, UR36, UR15, URZ ;  /* 0x0000000f240672a5 */ /* 0x002fe8000f8e00ff */
[----:B------:R-:W-:Y:S01]  /*7350*/  ISETP.GT.U32.AND P1, PT, R9, R0, PT ;  /* 0x000000000900720c */ /* 0x000fe20003f24070 */
[----:B------:R-:W-:Y:S02]  /*7360*/  UIMAD.WIDE.U32 UR8, UR37, UR12, URZ ;  /* 0x0000000c250872a5 */ /* 0x000fe4000f8e00ff */
[----:B------:R-:W-:Y:S02]  /*7370*/  @!UP1 UISETP.NE.AND UP0, UPT, UR14, 0x1, UPT ;  /* 0x000000010e00988c */ /* 0x000fe4000bf05270 */
[----:B------:R-:W-:Y:S01]  /*7380*/  ULOP3.LUT UR8, UR44, UR16, URZ, 0x3c, !UPT ;  /* 0x000000102c087292 */ /* 0x000fe2000f8e3cff */
[----:B------:R-:W-:Y:S02]  /*7390*/  @!UP1 UMOV UR6, UR7 ;  /* 0x0000000700069c82 */ /* 0x000fe40008000000 */
[----:B------:R-:W-:Y:S01]  /*73a0*/  @!UP1 UMOV UR4, UR9 ;  /* 0x0000000900049c82 */ /* 0x000fe20008000000 */
[----:B--2---:R-:W-:Y:S02]  /*73b0*/  @!UP1 USHF.R.U32.HI UR6, URZ, UR10, UR6 ;  /* 0x0000000aff069299 */ /* 0x004fe40008011606 */
[----:B---3--:R-:W-:Y:S02]  /*73c0*/  @!UP1 UISETP.NE.AND UP2, UPT, UR5, 0x1, UPT ;  /* 0x000000010500988c */ /* 0x008fe4000bf45270 */
[----:B------:R-:W-:Y:S01]  /*73d0*/  @!UP1 USEL UR6, UR36, UR6, !UP0 ;  /* 0x0000000624069287 */ /* 0x000fe2000c000000 */
[----:B------:R-:W-:Y:S01]  /*73e0*/  @!P1 IMAD.IADD R0, R0, 0x1, -R9 ;  /* 0x0000000100009824 */ /* 0x000fe200078e0a09 */
[----:B------:R-:W-:Y:S01]  /*73f0*/  UISETP.GE.AND UP0, UPT, UR8, URZ, UPT ;  /* 0x000000ff0800728c */ /* 0x000fe2000bf06270 */
[----:B------:R-:W-:Y:S01]  /*7400*/  @!P1 VIADD R11, R11, 0x1 ;  /* 0x000000010b0b9836 */ /* 0x000fe20000000000 */
[----:B------:R-:W-:Y:S02]  /*7410*/  @!UP1 USHF.R.U32.HI UR4, URZ, UR13, UR4 ;  /* 0x0000000dff049299 */ /* 0x000fe40008011604 */
[----:B------:R-:W-:Y:S02]  /*7420*/  ISETP.GE.U32.AND P2, PT, R0, R9, PT ;  /* 0x000000090000720c */ /* 0x000fe40003f46070 */
[----:B------:R-:W-:Y:S02]  /*7430*/  @!UP1 USEL UR7, UR37, UR4, !UP2 ;  /* 0x0000000425079287 */ /* 0x000fe4000d000000 */
[----:B------:R-:W-:Y:S02]  /*7440*/  UISETP.NE.AND UP2, UPT, UR16, URZ, UPT ;  /* 0x000000ff1000728c */ /* 0x000fe4000bf45270 */
[----:B------:R-:W-:Y:S02]  /*7450*/  @!UP1 UIADD3 UR4, UPT, UPT, -UR7, UR6, URZ ;  /* 0x0000000607049290 */ /* 0x000fe4000fffe1ff */
[----:B------:R-:W-:Y:S02]  /*7460*/  @!UP1 UIADD3 UR6, UPT, UPT, UR7, -UR6, URZ ;  /* 0x8000000607069290 */ /* 0x000fe4000fffe0ff */
[----:B------:R-:W-:Y:S02]  /*7470*/  @!UP1 UIMAD UR37, UR4, UR5, UR37 ;  /* 0x00000005042592a4 */ /* 0x000fe4000f8e0225 */
[----:B------:R-:W-:Y:S01]  /*7480*/  UIADD3 UR4, UPT, UPT, -UR43, URZ, URZ ;  /* 0x000000ff2b047290 */ /* 0x000fe2000fffe1ff */
[----:B------:R-:W-:Y:S01]  /*7490*/  @P2 VIADD R11, R11, 0x1 ;  /* 0x000000010b0b2836 */ /* 0x000fe20000000000 */
[----:B------:R-:W-:Y:S02]  /*74a0*/  @!UP1 UIMAD UR36, UR6, UR14, UR36 ;  /* 0x0000000e062492a4 */ /* 0x000fe4000f8e0224 */
[----:B------:R-:W-:Y:S02]  /*74b0*/  UIMAD UR5, UR53, UR4, UR23 ;  /* 0x00000004350572a4 */ /* 0x000fe4000f8e0217 */
[----:B------:R-:W-:Y:S01]  /*74c0*/  UIADD3 UR4, UPT, UPT, -UR44, URZ, URZ ;  /* 0x000000ff2c047290 */ /* 0x000fe2000fffe1ff */
[----:B------:R-:W-:Y:S01]  /*74d0*/  R2UR UR45, R11 ;  /* 0x000000000b2d72ca */ /* 0x000fe200000e0000 */
[----:B------:R-:W-:Y:S02]  /*74e0*/  USHF.L.U32 UR51, UR5, 0x7, URZ ;  /* 0x0000000705337899 */ /* 0x000fe400080006ff */
[----:B------:R-:W-:Y:S10]  /*74f0*/  UIMAD UR43, UR17, UR4, UR43 ;  /* 0x00000004112b72a4 */ /* 0x000ff4000f8e022b */
[----:B------:R-:W-:Y:S02]  /*7500*/  @!UP0 UIADD3 UR45, UPT, UPT, -UR45, URZ, URZ ;  /* 0x000000ff2d2d8290 */ /* 0x000fe4000fffe1ff */
[----:B------:R-:W-:Y:S02]  /*7510*/  ULOP3.LUT UP0, URZ, UR11, 0x1b0, URZ, 0xc0, !UPT ;  /* 0x000001b00bff7892 */ /* 0x000fe4000f80c0ff */
[----:B------:R-:W-:Y:S04]  /*7520*/  @!UP2 ULOP3.LUT UR45, URZ, UR16, URZ, 0x33, !UPT ;  /* 0x00000010ff2da292 */ /* 0x000fe8000f8e33ff */
[----:B------:R-:W-:Y:S04]  /*7530*/  UIADD3 UR6, UPT, UPT, -UR45, URZ, URZ ;  /* 0x000000ff2d067290 */ /* 0x000fe8000fffe1ff */
[----:B------:R-:W-:Y:S01]  /*7540*/  UIMAD UR44, UR16, UR6, UR44 ;  /* 0x00000006102c72a4 */ /* 0x000fe2000f8e022c */
[----:B------:R-:W-:Y:S11]  /*7550*/  BRA.U !UP0, `(.L_x_105) ;  /* 0x0000000108407547 */ /* 0x000ff6000b800000 */
[----:B------:R-:W1:Y:S01]  /*7560*/  LDCU.64 UR8, c[0x4][0x80] ;  /* 0x01001000ff0877ac */ /* 0x000e620008000a00 */
[----:B------:R-:W-:Y:S01]  /*7570*/  MOV R15, 0x0 ;  /* 0x00000000000f7802 */ /* 0x000fe20000000f00 */
[----:B------:R-:W-:Y:S02]  /*7580*/  HFMA2 R12, -RZ, RZ, 0, 5.9604644775390625e-08 ;  /* 0x00000001ff0c7431 */ /* 0x000fe400000001ff */
[----:B------:R-:W-:Y:S02]  /*7590*/  IMAD.MOV.U32 R8, RZ, RZ, 0x70 ;  /* 0x00000070ff087424 */ /* 0x000fe400078e00ff */
[----:B------:R-:W-:Y:S01]  /*75a0*/  IMAD.MOV.U32 R13, RZ, RZ, RZ ;  /* 0x000000ffff0d7224 */ /* 0x000fe200078e00ff */
[----:B------:R-:W2:Y:S01]  /*75b0*/  LDCU.64 UR6, c[0x4][0x88] ;  /* 0x01001100ff0677ac */ /* 0x000ea20008000a00 */
[----:B------:R-:W3:Y:S01]  /*75c0*/  LDC.64 R14, c[0x4][R15] ;  /* 0x010000000f0e7b82 */ /* 0x000ee20000000a00 */
[----:B------:R-:W4:Y:S01]  /*75d0*/  LDCU.64 UR4, c[0x4][0x8] ;  /* 0x01000100ff0477ac */ /* 0x000f220008000a00 */
[----:B-1----:R-:W-:Y:S01]  /*75e0*/  MOV R5, UR9 ;  /* 0x0000000900057c02 */ /* 0x002fe20008000f00 */
[----:B------:R-:W-:Y:S01]  /*75f0*/  IMAD.U32 R4, RZ, RZ, UR8 ;  /* 0x00000008ff047e24 */ /* 0x000fe2000f8e00ff */
[----:B--2---:R-:W-:Y:S01]  /*7600*/  MOV R7, UR7 ;  /* 0x0000000700077c02 */ /* 0x004fe20008000f00 */
[----:B------:R-:W-:Y:S01]  /*7610*/  IMAD.U32 R6, RZ, RZ, UR6 ;  /* 0x00000006ff067e24 */ /* 0x000fe2000f8e00ff */
[----:B----4-:R-:W-:Y:S01]  /*7620*/  MOV R11, UR5 ;  /* 0x00000005000b7c02 */ /* 0x010fe20008000f00 */
[----:B------:R-:W-:Y:S02]  /*7630*/  IMAD.U32 R10, RZ, RZ, UR4 ;  /* 0x00000004ff0a7e24 */ /* 0x000fe4000f8e00ff */
[----:B------:R-:W-:Y:S07]  /*7640*/  LEPC R20, `(.L_x_105) ;  /* 0x000000001014794e */ /* 0x000fee0000000000 */
[----:B---3-5:R-:W-:Y:S05]  /*7650*/  CALL.ABS.NOINC R14 ;  /* 0x000000000e007343 */ /* 0x028fea0003c00000 */
.L_x_105:
[----:B------:R-:W-:Y:S01]  /*7660*/  LOP3.LUT P0, RZ, R178, 0x1b0, RZ, 0xc0, !PT ;  /* 0x000001b0b2ff7812 */ /* 0x000fe2000780c0ff */
[----:B------:R-:W-:Y:S11]  /*7670*/  BSSY.RECONVERGENT B6, `(.L_x_106) ;  /* 0x0000013000067945 */ /* 0x000ff60003800200 */
[----:B------:R-:W-:Y:S01]  /*7680*/  @!UPT UIADD3 URZ, UPT, UPT, URZ, URZ, URZ ;  /* 0x000000fffffff290 */ /* 0x000fe2000fffe0ff */
[----:B------:R-:W-:Y:S05]  /*7690*/  @!P0 BRA `(.L_x_107) ;  /* 0x0000000000408947 */ /* 0x000fea0003800000 */
        /* <DEDUP_REMOVED lines=16> */
.L_x_107:
[----:B------:R-:W-:Y:S05]  /*77a0*/  BSYNC.RECONVERGENT B6 ;  /* 0x0000000000067941 */ /* 0x000fea0003800200 */
.L_x_106:
[----:B------:R-:W-:Y:S02]  /*77b0*/  R2UR UR6, R173 ;  /* 0x00000000ad0672ca */ /* 0x000fe400000e0000 */
[----:B------:R-:W-:Y:S02]  /*77c0*/  R2UR UR5, R170 ;  /* 0x00000000aa0572ca */ /* 0x000fe400000e0000 */
[----:B------:R-:W-:Y:S02]  /*77d0*/  R2UR UR4, R169 ;  /* 0x00000000a90472ca */ /* 0x000fe400000e0000 */
[----:B------:R-:W-:Y:S02]  /*77e0*/  ISETP.NE.U32.AND P4, PT, R154, RZ, PT ;  /* 0x000000ff9a00720c */ /* 0x000fe40003f85070 */
[----:B------:R-:W-:Y:S02]  /*77f0*/  ISETP.NE.U32.AND P2, PT, RZ, UR60, PT ;  /* 0x0000003cff007c0c */ /* 0x000fe4000bf45070 */
[----:B------:R-:W-:Y:S02]  /*7800*/  ISETP.NE.AND.EX P4, PT, R155, RZ, PT, P4 ;  /* 0x000000ff9b00720c */ /* 0x000fe40003f85340 */
[----:B------:R-:W-:Y:S01]  /*7810*/  ISETP.NE.AND.EX P2, PT, RZ, UR61, PT, P2 ;  /* 0x0000003dff007c0c */ /* 0x000fe2000bf45320 */
[----:B------:R-:W-:Y:S02]  /*7820*/  UISETP.NE.AND UP2, UPT, UR6, URZ, UPT ;  /* 0x000000ff0600728c */ /* 0x000fe4000bf45270 */
[----:B------:R-:W-:Y:S04]  /*7830*/  UISETP.NE.U32.AND UP0, UPT, UR5, URZ, UPT ;  /* 0x000000ff0500728c */ /* 0x000fe8000bf05070 */
[----:B------:R-:W-:Y:S01]  /*7840*/  UISETP.NE.AND.EX UP1, UPT, UR4, URZ, UPT, UP0 ;  /* 0x000000ff0400728c */ /* 0x000fe2000bf25300 */
[----:B------:R-:W-:Y:S01]  /*7850*/  PLOP3.LUT P1, PT, PT, PT, UP2, 0x80, 0x8 ;  /* 0x000000000008781c */ /* 0x000fe20003f2f028 */
[----:B------:R-:W-:Y:S03]  /*7860*/  UPLOP3.LUT UP0, UPT, UPT, UPT, UPT, 0x40, 0x4 ;  /* 0x000000000004789c */ /* 0x000fe60003f0e870 */
[----:B------:R-:W-:Y:S06]  /*7870*/  @UP2 UPLOP3.LUT UP0, UPT, UPT, UPT, UP1, 0x80, 0x8 ;  /* 0x000000000008289c */ /* 0x000fec0003f0f010 */
[----:B------:R-:W-:Y:S01]  /*7880*/  PLOP3.LUT P0, PT, PT, PT, UP0, 0x80, 0x8 ;  /* 0x000000000008781c */ /* 0x000fe20003f0f008 */
[----:B------:R-:W-:Y:S01]  /*7890*/  @!UPT UIADD3 URZ, UPT, UPT, URZ, URZ, URZ ;  /* 0x000000fffffff290 */ /* 0x000fe2000fffe0ff */
[----:B------:R-:W-:Y:S11]  /*78a0*/  BRA.U !UP1, `(.L_x_108) ;  /* 0x0000000109407547 */ /* 0x000ff6000b800000 */
[----:B------:R-:W-:Y:S01]  /*78b0*/  UISETP.NE.U32.AND UP0, UPT, UR60, URZ, UPT ;  /* 0x000000ff3c00728c */ /* 0x000fe2000bf05070 */
[----:B------:R-:W-:Y:S01]  /*78c0*/  R2UR UR6, R170 ;  /* 0x00000000aa0672ca */ /* 0x000fe200000e0000 */
[----:B------:R-:W1:Y:S01]  /*78d0*/  LDCU.64 UR8, c[0x0][0x358] ;  /* 0x00006b00ff0877ac */ /* 0x000e620008000a00 */
[----:B------:R-:W-:Y:S02]  /*78e0*/  HFMA2 R167, -RZ, RZ, 0, 5.9604644775390625e-08 ;  /* 0x00000001ffa77431 */ /* 0x000fe400000001ff */
[----:B------:R-:W-:Y:S01]  /*78f0*/  IMAD.MOV.U32 R0, RZ, RZ, 0x1 ;  /* 0x00000001ff007424 */ /* 0x000fe200078e00ff */
[----:B------:R-:W-:Y:S06]  /*7900*/  UISETP.NE.AND.EX UP0, UPT, UR61, URZ, UPT, UP0 ;  /* 0x000000ff3d00728c */ /* 0x000fec000bf05300 */
[----:B------:R-:W-:Y:S05]  /*7910*/  PLOP3.LUT P3, PT, PT, PT, UP0, 0x80, 0x8 ;  /* 0x000000000008781c */ /* 0x000fea0003f6f008 */
[----:B------:R-:W2:Y:S01]  /*7920*/  @UP0 LDCU.64 UR4, c[0x0][0x988] ;  /* 0x00013100ff0407ac */ /* 0x000ea20008000a00 */
[----:B------:R-:W-:Y:S07]  /*7930*/  @UP0 UIMAD UR6, UR52, UR6, URZ ;  /* 0x00000006340602a4 */ /* 0x000fee000f8e02ff */
[----:B------:R-:W-:Y:S01]  /*7940*/  @!P3 PRMT R167, R0, 0x7610, R167 ;  /* 0x0000761000a7b816 */ /* 0x000fe200000000a7 */
[----:B--2---:R-:W-:Y:S06]  /*7950*/  @UP0 UIMAD.WIDE UR4, UR6, 0x4, UR4 ;  /* 0x00000004060408a5 */ /* 0x004fec000f8e0204 */
[----:B------:R-:W-:Y:S02]  /*7960*/  IMAD.U32 R4, RZ, RZ, UR4 ;  /* 0x00000004ff047e24 */ /* 0x000fe4000f8e00ff */
[----:B------:R-:W-:Y:S03]  /*7970*/  IMAD.U32 R5, RZ, RZ, UR5 ;  /* 0x00000005ff057e24 */ /* 0x000fe6000f8e00ff */
[----:B------:R-:W2:Y:S02]  /*7980*/  @!UP0 LDCU UR4, c[0x0][0x980] ;  /* 0x00013000ff0487ac */ /* 0x000ea40008000800 */
[----:B-1---5:R1:W5:Y:S02]  /*7990*/  @P3 LDG.E R73, desc[UR8][R4.64] ;  /* 0x0000000804493981 */ /* 0x022364000c1e1900 */
[----:B-12---:R-:W-:Y:S02]  /*79a0*/  @!P3 MOV R73, UR4 ;  /* 0x000000040049bc02 */ /* 0x006fe40008000f00 */
.L_x_108:
[----:B------:R-:W-:Y:S05]  /*79b0*/  @!P4 BRA `(.L_x_109) ;  /* 0x000000000024c947 */ /* 0x000fea0003800000 */
[----:B------:R-:W-:Y:S01]  /*79c0*/  ISETP.NE.U32.AND P3, PT, R152, RZ, PT ;  /* 0x000000ff9800720c */ /* 0x000fe20003f65070 */
[----:B------:R-:W1:Y:S03]  /*79d0*/  LDCU.64 UR4, c[0x0][0x358] ;  /* 0x00006b00ff0477ac */ /* 0x000e660008000a00 */
[----:B------:R-:W-:Y:S11]  /*79e0*/  ISETP.NE.AND.EX P3, PT, R153, RZ, PT, P3 ;  /* 0x000000ff9900720c */ /* 0x000ff60003f65330 */
[----:B------:R-:W-:Y:S02]  /*79f0*/  @!UPT UIADD3 URZ, UPT, UPT, URZ, URZ, URZ ;  /* 0x000000fffffff290 */ /* 0x000fe4000fffe0ff */
[----:B------:R-:W2:Y:S01]  /*7a00*/  @P3 LDC.64 R4, c[0x0][0x9a8] ;  /* 0x00026a00ff043b82 */ /* 0x000ea20000000a00 */
[----:B------:R-:W-:Y:S04]  /*7a10*/  @P3 IMAD R0, R154, UR52, RZ ;  /* 0x000000349a003c24 */ /* 0x000fe8000f8e02ff */
[----:B--2---:R-:W-:Y:S05]  /*7a20*/  @P3 IMAD.WIDE R4, R0, 0x4, R4 ;  /* 0x0000000400043825 */ /* 0x004fea00078e0204 */
[----:B-1---5:R1:W5:Y:S02]  /*7a30*/  @P3 LDG.E R70, desc[UR4][R4.64] ;  /* 0x0000000404463981 */ /* 0x022364000c1e1900 */
[----:B-1----:R-:W2:Y:S02]  /*7a40*/  @!P3 LDC R70, c[0x0][0x9a0] ;  /* 0x00026800ff46bb82 */ /* 0x002ea40000000800 */
.L_x_109:
[----:B-----5:R-:W-:Y:S01]  /*7a50*/  FSETP.NEU.AND P4, PT, R73, RZ, PT ;  /* 0x000000ff4900720b */ /* 0x020fe20003f8d000 */
[----:B------:R-:W-:Y:S01]  /*7a60*/  BSSY B1, `(.L_x_110) ;  /* 0x0000047000017945 */ /* 0x000fe20003800000 */
[----:B------:R-:W-:Y:S01]  /*7a70*/  SEL R5, RZ, 0xffffffff, P2 ;  /* 0xffffffffff057807 */ /* 0x000fe20001000000 */
[----:B------:R-:W-:Y:S01]  /*7a80*/  IMAD.MOV.U32 R184, RZ, RZ, 0x1 ;  /* 0x00000001ffb87424 */ /* 0x000fe200078e00ff */
[----:B------:R-:W-:Y:S01]  /*7a90*/  LOP3.LUT P3, RZ, R167, 0xff, RZ, 0xc0, !PT ;  /* 0x000000ffa7ff7812 */ /* 0x000fe2000786c0ff */
[----:B------:R-:W-:Y:S01]  /*7aa0*/  IMAD.IADD R71, R69, 0x1, R2 ;  /* 0x0000000145477824 */ /* 0x000fe200078e0202 */
[----:B------:R-:W-:Y:S02]  /*7ab0*/  @P1 SEL R4, RZ, 0xffffffff, P4 ;  /* 0xffffffffff041807 */ /* 0x000fe40002000000 */
[----:B------:R-:W-:Y:S02]  /*7ac0*/  CS2R R150, SRZ ;  /* 0x0000000000967805 */ /* 0x000fe4000001ff00 */
[----:B------:R-:W-:Y:S02]  /*7ad0*/  LEA R0, R160, UR50, 0x3 ;  /* 0x00000032a0007c11 */ /* 0x000fe4000f8e18ff */
[----:B------:R-:W-:Y:S02]  /*7ae0*/  CS2R R148, SRZ ;  /* 0x0000000000947805 */ /* 0x000fe4000001ff00 */
[----:B------:R-:W-:Y:S02]  /*7af0*/  @P0 SEL R4, R5, R4, !P3 ;  /* 0x0000000405040207 */ /* 0x000fe40005800000 */
[----:B------:R-:W-:Y:S02]  /*7b00*/  CS2R R146, SRZ ;  /* 0x0000000000927805 */ /* 0x000fe4000001ff00 */
[----:B------:R-:W-:Y:S02]  /*7b10*/  LEA R180, R68, UR50, 0x3 ;  /* 0x0000003244b47c11 */ /* 0x000fe4000f8e18ff */
[----:B------:R-:W-:Y:S02]  /*7b20*/  CS2R R144, SRZ ;  /* 0x0000000000907805 */ /* 0x000fe4000001ff00 */
[----:B------:R-:W-:Y:S02]  /*7b30*/  @P1 LOP3.LUT R4, R4, 0x1, RZ, 0xc0, !PT ;  /* 0x0000000104041812 */ /* 0x000fe400078ec0ff */
[----:B------:R-:W-:Y:S02]  /*7b40*/  CS2R R142, SRZ ;  /* 0x00000000008e7805 */ /* 0x000fe4000001ff00 */
[----:B------:R-:W-:Y:S02]  /*7b50*/  SHF.L.U32 R3, R162, 0x1f, RZ ;  /* 0x0000001fa2037819 */ /* 0x000fe400000006ff */
[----:B------:R-:W-:Y:S02]  /*7b60*/  CS2R R140, SRZ ;  /* 0x00000000008c7805 */ /* 0x000fe4000001ff00 */
[----:B------:R-:W-:Y:S02]  /*7b70*/  ISETP.NE.U32.OR P6, PT, R4, 0x1, !P1 ;  /* 0x000000010400780c */ /* 0x000fe40004fc5470 */
[----:B------:R-:W-:Y:S02]  /*7b80*/  CS2R R138, SRZ ;  /* 0x00000000008a7805 */ /* 0x000fe4000001ff00 */
[----:B------:R-:W-:Y:S02]  /*7b90*/  PLOP3.LUT P2, PT, PT, PT, UP1, 0x80, 0x8 ;  /* 0x000000000008781c */ /* 0x000fe40003f4f018 */
[----:B------:R-:W-:Y:S02]  /*7ba0*/  CS2R R136, SRZ ;  /* 0x0000000000887805 */ /* 0x000fe4000001ff00 */
[----:B------:R-:W-:Y:S02]  /*7bb0*/  SEL R4, RZ, 0xffffffff, P4 ;  /* 0xffffffffff047807 */ /* 0x000fe40002000000 */
[----:B------:R-:W-:Y:S03]  /*7bc0*/  P2R R156, PR, RZ, 0x40 ;  /* 0x00000040ff9c7803 */ /* 0x000fe60000000000 */
[----:B------:R-:W-:Y:S04]  /*7bd0*/  @P6 SHF.L.U32 R7, R135, 0x1f, RZ ;  /* 0x0000001f87076819 */ /* 0x000fe800000006ff */
[----:B------:R-:W-:Y:S01]  /*7be0*/  @P2 SEL R4, R5, R4, !P3 ;  /* 0x0000000405042207 */ /* 0x000fe20005800000 */
[----:B------:R-:W1:Y:S03]  /*7bf0*/  @P6 SYNCS.PHASECHK.TRANS64.TRYWAIT P1, [R0+URZ+0x100], R7 ;  /* 0x00010007000065a7 */ /* 0x000e6600080211ff */
[----:B------:R-:W-:Y:S04]  /*7c00*/  LOP3.LUT R4, R4, 0x1, RZ, 0xc0, !PT ;  /* 0x0000000104047812 */ /* 0x000fe800078ec0ff */
[----:B------:R-:W-:Y:S04]  /*7c10*/  ISETP.NE.U32.AND P5, PT, R4, 0x1, PT ;  /* 0x000000010400780c */ /* 0x000fe80003fa5070 */
[----:B------:R-:W-:Y:S01]  /*7c20*/  P2R R185, PR, RZ, 0x20 ;  /* 0x00000020ffb97803 */ /* 0x000fe20000000000 */
[----:B------:R3:W4:Y:S01]  /*7c30*/  SYNCS.PHASECHK.TRANS64.TRYWAIT P0, [R180+URZ+0x140], R3 ;  /* 0x00014003b40075a7 */ /* 0x00072200080011ff */
[----:B-1----:R-:W-:Y:S01]  /*7c40*/  @P6 SEL R184, RZ, 0x1, !P1 ;  /* 0x00000001ffb86807 */ /* 0x002fe20004800000 */
[----:B---3--:R-:W-:Y:S06]  /*7c50*/  @!P6 BRA `(.L_x_111) ;  /* 0x00000000009ce947 */ /* 0x008fec0003800000 */
[----:B------:R-:W-:Y:S01]  /*7c60*/  @P5 IMAD R8, R160, 0x2000, R177 ;  /* 0x00002000a0085824 */ /* 0x000fe200078e02b1 */
[----:B------:R-:W1:Y:S01]  /*7c70*/  S2R R2, SR_CgaCtaId ;  /* 0x0000000000027919 */ /* 0x000e620000008800 */
[----:B------:R-:W-:Y:S01]  /*7c80*/  ISETP.NE.AND P1, PT, R184, RZ, PT ;  /* 0x000000ffb800720c */ /* 0x000fe20003f25270 */
[----:B------:R-:W-:Y:S01]  /*7c90*/  BSSY B0, `(.L_x_112) ;  /* 0x0000010000007945 */ /* 0x000fe20003800000 */
[--C-:B------:R-:W-:Y:S01]  /*7ca0*/  @P5 IMAD R7, R165, -0x10, R8.reuse ;  /* 0xfffffff0a5075824 */ /* 0x100fe200078e0208 */
[----:B------:R-:W-:Y:S01]  /*7cb0*/  CS2R R138, SRZ ;  /* 0x00000000008a7805 */ /* 0x000fe2000001ff00 */
[----:B------:R-:W-:Y:S01]  /*7cc0*/  @P5 IMAD R6, R164, -0x10, R8 ;  /* 0xfffffff0a4065824 */ /* 0x000fe200078e0208 */
[----:B------:R-:W-:Y:S01]  /*7cd0*/  CS2R R136, SRZ ;  /* 0x0000000000887805 */ /* 0x000fe2000001ff00 */
[----:B------:R-:W-:Y:S01]  /*7ce0*/  @P5 IMAD R4, R176, 0x10, R7 ;  /* 0x00000010b0045824 */ /* 0x000fe200078e0207 */
[----:B------:R-:W-:Y:S02]  /*7cf0*/  CS2R R146, SRZ ;  /* 0x0000000000927805 */ /* 0x000fe4000001ff00 */
[----:B------:R-:W-:Y:S02]  /*7d00*/  CS2R R144, SRZ ;  /* 0x0000000000907805 */ /* 0x000fe4000001ff00 */
[----:B------:R-:W-:Y:S02]  /*7d10*/  CS2R R142, SRZ ;  /* 0x00000000008e7805 */ /* 0x000fe4000001ff00 */
[----:B------:R-:W-:Y:S02]  /*7d20*/  CS2R R140, SRZ ;  /* 0x00000000008c7805 */ /* 0x000fe4000001ff00 */
[----:B------:R-:W-:Y:S02]  /*7d30*/  CS2R R150, SRZ ;  /* 0x0000000000967805 */ /* 0x000fe4000001ff00 */
[----:B------:R-:W-:Y:S01]  /*7d40*/  CS2R R148, SRZ ;  /* 0x0000000000947805 */ /* 0x000fe2000001ff00 */
[----:B------:R-:W-:Y:S06]  /*7d50*/  @P1 BRA `(.L_x_113) ;  /* 0x00000000000c1947 */ /* 0x000fec0003800000 */
[----:B------:R-:W-:Y:S04]  /*7d60*/  SHF.L.U32 R5, R135, 0x1f, RZ ;  /* 0x0000001f87057819 */ /* 0x000fe800000006ff */
[----:B------:R-:W3:Y:S02]  /*7d70*/  SYNCS.PHASECHK.TRANS64.TRYWAIT P1, [R0+URZ+0x100], R5 ;  /* 0x00010005000075a7 */ /* 0x000ee400080211ff */
[----:B---3--:R-:W-:Y:S05]  /*7d80*/  @!P1 BRA `(.L_x_114) ;  /* 0x0000003800289947 */ /* 0x008fea0003800000 */
.L_x_113:
[----:B------:R-:W-:Y:S05]  /*7d90*/  BSYNC B0 ;  /* 0x0000000000007941 */ /* 0x000fea0003800000 */
.L_x_112:
[----:B------:R-:W-:Y:S01]  /*7da0*/  ISETP.NE.AND P1, PT, R185, RZ, PT ;  /* 0x000000ffb900720c */ /* 0x000fe20003f25270 */
[----:B---3--:R-:W-:Y:S02]  /*7db0*/  VIADD R5, R0, 0x110 ;  /* 0x0000011000057836 */ /* 0x008fe40000000000 */
[----:B------:R-:W-:Y:S03]  /*7dc0*/  VIADD R160, R160, 0x1 ;  /* 0x00000001a0a07836 */ /* 0x000fe60000000000 */
[----:B-1----:R-:W-:Y:S07]  /*7dd0*/  PRMT R2, R2, 0x654, R5 ;  /* 0x0000065402027816 */ /* 0x002fee0000000005 */
[----:B------:R1:W3:Y:S04]  /*7de0*/  @P1 LDS.128 R136, [R8] ;  /* 0x0000000008881984 */ /* 0x0002e80000000c00 */
[----:B------:R1:W1:Y:S04]  /*7df0*/  @P1 LDS.128 R144, [R6+0x20] ;  /* 0x0000200006901984 */ /* 0x0002680000000c00 */
[----:B------:R1:W1:Y:S04]  /*7e00*/  @P1 LDS.128 R140, [R7+0x10] ;  /* 0x00001000078c1984 */ /* 0x0002680000000c00 */
[----:B------:R1:W1:Y:S01]  /*7e10*/  @P1 LDS.128 R148, [R4+0x10] ;  /* 0x0000100004941984 */ /* 0x0002620000000c00 */
[C---:B------:R-:W-:Y:S01]  /*7e20*/  ISETP.NE.AND P1, PT, R160.reuse, 0x2, PT ;  /* 0x00000002a000780c */ /* 0x040fe20003f25270 */
[----:B------:R-:W-:Y:S01]  /*7e30*/  @!PT LDS RZ, [RZ] ;  /* 0x00000000fffff984 */ /* 0x000fe20000000800 */
[----:B------:R-:W-:Y:S01]  /*7e40*/  @!PT LDS RZ, [RZ] ;  /* 0x00000000fffff984 */ /* 0x000fe20000000800 */
[----:B------:R-:W-:Y:S01]  /*7e50*/  @!PT LDS RZ, [RZ] ;  /* 0x00000000fffff984 */ /* 0x000fe20000000800 */
[----:B------:R-:W-:Y:S01]  /*7e60*/  @!PT LDS RZ, [RZ] ;  /* 0x00000000fffff984 */ /* 0x000fe20000000800 */
[----:B------:R5:W-:Y:S06]  /*7e70*/  MEMBAR.ALL.CTA ;  /* 0x0000000000007992 */ /* 0x000bec0000008000 */
[----:B-----5:R-:W5:Y:S01]  /*7e80*/  FENCE.VIEW.ASYNC.S ;  /* 0x00000000000073c6 */ /* 0x020f620000000000 */
[----:B------:R-:W-:Y:S02]  /*7e90*/  SEL R0, RZ, 0x1, P1 ;  /* 0x00000001ff007807 */ /* 0x000fe40000800000 */
[----:B------:R-:W-:Y:S02]  /*7ea0*/  SEL R160, R160, RZ, P1 ;  /* 0x000000ffa0a07207 */ /* 0x000fe40000800000 */
[----:B------:R-:W-:Y:S01]  /*7eb0*/  LOP3.LUT R135, R135, R0, RZ, 0x3c, !PT ;  /* 0x0000000087877212 */ /* 0x000fe200078e3cff */
[----:B-----5:R1:W-:Y:S06]  /*7ec0*/  SYNCS.ARRIVE.TRANS64.RED.A1T0 RZ, [R2+URZ], RZ ;  /* 0x000000ff02ff79a7 */ /* 0x0203ec00081004ff */
.L_x_111:
[----:B------:R-:W-:Y:S05]  /*7ed0*/  BSYNC B1 ;  /* 0x0000000000017941 */ /* 0x000fea0003800000 */
.L_x_110:
[----:B------:R-:W-:Y:S04]  /*7ee0*/  SHF.R.U32.HI R5, RZ, 0x15, R71 ;  /* 0x00000015ff057819 */ /* 0x000fe80000011647 */
[----:B------:R-:W-:Y:S01]  /*7ef0*/  LOP3.LUT P1, RZ, R5, 0x3, R168, 0x48, !PT ;  /* 0x0000000305ff7812 */ /* 0x000fe200078248a8 */
[----:B------:R-:W-:Y:S01]  /*7f00*/  @!UPT UIADD3 URZ, UPT, UPT, URZ, URZ, URZ ;  /* 0x000000fffffff290 */ /* 0x000fe2000fffe0ff */
[----:B----4-:R-:W-:Y:S11]  /*7f10*/  @P0 BRA `(.L_x_115) ;  /* 0x0000000000080947 */ /* 0x010ff60003800000 */
[----:B------:R-:W4:Y:S02]  /*7f20*/  SYNCS.PHASECHK.TRANS64.TRYWAIT P0, [R180+URZ+0x140], R3 ;  /* 0x00014003b40075a7 */ /* 0x000f2400080011ff */
[----:B----4-:R-:W-:Y:S05]  /*7f30*/  @!P0 BRA `(.L_x_116) ;  /* 0x0000003400d08947 */ /* 0x010fea0003800000 */
.L_x_115:
[----:B------:R-:W-:Y:S04]  /*7f40*/  BSSY.RECONVERGENT B6, `(.L_x_117) ;  /* 0x0000012000067945 */ /* 0x000fe80003800200 */
[----:B------:R-:W-:Y:S05]  /*7f50*/  @!P1 BRA `(.L_x_118) ;  /* 0x0000000000409947 */ /* 0x000fea0003800000 */
[----:B------:R-:W5:Y:S01]  /*7f60*/  LDCU.64 UR8, c[0x4][0x70] ;  /* 0x01000e00ff0877ac */ /* 0x000f620008000a00 */
[----:B----4-:R-:W-:Y:S01]  /*7f70*/  MOV R3, 0x0 ;  /* 0x0000000000037802 */ /* 0x010fe20000000f00 */
[----:B------:R-:W-:Y:S02]  /*7f80*/  HFMA2 R12, -RZ, RZ, 0, 5.9604644775390625e-08 ;  /* 0x00000001ff0c7431 */ /* 0x000fe400000001ff */
[----:B-1----:R-:W-:Y:S02]  /*7f90*/  IMAD.MOV.U32 R8, RZ, RZ, 0x192 ;  /* 0x00000192ff087424 */ /* 0x002fe400078e00ff */
[----:B------:R-:W-:Y:S01]  /*7fa0*/  IMAD.MOV.U32 R13, RZ, RZ, RZ ;  /* 0x000000ffff0d7224 */ /* 0x000fe200078e00ff */
[----:B------:R-:W1:Y:S01]  /*7fb0*/  LDCU.64 UR6, c[0x4][0x78] ;  /* 0x01000f00ff0677ac */ /* 0x000e620008000a00 */
[----:B------:R-:W4:Y:S01]  /*7fc0*/  LDC.64 R2, c[0x4][R3] ;  /* 0x0100000003027b82 */ /* 0x000f220000000a00 */
[----:B------:R-:W2:Y:S01]  /*7fd0*/  LDCU.64 UR4, c[0x4][0x10] ;  /* 0x01000200ff0477ac */ /* 0x000ea20008000a00 */
[----:B-----5:R-:W-:Y:S01]  /*7fe0*/  MOV R5, UR9 ;  /* 0x0000000900057c02 */ /* 0x020fe20008000f00 */
[----:B------:R-:W-:Y:S01]  /*7ff0*/  IMAD.U32 R4, RZ, RZ, UR8 ;  /* 0x00000008ff047e24 */ /* 0x000fe2000f8e00ff */
[----:B-1----:R-:W-:Y:S01]  /*8000*/  MOV R7, UR7 ;  /* 0x0000000700077c02 */ /* 0x002fe20008000f00 */
[----:B------:R-:W-:Y:S01]  /*8010*/  IMAD.U32 R6, RZ, RZ, UR6 ;  /* 0x00000006ff067e24 */ /* 0x000fe2000f8e00ff */
[----:B--2---:R-:W-:Y:S01]  /*8020*/  MOV R11, UR5 ;  /* 0x00000005000b7c02 */ /* 0x004fe20008000f00 */
[----:B------:R-:W-:Y:S02]  /*8030*/  IMAD.U32 R10, RZ, RZ, UR4 ;  /* 0x00000004ff0a7e24 */ /* 0x000fe4000f8e00ff */
[----:B------:R-:W-:Y:S07]  /*8040*/  LEPC R20, `(.L_x_118) ;  /* 0x000000001014794e */ /* 0x000fee0000000000 */
[----:B---34-:R-:W-:Y:S05]  /*8050*/  CALL.ABS.NOINC R2 ;  /* 0x0000000002007343 */ /* 0x018fea0003c00000 */
.L_x_118:
[----:B------:R-:W-:Y:S05]  /*8060*/  BSYNC.RECONVERGENT B6 ;  /* 0x0000000000067941 */ /* 0x000fea0003800200 */
.L_x_117:
[-C--:B---3--:R-:W-:Y:S01]  /*8070*/  F2FP.F16.E4M3.UNPACK_B R74, R136.reuse ;  /* 0x00000088ff4a723e */ /* 0x088fe200020006ff */
[----:B------:R-:W-:Y:S05]  /*8080*/  WARPSYNC.ALL ;  /* 0x0000000000007948 */ /* 0x000fea0003800000 */
[----:B------:R-:W-:Y:S01]  /*8090*/  R2UR UR4, R71 ;  /* 0x00000000470472ca */ /* 0x000fe200000e0000 */
[--C-:B------:R-:W-:Y:S01]  /*80a0*/  HADD2.F32 R72, -RZ, R74.reuse.H0_H0 ;  /* 0x2000004aff487230 */ /* 0x100fe20000004100 */
[----:B------:R-:W-:Y:S01]  /*80b0*/  F2FP.F16.E4M3.UNPACK_B R76, R136.H1 ;  /* 0x00000088ff4c723e */ /* 0x000fe200030006ff */
[----:B------:R-:W-:Y:S01]  /*80c0*/  HADD2.F32 R75, -RZ, R74.H1_H1 ;  /* 0x3000004aff4b7230 */ /* 0x000fe20000004100 */
[-C--:B------:R-:W-:Y:S01]  /*80d0*/  F2FP.F16.E4M3.UNPACK_B R78, R137.reuse ;  /* 0x00000089ff4e723e */ /* 0x080fe200020006ff */
[----:B------:R-:W-:Y:S01]  /*80e0*/  BSSY.RECONVERGENT B0, `(.L_x_119) ;  /* 0x000011d000007945 */ /* 0x000fe20003800200 */
[----:B------:R-:W-:Y:S01]  /*80f0*/  F2FP.F16.E4M3.UNPACK_B R80, R137.H1 ;  /* 0x00000089ff50723e */ /* 0x000fe200030006ff */
[--C-:B------:R-:W-:Y:S01]  /*8100*/  HADD2.F32 R74, -RZ, R76.reuse.H0_H0 ;  /* 0x2000004cff4a7230 */ /* 0x100fe20000004100 */
[-C--:B------:R-:W-:Y:S01]  /*8110*/  F2FP.F16.E4M3.UNPACK_B R82, R138.reuse ;  /* 0x0000008aff52723e */ /* 0x080fe200020006ff */
[----:B------:R-:W-:Y:S01]  /*8120*/  HADD2.F32 R76, -RZ, R76.H1_H1 ;  /* 0x3000004cff4c7230 */ /* 0x000fe20000004100 */
[----:B------:R-:W-:Y:S01]  /*8130*/  F2FP.F16.E4M3.UNPACK_B R84, R138.H1 ;  /* 0x0000008aff54723e */ /* 0x000fe200030006ff */
[--C-:B------:R-:W-:Y:S01]  /*8140*/  HADD2.F32 R77, -RZ, R78.reuse.H0_H0 ;  /* 0x2000004eff4d7230 */ /* 0x100fe20000004100 */
[-C--:B------:R-:W-:Y:S01]  /*8150*/  F2FP.F16.E4M3.UNPACK_B R86, R139.reuse ;  /* 0x0000008bff56723e */ /* 0x080fe200020006ff */
[----:B-1----:R-:W2:Y:S01]  /*8160*/  LDTM.x64 R4, tmem[UR4] ;  /* 0x00000004000479ee */ /* 0x002ea20008340000 */
[----:B------:R-:W-:Y:S01]  /*8170*/  F2FP.F16.E4M3.UNPACK_B R88, R139.H1 ;  /* 0x0000008bff58723e */ /* 0x000fe200030006ff */
[----:B------:R-:W-:Y:S01]  /*8180*/  HADD2.F32 R78, -RZ, R78.H1_H1 ;  /* 0x3000004eff4e7230 */ /* 0x000fe20000004100 */
[-C--:B------:R-:W-:Y:S01]  /*8190*/  F2FP.F16.E4M3.UNPACK_B R90, R140.reuse ;  /* 0x0000008cff5a723e */ /* 0x080fe200020006ff */
[----:B------:R-:W-:Y:S01]  /*81a0*/  HADD2.F32 R79, -RZ, R80.H0_H0 ;  /* 0x20000050ff4f7230 */ /* 0x000fe20000004100 */
[----:B------:R-:W-:Y:S01]  /*81b0*/  F2FP.F16.E4M3.UNPACK_B R92, R140.H1 ;  /* 0x0000008cff5c723e */ /* 0x000fe200030006ff */
[--C-:B------:R-:W-:Y:S01]  /*81c0*/  HADD2.F32 R81, -RZ, R82.reuse.H0_H0 ;  /* 0x20000052ff517230 */ /* 0x100fe20000004100 */
[----:B------:R-:W-:Y:S01]  /*81d0*/  ISETP.NE.AND P6, PT, R156, RZ, PT ;  /* 0x000000ff9c00720c */ /* 0x000fe20003fc5270 */
[----:B------:R-:W-:Y:S01]  /*81e0*/  HADD2.F32 R82, -RZ, R82.H1_H1 ;  /* 0x30000052ff527230 */ /* 0x000fe20000004100 */
[----:B------:R-:W-:Y:S01]  /*81f0*/  SHF.L.U32 R186, R175, 0x4, RZ ;  /* 0x00000004afba7819 */ /* 0x000fe200000006ff */
[--C-:B------:R-:W-:Y:S01]  /*8200*/  HADD2.F32 R85, -RZ, R86.reuse.H0_H0 ;  /* 0x20000056ff557230 */ /* 0x100fe20000004100 */
[----:B------:R-:W-:Y:S01]  /*8210*/  SHF.L.U32 R198, R174, 0x4, RZ ;  /* 0x00000004aec67819 */ /* 0x000fe200000006ff */
[----:B------:R-:W-:Y:S01]  /*8220*/  HADD2.F32 R86, -RZ, R86.H1_H1 ;  /* 0x30000056ff567230 */ /* 0x000fe20000004100 */
[----:B------:R-:W-:Y:S01]  /*8230*/  SHF.L.U32 R196, R176, 0x4, RZ ;  /* 0x00000004b0c47819 */ /* 0x000fe200000006ff */
[--C-:B------:R-:W-:Y:S01]  /*8240*/  HADD2.F32 R89, -RZ, R90.reuse.H0_H0 ;  /* 0x2000005aff597230 */ /* 0x100fe20000004100 */
[----:B------:R-:W-:Y:S01]  /*8250*/  F2FP.F16.E4M3.UNPACK_B R94, R141 ;  /* 0x0000008dff5e723e */ /* 0x000fe200020006ff */
[----:B------:R-:W-:Y:S01]  /*8260*/  HADD2.F32 R90, -RZ, R90.H1_H1 ;  /* 0x3000005aff5a7230 */ /* 0x000fe20000004100 */
[----:B------:R-:W-:Y:S01]  /*8270*/  F2FP.F16.E4M3.UNPACK_B R98, R142 ;  /* 0x0000008eff62723e */ /* 0x000fe200020006ff */
[----:B------:R-:W-:Y:S01]  /*8280*/  HADD2.F32 R80, -RZ, R80.H1_H1 ;  /* 0x30000050ff507230 */ /* 0x000fe20000004100 */
[----:B------:R-:W-:Y:S01]  /*8290*/  F2FP.F16.E4M3.UNPACK_B R102, R143 ;  /* 0x0000008fff66723e */ /* 0x000fe200020006ff */
[--C-:B------:R-:W-:Y:S01]  /*82a0*/  HADD2.F32 R93, -RZ, R94.reuse.H0_H0 ;  /* 0x2000005eff5d7230 */ /* 0x100fe20000004100 */
[----:B------:R-:W-:Y:S01]  /*82b0*/  F2FP.F16.E4M3.UNPACK_B R106, R144 ;  /* 0x00000090ff6a723e */ /* 0x000fe200020006ff */
[----:B------:R-:W-:Y:S01]  /*82c0*/  HADD2.F32 R94, -RZ, R94.H1_H1 ;  /* 0x3000005eff5e7230 */ /* 0x000fe20000004100 */
[----:B------:R-:W-:Y:S01]  /*82d0*/  F2FP.F16.E4M3.UNPACK_B R110, R145 ;  /* 0x00000091ff6e723e */ /* 0x000fe200020006ff */
[C---:B--2---:R-:W-:Y:S01]  /*82e0*/  FMUL R0, R70.reuse, R4 ;  /* 0x0000000446007220 */ /* 0x044fe20000400000 */
[C---:B------:R-:W-:Y:S01]  /*82f0*/  FMUL R2, R70.reuse, R5 ;  /* 0x0000000546027220 */ /* 0x040fe20000400000 */
[C---:B------:R-:W-:Y:S01]  /*8300*/  FMUL R4, R70.reuse, R8 ;  /* 0x0000000846047220 */ /* 0x040fe20000400000 */
[C---:B------:R-:W-:Y:S01]  /*8310*/  FMUL R5, R70.reuse, R9 ;  /* 0x0000000946057220 */ /* 0x040fe20000400000 */
[C---:B------:R-:W-:Y:S01]  /*8320*/  FFMA R0, R73.reuse, R72, R0 ;  /* 0x0000004849007223 */ /* 0x040fe20000000000 */
[C---:B------:R-:W-:Y:S01]  /*8330*/  FFMA R2, R73.reuse, R75, R2 ;  /* 0x0000004b49027223 */ /* 0x040fe20000000002 */
[C---:B------:R-:W-:Y:S01]  /*8340*/  FMUL R8, R70.reuse, R12 ;  /* 0x0000000c46087220 */ /* 0x040fe20000400000 */
[C---:B------:R-:W-:Y:S01]  /*8350*/  FMUL R9, R70.reuse, R13 ;  /* 0x0000000d46097220 */ /* 0x040fe20000400000 */
[C---:B------:R-:W-:Y:S01]  /*8360*/  FMUL R12, R70.reuse, R16 ;  /* 0x00000010460c7220 */ /* 0x040fe20000400000 */
[C---:B------:R-:W-:Y:S01]  /*8370*/  FMUL R13, R70.reuse, R17 ;  /* 0x00000011460d7220 */ /* 0x040fe20000400000 */
[C---:B------:R-:W-:Y:S01]  /*8380*/  FMUL R16, R70.reuse, R20 ;  /* 0x0000001446107220 */ /* 0x040fe20000400000 */
[C---:B------:R-:W-:Y:S01]  /*8390*/  FMUL R17, R70.reuse, R21 ;  /* 0x0000001546117220 */ /* 0x040fe20000400000 */
[C---:B------:R-:W-:Y:S01]  /*83a0*/  FMUL R20, R70.reuse, R24 ;  /* 0x0000001846147220 */ /* 0x040fe20000400000 */
[C---:B------:R-:W-:Y:S01]  /*83b0*/  FMUL R21, R70.reuse, R25 ;  /* 0x0000001946157220 */ /* 0x040fe20000400000 */
[--C-:B------:R-:W-:Y:S02]  /*83c0*/  HADD2.F32 R97, -RZ, R98.reuse.H0_H0 ;  /* 0x20000062ff617230 */ /* 0x100fe40000004100 */
[C---:B------:R-:W-:Y:S01]  /*83d0*/  FMUL R24, R70.reuse, R28 ;  /* 0x0000001c46187220 */ /* 0x040fe20000400000 */
[----:B------:R-:W-:Y:S02]  /*83e0*/  HADD2.F32 R98, -RZ, R98.H1_H1 ;  /* 0x30000062ff627230 */ /* 0x000fe40000004100 */
[C---:B------:R-:W-:Y:S01]  /*83f0*/  FMUL R25, R70.reuse, R29 ;  /* 0x0000001d46197220 */ /* 0x040fe20000400000 */
[--C-:B------:R-:W-:Y:S02]  /*8400*/  HADD2.F32 R101, -RZ, R102.reuse.H0_H0 ;  /* 0x20000066ff657230 */ /* 0x100fe40000004100 */
[C---:B------:R-:W-:Y:S01]  /*8410*/  FMUL R28, R70.reuse, R32 ;  /* 0x00000020461c7220 */ /* 0x040fe20000400000 */
[----:B------:R-:W-:Y:S02]  /*8420*/  HADD2.F32 R102, -RZ, R102.H1_H1 ;  /* 0x30000066ff667230 */ /* 0x000fe40000004100 */
[C---:B------:R-:W-:Y:S01]  /*8430*/  FMUL R29, R70.reuse, R33 ;  /* 0x00000021461d7220 */ /* 0x040fe20000400000 */
[--C-:B------:R-:W-:Y:S02]  /*8440*/  HADD2.F32 R105, -RZ, R106.reuse.H0_H0 ;  /* 0x2000006aff697230 */ /* 0x100fe40000004100 */
[C---:B------:R-:W-:Y:S01]  /*8450*/  FMUL R32, R70.reuse, R36 ;  /* 0x0000002446207220 */ /* 0x040fe20000400000 */
[----:B------:R-:W-:Y:S01]  /*8460*/  F2FP.F16.E4M3.UNPACK_B R96, R141.H1 ;  /* 0x0000008dff60723e */ /* 0x000fe200030006ff */
[----:B------:R-:W-:Y:S02]  /*8470*/  HADD2.F32 R106, -RZ, R106.H1_H1 ;  /* 0x3000006aff6a7230 */ /* 0x000fe40000004100 */
[C---:B------:R-:W-:Y:S01]  /*8480*/  FMUL R33, R70.reuse, R37 ;  /* 0x0000002546217220 */ /* 0x040fe20000400000 */
[--C-:B------:R-:W-:Y:S02]  /*8490*/  HADD2.F32 R109, -RZ, R110.reuse.H0_H0 ;  /* 0x2000006eff6d7230 */ /* 0x100fe40000004100 */
[C---:B------:R-:W-:Y:S01]  /*84a0*/  FMUL R36, R70.reuse, R40 ;  /* 0x0000002846247220 */ /* 0x040fe20000400000 */
[----:B------:R-:W-:Y:S01]  /*84b0*/  F2FP.F16.E4M3.UNPACK_B R100, R142.H1 ;  /* 0x0000008eff64723e */ /* 0x000fe200030006ff */
[----:B------:R-:W-:Y:S02]  /*84c0*/  HADD2.F32 R110, -RZ, R110.H1_H1 ;  /* 0x3000006eff6e7230 */ /* 0x000fe40000004100 */
[C---:B------:R-:W-:Y:S01]  /*84d0*/  FMUL R37, R70.reuse, R41 ;  /* 0x0000002946257220 */ /* 0x040fe20000400000 */
[C---:B------:R-:W-:Y:S01]  /*84e0*/  FMUL R40, R70.reuse, R44 ;  /* 0x0000002c46287220 */ /* 0x040fe20000400000 */
[----:B------:R-:W-:Y:S01]  /*84f0*/  F2FP.F16.E4M3.UNPACK_B R104, R143.H1 ;  /* 0x0000008fff68723e */ /* 0x000fe200030006ff */
        /* <DEDUP_REMOVED lines=8> */
[----:B------:R-:W-:Y:S01]  /*8580*/  F2FP.F16.E4M3.UNPACK_B R114, R146 ;  /* 0x00000092ff72723e */ /* 0x000fe200020006ff */
[C---:B------:R-:W-:Y:S01]  /*8590*/  FMUL R53, R70.reuse, R57 ;  /* 0x0000003946357220 */ /* 0x040fe20000400000 */
[C---:B------:R-:W-:Y:S01]  /*85a0*/  FMUL R56, R70.reuse, R60 ;  /* 0x0000003c46387220 */ /* 0x040fe20000400000 */
[----:B------:R-:W-:Y:S01]  /*85b0*/  F2FP.F16.E4M3.UNPACK_B R116, R146.H1 ;  /* 0x00000092ff74723e */ /* 0x000fe200030006ff */
[C---:B------:R-:W-:Y:S01]  /*85c0*/  FMUL R57, R70.reuse, R61 ;  /* 0x0000003d46397220 */ /* 0x040fe20000400000 */
[--C-:B------:R-:W-:Y:S02]  /*85d0*/  HADD2.F32 R113, -RZ, R114.reuse.H0_H0 ;  /* 0x20000072ff717230 */ /* 0x100fe40000004100 */
[C---:B------:R-:W-:Y:S01]  /*85e0*/  FMUL R60, R70.reuse, R64 ;  /* 0x00000040463c7220 */ /* 0x040fe20000400000 */
[----:B------:R-:W-:Y:S01]  /*85f0*/  F2FP.F16.E4M3.UNPACK_B R118, R147 ;  /* 0x00000093ff76723e */ /* 0x000fe200020006ff */
[----:B------:R-:W-:Y:S02]  /*8600*/  HADD2.F32 R114, -RZ, R114.H1_H1 ;  /* 0x30000072ff727230 */ /* 0x000fe40000004100 */
[C---:B------:R-:W-:Y:S01]  /*8610*/  FMUL R61, R70.reuse, R65 ;  /* 0x00000041463d7220 */ /* 0x040fe20000400000 */
[C---:B----4-:R-:W-:Y:S01]  /*8620*/  FMUL R3, R70.reuse, R6 ;  /* 0x0000000646037220 */ /* 0x050fe20000400000 */
[----:B------:R-:W-:Y:S01]  /*8630*/  F2FP.F16.E4M3.UNPACK_B R120, R147.H1 ;  /* 0x00000093ff78723e */ /* 0x000fe200030006ff */
[--C-:B------:R-:W-:Y:S02]  /*8640*/  HADD2.F32 R117, -RZ, R118.reuse.H0_H0 ;  /* 0x20000076ff757230 */ /* 0x100fe40000004100 */
[C---:B------:R-:W-:Y:S01]  /*8650*/  FMUL R7, R70.reuse, R7 ;  /* 0x0000000746077220 */ /* 0x040fe20000400000 */
[C---:B------:R-:W-:Y:S01]  /*8660*/  FFMA R3, R73.reuse, R74, R3 ;  /* 0x0000004a49037223 */ /* 0x040fe20000000003 */
[----:B------:R-:W-:Y:S01]  /*8670*/  F2FP.F16.E4M3.UNPACK_B R122, R148 ;  /* 0x00000094ff7a723e */ /* 0x000fe200020006ff */
[----:B------:R-:W-:Y:S02]  /*8680*/  HADD2.F32 R118, -RZ, R118.H1_H1 ;  /* 0x30000076ff767230 */ /* 0x000fe40000004100 */
[C---:B------:R-:W-:Y:S01]  /*8690*/  FFMA R7, R73.reuse, R76, R7 ;  /* 0x0000004c49077223 */ /* 0x040fe20000000007 */
[C---:B------:R-:W-:Y:S01]  /*86a0*/  FFMA R4, R73.reuse, R77, R4 ;  /* 0x0000004d49047223 */ /* 0x040fe20000000004 */
[----:B------:R-:W-:Y:S01]  /*86b0*/  F2FP.F16.E4M3.UNPACK_B R124, R148.H1 ;  /* 0x00000094ff7c723e */ /* 0x000fe200030006ff */
[----:B------:R-:W-:Y:S01]  /*86c0*/  FFMA R5, R73, R78, R5 ;  /* 0x0000004e49057223 */ /* 0x000fe20000000005 */
[--C-:B------:R-:W-:Y:S01]  /*86d0*/  HADD2.F32 R121, -RZ, R122.reuse.H0_H0 ;  /* 0x2000007aff797230 */ /* 0x100fe20000004100 */
[----:B------:R-:W-:Y:S01]  /*86e0*/  F2FP.SATFINITE.E4M3.F32.PACK_AB_MERGE_C R159, R7, R3, RZ ;  /* 0x00000003079f723e */ /* 0x000fe200048070ff */
[----:B------:R-:W-:Y:S02]  /*86f0*/  HADD2.F32 R122, -RZ, R122.H1_H1 ;  /* 0x3000007aff7a7230 */ /* 0x000fe40000004100 */
[C---:B------:R-:W-:Y:S01]  /*8700*/  FMUL R6, R70.reuse, R10 ;  /* 0x0000000a46067220 */ /* 0x040fe20000400000 */
[----:B------:R-:W-:Y:S01]  /*8710*/  FMUL R11, R70, R11 ;  /* 0x0000000b460b7220 */ /* 0x000fe20000400000 */
[--C-:B------:R-:W-:Y:S01]  /*8720*/  HADD2.F32 R83, -RZ, R84.reuse.H0_H0 ;  /* 0x20000054ff537230 */ /* 0x100fe20000004100 */
[----:B------:R-:W-:Y:S01]  /*8730*/  F2FP.SATFINITE.E4M3.F32.PACK_AB_MERGE_C R156, R2, R0, R159 ;  /* 0x00000000029c723e */ /* 0x000fe2000480709f */
[C---:B------:R-:W-:Y:S01]  /*8740*/  FFMA R6, R73.reuse, R79, R6 ;  /* 0x0000004f49067223 */ /* 0x040fe20000000006 */
[C---:B------:R-:W-:Y:S01]  /*8750*/  FFMA R11, R73.reuse, R80, R11 ;  /* 0x00000050490b7223 */ /* 0x040fe2000000000b */
[C---:B------:R-:W-:Y:S01]  /*8760*/  FFMA R8, R73.reuse, R81, R8 ;  /* 0x0000005149087223 */ /* 0x040fe20000000008 */
[----:B------:R-:W-:Y:S01]  /*8770*/  F2FP.F16.E4M3.UNPACK_B R126, R149 ;  /* 0x00000095ff7e723e */ /* 0x000fe200020006ff */
[----:B------:R-:W-:Y:S01]  /*8780*/  FFMA R9, R73, R82, R9 ;  /* 0x0000005249097223 */ /* 0x000fe20000000009 */
[----:B------:R-:W-:Y:S01]  /*8790*/  HADD2.F32 R84, -RZ, R84.H1_H1 ;  /* 0x30000054ff547230 */ /* 0x000fe20000004100 */
[----:B------:R-:W-:Y:S01]  /*87a0*/  F2FP.SATFINITE.E4M3.F32.PACK_AB_MERGE_C R157, R11, R6, RZ ;  /* 0x000000060b9d723e */ /* 0x000fe200048070ff */
[C---:B------:R-:W-:Y:S01]  /*87b0*/  FMUL R10, R70.reuse, R14 ;  /* 0x0000000e460a7220 */ /* 0x040fe20000400000 */
[----:B------:R-:W-:Y:S02]  /*87c0*/  HADD2.F32 R125, -RZ, R126.H0_H0 ;  /* 0x2000007eff7d7230 */ /* 0x000fe40000004100 */
[C---:B------:R-:W-:Y:S01]  /*87d0*/  FMUL R15, R70.reuse, R15 ;  /* 0x0000000f460f7220 */ /* 0x040fe20000400000 */
[----:B------:R-:W-:Y:S01]  /*87e0*/  HADD2.F32 R87, -RZ, R88.H0_H0 ;  /* 0x20000058ff577230 */ /* 0x000fe20000004100 */
[----:B------:R-:W-:Y:S01]  /*87f0*/  F2FP.SATFINITE.E4M3.F32.PACK_AB_MERGE_C R157, R5, R4, R157 ;  /* 0x00000004059d723e */ /* 0x000fe2000480709d */
[C---:B------:R-:W-:Y:S01]  /*8800*/  FFMA R10, R73.reuse, R83, R10 ;  /* 0x00000053490a7223 */ /* 0x040fe2000000000a */
[C---:B------:R-:W-:Y:S01]  /*8810*/  FFMA R15, R73.reuse, R84, R15 ;  /* 0x00000054490f7223 */ /* 0x040fe2000000000f */
[C---:B------:R-:W-:Y:S01]  /*8820*/  FFMA R12, R73.reuse, R85, R12 ;  /* 0x00000055490c7223 */ /* 0x040fe2000000000c */
[----:B------:R-:W-:Y:S01]  /*8830*/  F2FP.F16.E4M3.UNPACK_B R128, R149.H1 ;  /* 0x00000095ff80723e */ /* 0x000fe200030006ff */
[----:B------:R-:W-:Y:S01]  /*8840*/  FFMA R13, R73, R86, R13 ;  /* 0x00000056490d7223 */ /* 0x000fe2000000000d */
[----:B------:R-:W-:Y:S01]  /*8850*/  HADD2.F32 R126, -RZ, R126.H1_H1 ;  /* 0x3000007eff7e7230 */ /* 0x000fe20000004100 */
[----:B------:R-:W-:Y:S01]  /*8860*/  F2FP.SATFINITE.E4M3.F32.PACK_AB_MERGE_C R158, R15, R10, RZ ;  /* 0x0000000a0f9e723e */ /* 0x000fe200048070ff */
[----:B------:R-:W-:Y:S02]  /*8870*/  HADD2.F32 R88, -RZ, R88.H1_H1 ;  /* 0x30000058ff587230 */ /* 0x000fe40000004100 */
[C---:B------:R-:W-:Y:S01]  /*8880*/  FMUL R14, R70.reuse, R18 ;  /* 0x00000012460e7220 */ /* 0x040fe20000400000 */
[C---:B------:R-:W-:Y:S01]  /*8890*/  FMUL R19, R70.reuse, R19 ;  /* 0x0000001346137220 */ /* 0x040fe20000400000 */
[----:B------:R-:W-:Y:S01]  /*88a0*/  F2FP.SATFINITE.E4M3.F32.PACK_AB_MERGE_C R158, R9, R8, R158 ;  /* 0x00000008099e723e */ /* 0x000fe2000480709e */
[--C-:B------:R-:W-:Y:S02]  /*88b0*/  HADD2.F32 R91, -RZ, R92.reuse.H0_H0 ;  /* 0x2000005cff5b7230 */ /* 0x100fe40000004100 */
        /* <DEDUP_REMOVED lines=10> */
[----:B------:R-:W-:Y:S01]  /*8960*/  F2FP.SATFINITE.E4M3.F32.PACK_AB_MERGE_C R159, R13, R12, R159 ;  /* 0x0000000c0d9f723e */ /* 0x000fe2000480709f */
[----:B------:R-:W-:Y:S02]  /*8970*/  HADD2.F32 R95, -RZ, R96.H0_H0 ;  /* 0x20000060ff5f7230 */ /* 0x000fe40000004100 */
[C---:B------:R-:W-:Y:S01]  /*8980*/  FFMA R18, R73.reuse, R91, R18 ;  /* 0x0000005b49127223 */ /* 0x040fe20000000012 */
[C---:B------:R-:W-:Y:S01]  /*8990*/  FFMA R23, R73.reuse, R92, R23 ;  /* 0x0000005c49177223 */ /* 0x040fe20000000017 */
[C---:B------:R-:W-:Y:S01]  /*89a0*/  FFMA R20, R73.reuse, R93, R20 ;  /* 0x0000005d49147223 */ /* 0x040fe20000000014 */
[----:B------:R-:W-:Y:S01]  /*89b0*/  F2FP.F16.E4M3.UNPACK_B R132, R150.H1 ;  /* 0x00000096ff84723e */ /* 0x000fe200030006ff */
[----:B------:R1:W-:Y:S01]  /*89c0*/  STS.128 [R163+UR50+0x4200], R156 ;  /* 0x0042009ca3007988 */ /* 0x0003e20008000c32 */
[----:B------:R-:W-:Y:S01]  /*89d0*/  FFMA R21, R73, R94, R21 ;  /* 0x0000005e49157223 */ /* 0x000fe20000000015 */
[----:B------:R-:W-:Y:S01]  /*89e0*/  F2FP.SATFINITE.E4M3.F32.PACK_AB_MERGE_C R181, R23, R18, RZ ;  /* 0x0000001217b5723e */ /* 0x000fe200048070ff */
[----:B------:R-:W-:Y:S02]  /*89f0*/  HADD2.F32 R130, -RZ, R130.H1_H1 ;  /* 0x30000082ff827230 */ /* 0x000fe40000004100 */
[C---:B------:R-:W-:Y:S01]  /*8a00*/  FMUL R22, R70.reuse, R26 ;  /* 0x0000001a46167220 */ /* 0x040fe20000400000 */
[----:B------:R-:W-:Y:S02]  /*8a10*/  HADD2.F32 R96, -RZ, R96.H1_H1 ;  /* 0x30000060ff607230 */ /* 0x000fe40000004100 */
[C---:B------:R-:W-:Y:S01]  /*8a20*/  FMUL R27, R70.reuse, R27 ;  /* 0x0000001b461b7220 */ /* 0x040fe20000400000 */
[----:B------:R-:W-:Y:S02]  /*8a30*/  HADD2.F32 R99, -RZ, R100.H0_H0 ;  /* 0x20000064ff637230 */ /* 0x000fe40000004100 */
[C---:B------:R-:W-:Y:S01]  /*8a40*/  FFMA R22, R73.reuse, R95, R22 ;  /* 0x0000005f49167223 */ /* 0x040fe20000000016 */
[----:B------:R-:W-:Y:S01]  /*8a50*/  F2FP.F16.E4M3.UNPACK_B R134, R151 ;  /* 0x00000097ff86723e */ /* 0x000fe200020006ff */
        /* <DEDUP_REMOVED lines=8> */
[----:B------:R-:W-:Y:S02]  /*8ae0*/  HADD2.F32 R100, -RZ, R100.H1_H1 ;  /* 0x30000064ff647230 */ /* 0x000fe40000004100 */
[----:B------:R-:W-:Y:S01]  /*8af0*/  FMUL R31, R70, R31 ;  /* 0x0000001f461f7220 */ /* 0x000fe20000400000 */
[--C-:B------:R-:W-:Y:S02]  /*8b00*/  HADD2.F32 R103, -RZ, R104.reuse.H0_H0 ;  /* 0x20000068ff677230 */ /* 0x100fe40000004100 */
[C---:B------:R-:W-:Y:S01]  /*8b10*/  FFMA R26, R73.reuse, R99, R26 ;  /* 0x00000063491a7223 */ /* 0x040fe2000000001a */
[----:B------:R-:W-:Y:S01]  /*8b20*/  ISETP.NE.AND P0, PT, R166, RZ, PT ;  /* 0x000000ffa600720c */ /* 0x000fe20003f05270 */
[C---:B------:R-:W-:Y:S01]  /*8b30*/  FFMA R31, R73.reuse, R100, R31 ;  /* 0x00000064491f7223 */ /* 0x040fe2000000001f */
[C---:B------:R-:W-:Y:S01]  /*8b40*/  FFMA R28, R73.reuse, R101, R28 ;  /* 0x00000065491c7223 */ /* 0x040fe2000000001c */
[----:B------:R-:W-:Y:S01]  /*8b50*/  LEA R187, R160, UR50, 0x3 ;  /* 0x00000032a0bb7c11 */ /* 0x000fe2000f8e18ff */
[----:B------:R-:W-:Y:S01]  /*8b60*/  FFMA R29, R73, R102, R29 ;  /* 0x00000066491d7223 */ /* 0x000fe2000000001d */
[----:B------:R-:W-:Y:S01]  /*8b70*/  HADD2.F32 R104, -RZ, R104.H1_H1 ;  /* 0x30000068ff687230 */ /* 0x000fe20000004100 */
[----:B------:R-:W-:Y:S01]  /*8b80*/  F2FP.SATFINITE.E4M3.F32.PACK_AB_MERGE_C R183, R31, R26, RZ ;  /* 0x0000001a1fb7723e */ /* 0x000fe200048070ff */
[C---:B------:R-:W-:Y:S01]  /*8b90*/  FMUL R30, R70.reuse, R34 ;  /* 0x00000022461e7220 */ /* 0x040fe20000400000 */
[----:B------:R-:W-:Y:S01]  /*8ba0*/  FMUL R35, R70, R35 ;  /* 0x0000002346237220 */ /* 0x000fe20000400000 */
[--C-:B------:R-:W-:Y:S01]  /*8bb0*/  HADD2.F32 R107, -RZ, R108.reuse.H0_H0 ;  /* 0x2000006cff6b7230 */ /* 0x100fe20000004100 */
[----:B-1----:R-:W-:Y:S01]  /*8bc0*/  F2FP.SATFINITE.E4M3.F32.PACK_AB_MERGE_C R156, R17, R16, R181 ;  /* 0x00000010119c723e */ /* 0x002fe200048070b5 */
[----:B------:R-:W-:Y:S01]  /*8bd0*/  FFMA R30, R73, R103, R30 ;  /* 0x00000067491e7223 */ /* 0x000fe2000000001e */
[----:B------:R-:W-:Y:S01]  /*8be0*/  F2FP.SATFINITE.E4M3.F32.PACK_AB_MERGE_C R157, R21, R20, R182 ;  /* 0x00000014159d723e */ /* 0x000fe200048070b6 */
[----:B------:R-:W-:Y:S01]  /*8bf0*/  FFMA R35, R73, R104, R35 ;  /* 0x0000006849237223 */ /* 0x000fe20000000023 */
[----:B------:R-:W-:Y:S01]  /*8c00*/  F2FP.SATFINITE.E4M3.F32.PACK_AB_MERGE_C R158, R25, R24, R183 ;  /* 0x00000018199e723e */ /* 0x000fe200048070b7 */
[----:B------:R-:W-:Y:S01]  /*8c10*/  FFMA R32, R73, R105, R32 ;  /* 0x0000006949207223 */ /* 0x000fe20000000020 */
[----:B------:R-:W-:Y:S01]  /*8c20*/  IADD3 R181, PT, PT, R177, R186, RZ ;  /* 0x000000bab1b57210 */ /* 0x000fe20007ffe0ff */
[----:B------:R-:W-:Y:S01]  /*8c30*/  FFMA R33, R73, R106, R33 ;  /* 0x0000006a49217223 */ /* 0x000fe20000000021 */
[----:B------:R-:W-:Y:S01]  /*8c40*/  IADD3 R182, PT, PT, R177, R198, RZ ;  /* 0x000000c6b1b67210 */ /* 0x000fe20007ffe0ff */
[----:B------:R-:W-:Y:S01]  /*8c50*/  HADD2.F32 R108, -RZ, R108.H1_H1 ;  /* 0x3000006cff6c7230 */ /* 0x000fe20000004100 */
[----:B------:R-:W-:Y:S01]  /*8c60*/  IADD3 R183, PT, PT, R196, R181, RZ ;  /* 0x000000b5c4b77210 */ /* 0x000fe20007ffe0ff */
[C---:B------:R-:W-:Y:S01]  /*8c70*/  FMUL R34, R70.reuse, R38 ;  /* 0x0000002646227220 */ /* 0x040fe20000400000 */
[----:B------:R-:W-:Y:S01]  /*8c80*/  F2FP.SATFINITE.E4M3.F32.PACK_AB_MERGE_C R159, R35, R30, RZ ;  /* 0x0000001e239f723e */ /* 0x000fe200048070ff */
[C---:B------:R-:W-:Y:S01]  /*8c90*/  FMUL R39, R70.reuse, R39 ;  /* 0x0000002746277220 */ /* 0x040fe20000400000 */
[--C-:B------:R-:W-:Y:S02]  /*8ca0*/  HADD2.F32 R111, -RZ, R112.reuse.H0_H0 ;  /* 0x20000070ff6f7230 */ /* 0x100fe40000004100 */
[----:B------:R-:W-:Y:S01]  /*8cb0*/  FFMA R34, R73, R107, R34 ;  /* 0x0000006b49227223 */ /* 0x000fe20000000022 */
[----:B------:R-:W-:Y:S01]  /*8cc0*/  F2FP.SATFINITE.E4M3.F32.PACK_AB_MERGE_C R159, R29, R28, R159 ;  /* 0x0000001c1d9f723e */ /* 0x000fe2000480709f */
[C---:B------:R-:W-:Y:S01]  /*8cd0*/  FFMA R39, R73.reuse, R108, R39 ;  /* 0x0000006c49277223 */ /* 0x040fe20000000027 */
[C---:B------:R-:W-:Y:S01]  /*8ce0*/  FFMA R36, R73.reuse, R109, R36 ;  /* 0x0000006d49247223 */ /* 0x040fe20000000024 */
[----:B------:R-:W-:Y:S01]  /*8cf0*/  FFMA R37, R73, R110, R37 ;  /* 0x0000006e49257223 */ /* 0x000fe20000000025 */
[----:B------:R-:W-:Y:S01]  /*8d00*/  HADD2.F32 R112, -RZ, R112.H1_H1 ;  /* 0x30000070ff707230 */ /* 0x000fe20000004100 */
[----:B------:R1:W-:Y:S01]  /*8d10*/  STS.128 [R181+0x4010], R156 ;  /* 0x0040109cb5007388 */ /* 0x0003e20000000c00 */
[----:B------:R-:W-:Y:S01]  /*8d20*/  F2FP.SATFINITE.E4M3.F32.PACK_AB_MERGE_C R188, R39, R34, RZ ;  /* 0x0000002227bc723e */ /* 0x000fe200048070ff */
[C---:B------:R-:W-:Y:S01]  /*8d30*/  FMUL R38, R70.reuse, R42 ;  /* 0x0000002a46267220 */ /* 0x040fe20000400000 */
[C---:B------:R-:W-:Y:S01]  /*8d40*/  FMUL R43, R70.reuse, R43 ;  /* 0x0000002b462b7220 */ /* 0x040fe20000400000 */
[--C-:B------:R-:W-:Y:S01]  /*8d50*/  HADD2.F32 R115, -RZ, R116.reuse.H0_H0 ;  /* 0x20000074ff737230 */ /* 0x100fe20000004100 */
[----:B------:R-:W-:Y:S01]  /*8d60*/  F2FP.SATFINITE.E4M3.F32.PACK_AB_MERGE_C R188, R33, R32, R188 ;  /* 0x0000002021bc723e */ /* 0x000fe200048070bc */
[C---:B------:R-:W-:Y:S01]  /*8d70*/  FFMA R38, R73.reuse, R111, R38 ;  /* 0x0000006f49267223 */ /* 0x040fe20000000026 */
[C---:B------:R-:W-:Y:S01]  /*8d80*/  FFMA R43, R73.reuse, R112, R43 ;  /* 0x00000070492b7223 */ /* 0x040fe2000000002b */
[C---:B------:R-:W-:Y:S01]  /*8d90*/  FFMA R40, R73.reuse, R113, R40 ;  /* 0x0000007149287223 */ /* 0x040fe20000000028 */
[----:B------:R-:W-:Y:S01]  /*8da0*/  FFMA R41, R73, R114, R41 ;  /* 0x0000007249297223 */ /* 0x000fe20000000029 */
[----:B------:R-:W-:Y:S02]  /*8db0*/  HADD2.F32 R116, -RZ, R116.H1_H1 ;  /* 0x30000074ff747230 */ /* 0x000fe40000004100 */
        /* <DEDUP_REMOVED lines=8> */
[C---:B------:R-:W-:Y:S01]  /*8e40*/  FFMA R45, R73.reuse, R118, R45 ;  /* 0x00000076492d7223 */ /* 0x040fe2000000002d */
[----:B------:R-:W-:Y:S02]  /*8e50*/  HADD2.F32 R120, -RZ, R120.H1_H1 ;  /* 0x30000078ff787230 */ /* 0x000fe40000004100 */
[C---:B------:R-:W-:Y:S01]  /*8e60*/  FMUL R46, R70.reuse, R50 ;  /* 0x00000032462e7220 */ /* 0x040fe20000400000 */
[C---:B------:R-:W-:Y:S01]  /*8e70*/  FMUL R51, R70.reuse, R51 ;  /* 0x0000003346337220 */ /* 0x040fe20000400000 */
[--C-:B------:R-:W-:Y:S02]  /*8e80*/  HADD2.F32 R123, -RZ, R124.reuse.H0_H0 ;  /* 0x2000007cff7b7230 */ /* 0x100fe40000004100 */
[C---:B------:R-:W-:Y:S01]  /*8e90*/  FMUL R50, R70.reuse, R54 ;  /* 0x0000003646327220 */ /* 0x040fe20000400000 */
[C---:B------:R-:W-:Y:S01]  /*8ea0*/  FFMA R46, R73.reuse, R119, R46 ;  /* 0x00000077492e7223 */ /* 0x040fe2000000002e */
[----:B------:R-:W-:Y:S02]  /*8eb0*/  HADD2.F32 R124, -RZ, R124.H1_H1 ;  /* 0x3000007cff7c7230 */ /* 0x000fe40000004100 */
[C---:B------:R-:W-:Y:S01]  /*8ec0*/  FFMA R51, R73.reuse, R120, R51 ;  /* 0x0000007849337223 */ /* 0x040fe20000000033 */
[C---:B------:R-:W-:Y:S01]  /*8ed0*/  FMUL R55, R70.reuse, R55 ;  /* 0x0000003746377220 */ /* 0x040fe20000400000 */
[C---:B------:R-:W-:Y:S01]  /*8ee0*/  FFMA R48, R73.reuse, R121, R48 ;  /* 0x0000007949307223 */ /* 0x040fe20000000030 */
[C---:B------:R-:W-:Y:S01]  /*8ef0*/  FFMA R49, R73.reuse, R122, R49 ;  /* 0x0000007a49317223 */ /* 0x040fe20000000031 */
[--C-:B------:R-:W-:Y:S02]  /*8f00*/  HADD2.F32 R127, -RZ, R128.reuse.H0_H0 ;  /* 0x20000080ff7f7230 */ /* 0x100fe40000004100 */
[C---:B------:R-:W-:Y:S01]  /*8f10*/  FFMA R50, R73.reuse, R123, R50 ;  /* 0x0000007b49327223 */ /* 0x040fe20000000032 */
[----:B------:R-:W-:Y:S02]  /*8f20*/  HADD2.F32 R128, -RZ, R128.H1_H1 ;  /* 0x30000080ff807230 */ /* 0x000fe40000004100 */
[C---:B------:R-:W-:Y:S01]  /*8f30*/  FMUL R54, R70.reuse, R58 ;  /* 0x0000003a46367220 */ /* 0x040fe20000400000 */
        /* <DEDUP_REMOVED lines=16> */
[----:B------:R-:W-:Y:S01]  /*9040*/  FFMA R63, R73, R132, R63 ;  /* 0x00000084493f7223 */ /* 0x000fe2000000003f */
[----:B------:R-:W-:Y:S01]  /*9050*/  FMUL R67, R70, R67 ;  /* 0x0000004346437220 */ /* 0x000fe20000400000 */
[----:B------:R-:W-:Y:S01]  /*9060*/  F2FP.SATFINITE.E4M3.F32.PACK_AB_MERGE_C R190, R47, R42, RZ ;  /* 0x0000002a2fbe723e */ /* 0x000fe200048070ff */
[----:B------:R-:W-:Y:S01]  /*9070*/  FFMA R60, R73, R133, R60 ;  /* 0x00000085493c7223 */ /* 0x000fe2000000003c */
[----:B------:R-:W-:Y:S01]  /*9080*/  F2FP.SATFINITE.E4M3.F32.PACK_AB_MERGE_C R191, R51, R46, RZ ;  /* 0x0000002e33bf723e */ /* 0x000fe200048070ff */
[C---:B------:R-:W-:Y:S01]  /*9090*/  FFMA R61, R73.reuse, R134, R61 ;  /* 0x00000086493d7223 */ /* 0x040fe2000000003d */
[C---:B------:R-:W-:Y:S01]  /*90a0*/  FFMA R62, R73.reuse, R75, R62 ;  /* 0x0000004b493e7223 */ /* 0x040fe2000000003e */
[----:B------:R-:W-:Y:S01]  /*90b0*/  FFMA R67, R73, R72, R67 ;  /* 0x0000004849437223 */ /* 0x000fe20000000043 */
[----:B------:R-:W-:Y:S02]  /*90c0*/  F2FP.SATFINITE.E4M3.F32.PACK_AB_MERGE_C R190, R41, R40, R190 ;  /* 0x0000002829be723e */ /* 0x000fe400048070be */
[----:B------:R-:W-:Y:S02]  /*90d0*/  F2FP.SATFINITE.E4M3.F32.PACK_AB_MERGE_C R191, R45, R44, R191 ;  /* 0x0000002c2dbf723e */ /* 0x000fe400048070bf */
[----:B------:R-:W-:Y:S02]  /*90e0*/  F2FP.SATFINITE.E4M3.F32.PACK_AB_MERGE_C R192, R55, R50, RZ ;  /* 0x0000003237c0723e */ /* 0x000fe400048070ff */
[----:B------:R-:W-:Y:S01]  /*90f0*/  F2FP.SATFINITE.E4M3.F32.PACK_AB_MERGE_C R193, R59, R54, RZ ;  /* 0x000000363bc1723e */ /* 0x000fe200048070ff */
[----:B------:R1:W-:Y:S01]  /*9100*/  STS.128 [R182+0x4020], R188 ;  /* 0x004020bcb6007388 */ /* 0x0003e20000000c00 */
[----:B------:R-:W-:Y:S02]  /*9110*/  F2FP.SATFINITE.E4M3.F32.PACK_AB_MERGE_C R194, R63, R58, RZ ;  /* 0x0000003a3fc2723e */ /* 0x000fe400048070ff */
[----:B------:R-:W-:Y:S02]  /*9120*/  F2FP.SATFINITE.E4M3.F32.PACK_AB_MERGE_C R195, R67, R62, RZ ;  /* 0x0000003e43c3723e */ /* 0x000fe400048070ff */
[----:B------:R-:W-:Y:S02]  /*9130*/  F2FP.SATFINITE.E4M3.F32.PACK_AB_MERGE_C R192, R49, R48, R192 ;  /* 0x0000003031c0723e */ /* 0x000fe400048070c0 */
[----:B------:R-:W-:Y:S02]  /*9140*/  F2FP.SATFINITE.E4M3.F32.PACK_AB_MERGE_C R193, R53, R52, R193 ;  /* 0x0000003435c1723e */ /* 0x000fe400048070c1 */
[----:B------:R-:W-:Y:S02]  /*9150*/  F2FP.SATFINITE.E4M3.F32.PACK_AB_MERGE_C R194, R57, R56, R194 ;  /* 0x0000003839c2723e */ /* 0x000fe400048070c2 */
[----:B------:R-:W-:Y:S02]  /*9160*/  F2FP.SATFINITE.E4M3.F32.PACK_AB_MERGE_C R195, R61, R60, R195 ;  /* 0x0000003c3dc3723e */ /* 0x000fe400048070c3 */
[----:B------:R-:W-:Y:S03]  /*9170*/  @P6 SHF.L.U32 R200, R135, 0x1f, RZ ;  /* 0x0000001f87c86819 */ /* 0x000fe600000006ff */
[----:B------:R1:W-:Y:S01]  /*9180*/  STS.128 [R183+0x4010], R192 ;  /* 0x004010c0b7007388 */ /* 0x0003e20000000c00 */
[----:B------:R-:W-:Y:S01]  /*9190*/  @!PT LDS RZ, [RZ] ;  /* 0x00000000fffff984 */ /* 0x000fe20000000800 */
[----:B------:R-:W-:Y:S01]  /*91a0*/  @!PT LDS RZ, [RZ] ;  /* 0x00000000fffff984 */ /* 0x000fe20000000800 */
[----:B------:R-:W-:Y:S01]  /*91b0*/  @!PT LDS RZ, [RZ] ;  /* 0x00000000fffff984 */ /* 0x000fe20000000800 */
[----:B------:R-:W-:Y:S01]  /*91c0*/  @!PT LDS RZ, [RZ] ;  /* 0x00000000fffff984 */ /* 0x000fe20000000800 */
[----:B------:R2:W-:Y:S07]  /*91d0*/  MEMBAR.ALL.CTA ;  /* 0x0000000000007992 */ /* 0x0005ee0000008000 */
[----:B--2---:R-:W2:Y:S02]  /*91e0*/  FENCE.VIEW.ASYNC.S ;  /* 0x00000000000073c6 */ /* 0x004ea40000000000 */
[----:B--2---:R-:W-:Y:S06]  /*91f0*/  BAR.SYNC.DEFER_BLOCKING 0x1, 0x80 ;  /* 0x0042000000007b1d */ /* 0x004fec0000010000 */
[----:B------:R-:W-:Y:S05]  /*9200*/  @P0 BRA `(.L_x_120) ;  /* 0x0000000000280947 */ /* 0x000fea0003800000 */
[----:B------:R-:W2:Y:S01]  /*9210*/  LDCU.64 UR6, c[0x0][0x348] ;  /* 0x00006900ff0677ac */ /* 0x000ea20008000a00 */
[----:B------:R-:W-:Y:S01]  /*9220*/  UIADD3 UR4, UPT, UPT, UR50, 0x4200, URZ ;  /* 0x0000420032047890 */ /* 0x000fe2000fffe0ff */
[----:B------:R-:W-:Y:S05]  /*9230*/  UMOV UR41, UR51 ;  /* 0x0000003300297c82 */ /* 0x000fea0008000000 */
[----:B------:R-:W-:Y:S04]  /*9240*/  MOV R178, UR4 ;  /* 0x0000000400b27c02 */ /* 0x000fe80008000f00 */
[----:B------:R-:W-:Y:S01]  /*9250*/  R2UR UR40, R178 ;  /* 0x00000000b22872ca */ /* 0x000fe200000e0000 */
[----:B--2---:R-:W-:Y:S04]  /*9260*/  UIADD3 UR4, UP0, UPT, UR6, 0x780, URZ ;  /* 0x0000078006047890 */ /* 0x004fe8000ff1e0ff */
[----:B------:R-:W-:Y:S09]  /*9270*/  UIADD3.X UR5, UPT, UPT, URZ, UR7, URZ, UP0, !UPT ;  /* 0x00000007ff057290 */ /* 0x000ff200087fe4ff */
[----:B------:R2:W-:Y:S01]  /*9280*/  UTMASTG.5D [UR40], [UR4] ;  /* 0x00000028040073b5 */ /* 0x0005e20008020000 */
[----:B------:R0:W-:Y:S01]  /*9290*/  UTMACMDFLUSH ;  /* 0x00000000000079b7 */ /* 0x0001e20000000000 */
[----:B--2---:R-:W-:Y:S04]  /*92a0*/  DEPBAR.LE SB0, 0x1 ;  /* 0x000080400000791a */ /* 0x004fe80000000000 */
.L_x_120:
[----:B------:R-:W-:Y:S05]  /*92b0*/  BSYNC.RECONVERGENT B0 ;  /* 0x0000000000007941 */ /* 0x000fea0003800200 */
.L_x_119:
[----:B------:R-:W-:Y:S06]  /*92c0*/  BAR.SYNC.DEFER_BLOCKING 0x1, 0x80 ;  /* 0x0042000000007b1d */ /* 0x000fec0000010000 */
[----:B------:R-:W2:Y:S01]  /*92d0*/  @P6 SYNCS.PHASECHK.TRANS64.TRYWAIT P0, [R187+URZ+0x100], R200 ;  /* 0x000100c8bb0065a7 */ /* 0x000ea200080011ff */
[----:B------:R-:W-:Y:S01]  /*92e0*/  BSSY B1, `(.L_x_121) ;  /* 0x0000023000017945 */ /* 0x000fe20003800000 */
[----:B--2---:R-:W-:Y:S03]  /*92f0*/  @P6 SEL R184, RZ, 0x1, !P0 ;  /* 0x00000001ffb86807 */ /* 0x004fe60004000000 */
[----:B------:R-:W-:Y:S05]  /*9300*/  @!P6 BRA `(.L_x_122) ;  /* 0x000000000080e947 */ /* 0x000fea0003800000 */
[----:B------:R-:W-:Y:S01]  /*9310*/  ISETP.NE.AND P1, PT, R185, RZ, PT ;  /* 0x000000ffb900720c */ /* 0x000fe20003f25270 */
[----:B------:R-:W2:Y:S01]  /*9320*/  S2R R0, SR_CgaCtaId ;  /* 0x0000000000007919 */ /* 0x000ea20000008800 */
[----:B------:R-:W-:Y:S01]  /*9330*/  ISETP.NE.AND P0, PT, R184, RZ, PT ;  /* 0x000000ffb800720c */ /* 0x000fe20003f05270 */
[----:B------:R-:W-:Y:S10]  /*9340*/  BSSY B0, `(.L_x_123) ;  /* 0x0000009000007945 */ /* 0x000ff40003800000 */
[----:B------:R-:W-:Y:S04]  /*9350*/  @P1 IMAD R3, R160, 0x2000, R177 ;  /* 0x00002000a0031824 */ /* 0x000fe800078e02b1 */
[C---:B------:R-:W-:Y:S01]  /*9360*/  @P1 IMAD.IADD R5, R3.reuse, 0x1, R186 ;  /* 0x0000000103051824 */ /* 0x040fe200078e02ba */
[----:B------:R-:W-:Y:S03]  /*9370*/  @P1 IADD3 R198, PT, PT, R3, R198, RZ ;  /* 0x000000c603c61210 */ /* 0x000fe60007ffe0ff */
[----:B------:R-:W-:Y:S01]  /*9380*/  @P1 IMAD.IADD R196, R196, 0x1, R5 ;  /* 0x00000001c4c41824 */ /* 0x000fe200078e0205 */
[----:B------:R-:W-:Y:S06]  /*9390*/  @P0 BRA `(.L_x_124) ;  /* 0x00000000000c0947 */ /* 0x000fec0003800000 */
[----:B------:R-:W-:Y:S04]  /*93a0*/  SHF.L.U32 R2, R135, 0x1f, RZ ;  /* 0x0000001f87027819 */ /* 0x000fe800000006ff */
[----:B------:R-:W3:Y:S02]  /*93b0*/  SYNCS.PHASECHK.TRANS64.TRYWAIT P0, [R187+URZ+0x100], R2 ;  /* 0x00010002bb0075a7 */ /* 0x000ee400080011ff */
[----:B---3--:R-:W-:Y:S05]  /*93c0*/  @!P0 BRA `(.L_x_125) ;  /* 0x0000002000c08947 */ /* 0x008fea0003800000 */
.L_x_124:
[----:B------:R-:W-:Y:S05]  /*93d0*/  BSYNC B0 ;  /* 0x0000000000007941 */ /* 0x000fea0003800000 */
.L_x_123:
[----:B------:R-:W-:Y:S01]  /*93e0*/  ISETP.NE.AND P0, PT, R185, RZ, PT ;  /* 0x000000ffb900720c */ /* 0x000fe20003f05270 */
[----:B---3--:R-:W-:Y:S02]  /*93f0*/  VIADD R187, R187, 0x110 ;  /* 0x00000110bbbb7836 */ /* 0x008fe40000000000 */
[----:B------:R-:W-:Y:S03]  /*9400*/  VIADD R160, R160, 0x1 ;  /* 0x00000001a0a07836 */ /* 0x000fe60000000000 */
[----:B--2---:R-:W-:Y:S07]  /*9410*/  PRMT R0, R0, 0x654, R187 ;  /* 0x0000065400007816 */ /* 0x004fee00000000bb */
[----:B------:R2:W3:Y:S04]  /*9420*/  @P0 LDS.128 R136, [R3] ;  /* 0x0000000003880984 */ /* 0x0004e80000000c00 */
[----:B------:R2:W4:Y:S04]  /*9430*/  @P0 LDS.128 R140, [R5+0x10] ;  /* 0x00001000058c0984 */ /* 0x0005280000000c00 */
        /* <DEDUP_REMOVED lines=9> */
[----:B------:R-:W-:Y:S01]  /*94d0*/  SEL R160, R160, RZ, P0 ;  /* 0x000000ffa0a07207 */ /* 0x000fe20000000000 */
[----:B-----5:R5:W-:Y:S02]  /*94e0*/  SYNCS.ARRIVE.TRANS64.RED.A1T0 RZ, [R0+URZ], RZ ;  /* 0x000000ff00ff79a7 */ /* 0x020be400081004ff */
[----:B-----5:R-:W-:Y:S04]  /*94f0*/  SEL R0, RZ, 0x1, P0 ;  /* 0x00000001ff007807 */ /* 0x020fe80000000000 */
[----:B--234-:R-:W-:Y:S02]  /*9500*/  LOP3.LUT R135, R135, R0, RZ, 0x3c, !PT ;  /* 0x0000000087877212 */ /* 0x01cfe400078e3cff */
.L_x_122:
[----:B------:R-:W-:Y:S05]  /*9510*/  BSYNC B1 ;  /* 0x0000000000017941 */ /* 0x000fea0003800000 */
.L_x_121:
[----:B------:R-:W-:Y:S05]  /*9520*/  VIADD R3, R71, 0x40 ;  /* 0x0000004047037836 */ /* 0x000fea0000000000 */
[----:B------:R-:W-:Y:S04]  /*9530*/  SHF.R.U32.HI R3, RZ, 0x15, R3 ;  /* 0x00000015ff037819 */ /* 0x000fe80000011603 */
[----:B------:R-:W-:Y:S11]  /*9540*/  LOP3.LUT P0, RZ, R3, 0x3, R168, 0x48, !PT ;  /* 0x0000000303ff7812 */ /* 0x000ff600078048a8 */
[----:B------:R-:W-:Y:S02]  /*9550*/  @!UPT UIADD3 URZ, UPT, UPT, URZ, URZ, URZ ;  /* 0x000000fffffff290 */ /* 0x000fe4000fffe0ff */
[----:B------:R-:W-:Y:S05]  /*9560*/  @!P0 BRA `(.L_x_126) ;  /* 0x0000000000408947 */ /* 0x000fea0003800000 */
[----:B------:R-:W2:Y:S01]  /*9570*/  LDCU.64 UR8, c[0x4][0x70] ;  /* 0x01000e00ff0877ac */ /* 0x000ea20008000a00 */
[----:B------:R-:W-:Y:S01]  /*9580*/  MOV R3, 0x0 ;  /* 0x0000000000037802 */ /* 0x000fe20000000f00 */
[----:B------:R-:W-:Y:S02]  /*9590*/  HFMA2 R12, -RZ, RZ, 0, 5.9604644775390625e-08 ;  /* 0x00000001ff0c7431 */ /* 0x000fe400000001ff */
[----:B------:R-:W-:Y:S02]  /*95a0*/  IMAD.MOV.U32 R8, RZ, RZ, 0x192 ;  /* 0x00000192ff087424 */ /* 0x000fe400078e00ff */
[----:B------:R-:W-:Y:S01]  /*95b0*/  IMAD.MOV.U32 R13, RZ, RZ, RZ ;  /* 0x000000ffff0d7224 */ /* 0x000fe200078e00ff */
[----:B------:R-:W3:Y:S01]  /*95c0*/  LDCU.64 UR6, c[0x4][0x78] ;  /* 0x01000f00ff0677ac */ /* 0x000ee20008000a00 */
[----:B------:R-:W4:Y:S01]  /*95d0*/  LDC.64 R2, c[0x4][R3] ;  /* 0x0100000003027b82 */ /* 0x000f220000000a00 */
[----:B------:R-:W5:Y:S01]  /*95e0*/  LDCU.64 UR4, c[0x4][0x10] ;  /* 0x01000200ff0477ac */ /* 0x000f620008000a00 */
[----:B--2---:R-:W-:Y:S01]  /*95f0*/  MOV R5, UR9 ;  /* 0x0000000900057c02 */ /* 0x004fe20008000f00 */
[----:B------:R-:W-:Y:S01]  /*9600*/  IMAD.U32 R4, RZ, RZ, UR8 ;  /* 0x00000008ff047e24 */ /* 0x000fe2000f8e00ff */
[----:B---3--:R-:W-:Y:S01]  /*9610*/  MOV R7, UR7 ;  /* 0x0000000700077c02 */ /* 0x008fe20008000f00 */
[----:B------:R-:W-:Y:S01]  /*9620*/  IMAD.U32 R6, RZ, RZ, UR6 ;  /* 0x00000006ff067e24 */ /* 0x000fe2000f8e00ff */
[----:B-----5:R-:W-:Y:S01]  /*9630*/  MOV R11, UR5 ;  /* 0x00000005000b7c02 */ /* 0x020fe20008000f00 */
[----:B------:R-:W-:Y:S02]  /*9640*/  IMAD.U32 R10, RZ, RZ, UR4 ;  /* 0x00000004ff0a7e24 */ /* 0x000fe4000f8e00ff */
[----:B------:R-:W-:Y:S07]  /*9650*/  LEPC R20, `(.L_x_126) ;  /* 0x000000001014794e */ /* 0x000fee0000000000 */
[----:B-1--4-:R-:W-:Y:S05]  /*9660*/  CALL.ABS.NOINC R2 ;  /* 0x0000000002007343 */ /* 0x012fea0003c00000 */
.L_x_126:
[----:B------:R-:W-:Y:S01]  /*9670*/  ISETP.NE.AND P0, PT, R166, RZ, PT ;  /* 0x000000ffa600720c */ /* 0x000fe20003f05270 */
[----:B------:R-:W-:Y:S05]  /*9680*/  WARPSYNC.ALL ;  /* 0x0000000000007948 */ /* 0x000fea0003800000 */
[----:B------:R-:W-:Y:S01]  /*9690*/  R2UR UR4, R71 ;  /* 0x00000000470472ca */ /* 0x000fe200000e0000 */
[----:B------:R-:W-:Y:S01]  /*96a0*/  BSSY.RECONVERGENT B0, `(.L_x_127) ;  /* 0x000011b000007945 */ /* 0x000fe20003800200 */
[----:B------:R-:W-:Y:S02]  /*96b0*/  F2FP.F16.E4M3.UNPACK_B R11, R137 ;  /* 0x00000089ff0b723e */ /* 0x000fe400020006ff */
[----:B------:R-:W-:Y:S02]  /*96c0*/  F2FP.F16.E4M3.UNPACK_B R10, R138 ;  /* 0x0000008aff0a723e */ /* 0x000fe400020006ff */
[----:B------:R-:W-:Y:S01]  /*96d0*/  F2FP.F16.E4M3.UNPACK_B R9, R139 ;  /* 0x0000008bff09723e */ /* 0x000fe200020006ff */
[--C-:B------:R-:W-:Y:S01]  /*96e0*/  HADD2.F32 R74, -RZ, R11.reuse.H0_H0 ;  /* 0x2000000bff4a7230 */ /* 0x100fe20000004100 */
[----:B------:R-:W-:Y:S01]  /*96f0*/  F2FP.F16.E4M3.UNPACK_B R8, R140 ;  /* 0x0000008cff08723e */ /* 0x000fe200020006ff */
[----:B------:R-:W-:Y:S01]  /*9700*/  HADD2.F32 R76, -RZ, R11.H1_H1 ;  /* 0x3000000bff4c7230 */ /* 0x000fe20000004100 */
[----:B------:R-:W-:Y:S01]  /*9710*/  F2FP.F16.E4M3.UNPACK_B R7, R141 ;  /* 0x0000008dff07723e */ /* 0x000fe200020006ff */
[--C-:B------:R-:W-:Y:S01]  /*9720*/  HADD2.F32 R77, -RZ, R10.reuse.H0_H0 ;  /* 0x2000000aff4d7230 */ /* 0x100fe20000004100 */
[----:B------:R-:W-:Y:S01]  /*9730*/  F2FP.F16.E4M3.UNPACK_B R6, R142 ;  /* 0x0000008eff06723e */ /* 0x000fe200020006ff */
[----:B------:R-:W-:Y:S01]  /*9740*/  HADD2.F32 R80, -RZ, R10.H1_H1 ;  /* 0x3000000aff507230 */ /* 0x000fe20000004100 */
[----:B------:R-:W-:Y:S01]  /*9750*/  F2FP.F16.E4M3.UNPACK_B R5, R143 ;  /* 0x0000008fff05723e */ /* 0x000fe200020006ff */
[--C-:B------:R-:W-:Y:S01]  /*9760*/  HADD2.F32 R81, -RZ, R9.reuse.H0_H0 ;  /* 0x20000009ff517230 */ /* 0x100fe20000004100 */
[----:B-1----:R-:W-:Y:S01]  /*9770*/  F2FP.F16.E4M3.UNPACK_B R4, R144 ;  /* 0x00000090ff04723e */ /* 0x002fe200020006ff */
[----:B------:R-:W-:Y:S01]  /*9780*/  HADD2.F32 R83, -RZ, R9.H1_H1 ;  /* 0x30000009ff537230 */ /* 0x000fe20000004100 */
[-C--:B------:R-:W-:Y:S01]  /*9790*/  F2FP.F16.E4M3.UNPACK_B R2, R136.reuse ;  /* 0x00000088ff02723e */ /* 0x080fe200020006ff */
[--C-:B------:R-:W-:Y:S01]  /*97a0*/  HADD2.F32 R86, -RZ, R8.reuse.H0_H0 ;  /* 0x20000008ff567230 */ /* 0x100fe20000004100 */
[----:B------:R-:W-:Y:S01]  /*97b0*/  F2FP.F16.E4M3.UNPACK_B R136, R136.H1 ;  /* 0x00000088ff88723e */ /* 0x000fe200030006ff */
[----:B------:R-:W-:Y:S01]  /*97c0*/  HADD2.F32 R87, -RZ, R8.H1_H1 ;  /* 0x30000008ff577230 */ /* 0x000fe20000004100 */
[----:B------:R-:W-:Y:S01]  /*97d0*/  F2FP.F16.E4M3.UNPACK_B R137, R137.H1 ;  /* 0x00000089ff89723e */ /* 0x000fe200030006ff */
[--C-:B------:R-:W-:Y:S01]  /*97e0*/  HADD2.F32 R90, -RZ, R7.reuse.H0_H0 ;  /* 0x20000007ff5a7230 */ /* 0x100fe20000004100 */
[----:B------:R-:W-:Y:S01]  /*97f0*/  F2FP.F16.E4M3.UNPACK_B R138, R138.H1 ;  /* 0x0000008aff8a723e */ /* 0x000fe200030006ff */
[----:B------:R-:W-:Y:S01]  /*9800*/  HADD2.F32 R91, -RZ, R7.H1_H1 ;  /* 0x30000007ff5b7230 */ /* 0x000fe20000004100 */
[----:B------:R-:W-:Y:S01]  /*9810*/  F2FP.F16.E4M3.UNPACK_B R139, R139.H1 ;  /* 0x0000008bff8b723e */ /* 0x000fe200030006ff */
[--C-:B------:R-:W-:Y:S01]  /*9820*/  HADD2.F32 R94, -RZ, R6.reuse.H0_H0 ;  /* 0x20000006ff5e7230 */ /* 0x100fe20000004100 */
[----:B------:R-:W-:Y:S01]  /*9830*/  IADD3 R180, PT, PT, R180, 0x150, RZ ;  /* 0x00000150b4b47810 */ /* 0x000fe20007ffe0ff */
[----:B------:R-:W-:Y:S01]  /*9840*/  HADD2.F32 R95, -RZ, R6.H1_H1 ;  /* 0x30000006ff5f7230 */ /* 0x000fe20000004100 */
[----:B------:R-:W-:Y:S01]  /*9850*/  F2FP.F16.E4M3.UNPACK_B R107, R145 ;  /* 0x00000091ff6b723e */ /* 0x000fe200020006ff */
[--C-:B------:R-:W-:Y:S01]  /*9860*/  HADD2.F32 R98, -RZ, R5.reuse.H0_H0 ;  /* 0x20000005ff627230 */ /* 0x100fe20000004100 */
[----:B------:R-:W-:Y:S01]  /*9870*/  LOP3.LUT R180, R180, 0xfefffff8, RZ, 0xc0, !PT ;  /* 0xfefffff8b4b47812 */ /* 0x000fe200078ec0ff */
[----:B------:R-:W-:Y:S01]  /*9880*/  HADD2.F32 R99, -RZ, R5.H1_H1 ;  /* 0x30000005ff637230 */ /* 0x000fe20000004100 */
[----:B------:R-:W-:Y:S01]  /*9890*/  F2FP.F16.E4M3.UNPACK_B R111, R146 ;  /* 0x00000092ff6f723e */ /* 0x000fe200020006ff */
[--C-:B------:R-:W-:Y:S01]  /*98a0*/  HADD2.F32 R102, -RZ, R4.reuse.H0_H0 ;  /* 0x20000004ff667230 */ /* 0x100fe20000004100 */
[----:B------:R-:W-:Y:S01]  /*98b0*/  F2FP.F16.E4M3.UNPACK_B R115, R147 ;  /* 0x00000093ff73723e */ /* 0x000fe200020006ff */
[----:B------:R-:W-:Y:S01]  /*98c0*/  HADD2.F32 R103, -RZ, R4.H1_H1 ;  /* 0x30000004ff677230 */ /* 0x000fe20000004100 */
[----:B------:R-:W-:Y:S01]  /*98d0*/  F2FP.F16.E4M3.UNPACK_B R119, R148 ;  /* 0x00000094ff77723e */ /* 0x000fe200020006ff */
[----:B------:R-:W1:Y:S01]  /*98e0*/  LDTM.x64 R4, tmem[UR4+0x40] ;  /* 0x00004004000479ee */ /* 0x000e620008340000 */
[--C-:B------:R-:W-:Y:S01]  /*98f0*/  HADD2.F32 R0, -RZ, R2.reuse.H0_H0 ;  /* 0x20000002ff007230 */ /* 0x100fe20000004100 */
[----:B------:R-:W-:Y:S01]  /*9900*/  NOP ;  /* 0x0000000000007918 */ /* 0x000fe20000000000 */
[----:B-1----:R1:W-:Y:S01]  /*9910*/  SYNCS.ARRIVE.TRANS64.RED.A1T0 RZ, [R180+URZ], RZ ;  /* 0x000000ffb4ff79a7 */ /* 0x0023e200081004ff */
[----:B------:R-:W-:Y:S01]  /*9920*/  HADD2.F32 R2, -RZ, R2.H1_H1 ;  /* 0x30000002ff027230 */ /* 0x000fe20000004100 */
[----:B------:R-:W-:Y:S01]  /*9930*/  F2FP.F16.E4M3.UNPACK_B R123, R149 ;  /* 0x00000095ff7b723e */ /* 0x000fe200020006ff */
[----:B------:R-:W-:Y:S01]  /*9940*/  HADD2.F32 R78, -RZ, R137.H1_H1 ;  /* 0x30000089ff4e7230 */ /* 0x000fe20000004100 */
[----:B------:R-:W-:Y:S01]  /*9950*/  F2FP.F16.E4M3.UNPACK_B R127, R150 ;  /* 0x00000096ff7f723e */ /* 0x000fe200020006ff */
[--C-:B------:R-:W-:Y:S01]  /*9960*/  HADD2.F32 R106, -RZ, R107.reuse.H0_H0 ;  /* 0x2000006bff6a7230 */ /* 0x100fe20000004100 */
[----:B------:R-:W-:Y:S01]  /*9970*/  F2FP.F16.E4M3.UNPACK_B R130, R151 ;  /* 0x00000097ff82723e */ /* 0x000fe200020006ff */
[----:B------:R-:W-:Y:S01]  /*9980*/  HADD2.F32 R107, -RZ, R107.H1_H1 ;  /* 0x3000006bff6b7230 */ /* 0x000fe20000004100 */
[----:B------:R-:W-:Y:S01]  /*9990*/  F2FP.F16.E4M3.UNPACK_B R140, R140.H1 ;  /* 0x0000008cff8c723e */ /* 0x000fe200030006ff */
        /* <DEDUP_REMOVED lines=12> */
[C---:B------:R-:W-:Y:S01]  /*9a60*/  FMUL R4, R70.reuse, R4 ;  /* 0x0000000446047220 */ /* 0x040fe20000400000 */
[C---:B------:R-:W-:Y:S01]  /*9a70*/  FMUL R5, R70.reuse, R5 ;  /* 0x0000000546057220 */ /* 0x040fe20000400000 */
[--C-:B------:R-:W-:Y:S02]  /*9a80*/  HADD2.F32 R3, -RZ, R136.reuse.H0_H0 ;  /* 0x20000088ff037230 */ /* 0x100fe40000004100 */
        /* <DEDUP_REMOVED lines=9> */
[----:B------:R-:W-:Y:S02]  /*9b20*/  HADD2.F32 R122, -RZ, R123.H0_H0 ;  /* 0x2000007bff7a7230 */ /* 0x000fe40000004100 */
[C---:B------:R-:W-:Y:S01]  /*9b30*/  FMUL R6, R70.reuse, R6 ;  /* 0x0000000646067220 */ /* 0x040fe20000400000 */
[----:B------:R-:W-:Y:S02]  /*9b40*/  HADD2.F32 R72, -RZ, R136.H1_H1 ;  /* 0x30000088ff487230 */ /* 0x000fe40000004100 */
[C---:B------:R-:W-:Y:S01]  /*9b50*/  FMUL R7, R70.reuse, R7 ;  /* 0x0000000746077220 */ /* 0x040fe20000400000 */
[----:B------:R-:W-:Y:S02]  /*9b60*/  HADD2.F32 R75, -RZ, R137.H0_H0 ;  /* 0x20000089ff4b7230 */ /* 0x000fe40000004100 */
[C---:B------:R-:W-:Y:S01]  /*9b70*/  FFMA R6, R73.reuse, R3, R6 ;  /* 0x0000000349067223 */ /* 0x040fe20000000006 */
[----:B------:R-:W-:Y:S02]  /*9b80*/  HADD2.F32 R123, -RZ, R123.H1_H1 ;  /* 0x3000007bff7b7230 */ /* 0x000fe40000004100 */
[C---:B------:R-:W-:Y:S01]  /*9b90*/  FFMA R7, R73.reuse, R72, R7 ;  /* 0x0000004849077223 */ /* 0x040fe20000000007 */
[C---:B------:R-:W-:Y:S01]  /*9ba0*/  FFMA R8, R73.reuse, R74, R8 ;  /* 0x0000004a49087223 */ /* 0x040fe20000000008 */
[----:B------:R-:W-:Y:S01]  /*9bb0*/  FFMA R9, R73, R76, R9 ;  /* 0x0000004c49097223 */ /* 0x000fe20000000009 */
[--C-:B------:R-:W-:Y:S02]  /*9bc0*/  HADD2.F32 R126, -RZ, R127.reuse.H0_H0 ;  /* 0x2000007fff7e7230 */ /* 0x100fe40000004100 */
[C---:B------:R-:W-:Y:S01]  /*9bd0*/  FMUL R10, R70.reuse, R10 ;  /* 0x0000000a460a7220 */ /* 0x040fe20000400000 */
[----:B------:R-:W-:Y:S01]  /*9be0*/  F2FP.SATFINITE.E4M3.F32.PACK_AB_MERGE_C R76, R7, R6, RZ ;  /* 0x00000006074c723e */ /* 0x000fe200048070ff */
[C---:B------:R-:W-:Y:S01]  /*9bf0*/  FMUL R7, R70.reuse, R20 ;  /* 0x0000001446077220 */ /* 0x040fe20000400000 */
[----:B------:R-:W-:Y:S02]  /*9c00*/  HADD2.F32 R127, -RZ, R127.H1_H1 ;  /* 0x3000007fff7f7230 */ /* 0x000fe40000004100 */
[C---:B------:R-:W-:Y:S01]  /*9c10*/  FFMA R10, R73.reuse, R75, R10 ;  /* 0x0000004b490a7223 */ /* 0x040fe2000000000a */
[----:B------:R-:W-:Y:S02]  /*9c20*/  HADD2.F32 R72, -RZ, R130.H0_H0 ;  /* 0x20000082ff487230 */ /* 0x000fe40000004100 */
[C---:B------:R-:W-:Y:S01]  /*9c30*/  FMUL R11, R70.reuse, R11 ;  /* 0x0000000b460b7220 */ /* 0x040fe20000400000 */
[--C-:B------:R-:W-:Y:S02]  /*9c40*/  HADD2.F32 R79, -RZ, R138.reuse.H0_H0 ;  /* 0x2000008aff4f7230 */ /* 0x100fe40000004100 */
[C---:B------:R-:W-:Y:S01]  /*9c50*/  FMUL R14, R70.reuse, R14 ;  /* 0x0000000e460e7220 */ /* 0x040fe20000400000 */
[----:B------:R-:W-:Y:S02]  /*9c60*/  HADD2.F32 R82, -RZ, R138.H1_H1 ;  /* 0x3000008aff527230 */ /* 0x000fe40000004100 */
[C---:B------:R-:W-:Y:S01]  /*9c70*/  FFMA R11, R73.reuse, R78, R11 ;  /* 0x0000004e490b7223 */ /* 0x040fe2000000000b */
[C---:B------:R-:W-:Y:S01]  /*9c80*/  FFMA R12, R73.reuse, R77, R12 ;  /* 0x0000004d490c7223 */ /* 0x040fe2000000000c */
[C---:B------:R-:W-:Y:S01]  /*9c90*/  FFMA R13, R73.reuse, R80, R13 ;  /* 0x00000050490d7223 */ /* 0x040fe2000000000d */
[----:B------:R-:W-:Y:S01]  /*9ca0*/  FFMA R14, R73, R79, R14 ;  /* 0x0000004f490e7223 */ /* 0x000fe2000000000e */
[----:B------:R-:W-:Y:S01]  /*9cb0*/  HADD2.F32 R75, -RZ, R130.H1_H1 ;  /* 0x30000082ff4b7230 */ /* 0x000fe20000004100 */
[----:B------:R-:W-:Y:S01]  /*9cc0*/  F2FP.SATFINITE.E4M3.F32.PACK_AB_MERGE_C R78, R11, R10, RZ ;  /* 0x0000000a0b4e723e */ /* 0x000fe200048070ff */
[C---:B------:R-:W-:Y:S01]  /*9cd0*/  FMUL R10, R70.reuse, R21 ;  /* 0x00000015460a7220 */ /* 0x040fe20000400000 */
[C---:B------:R-:W-:Y:S01]  /*9ce0*/  FMUL R21, R70.reuse, R28 ;  /* 0x0000001c46157220 */ /* 0x040fe20000400000 */
        /* <DEDUP_REMOVED lines=8> */
[C---:B------:R-:W-:Y:S01]  /*9d70*/  FMUL R18, R70.reuse, R25 ;  /* 0x0000001946127220 */ /* 0x040fe20000400000 */
[----:B------:R-:W-:Y:S01]  /*9d80*/  F2FP.SATFINITE.E4M3.F32.PACK_AB_MERGE_C R14, R15, R14, RZ ;  /* 0x0000000e0f0e723e */ /* 0x000fe200048070ff */
        /* <DEDUP_REMOVED lines=8> */
[C---:B------:R-:W-:Y:S01]  /*9e10*/  FFMA R11, R73.reuse, R88, R11 ;  /* 0x00000058490b7223 */ /* 0x040fe2000000000b */
[----:B------:R-:W-:Y:S01]  /*9e20*/  FMUL R22, R70, R29 ;  /* 0x0000001d46167220 */ /* 0x000fe20000400000 */
        /* <DEDUP_REMOVED lines=13> */
[----:B------:R-:W-:Y:S01]  /*9f00*/  FMUL R20, R70, R27 ;  /* 0x0000001b46147220 */ /* 0x000fe20000400000 */
[--C-:B------:R-:W-:Y:S01]  /*9f10*/  HADD2.F32 R96, -RZ, R142.reuse.H0_H0 ;  /* 0x2000008eff607230 */ /* 0x100fe20000004100 */
[----:B------:R-:W-:Y:S01]  /*9f20*/  F2FP.SATFINITE.E4M3.F32.PACK_AB_MERGE_C R16, R10, R7, R16 ;  /* 0x000000070a10723e */ /* 0x000fe20004807010 */
[----:B------:R-:W-:Y:S02]  /*9f30*/  HADD2.F32 R97, -RZ, R142.H1_H1 ;  /* 0x3000008eff617230 */ /* 0x000fe40000004100 */
[C---:B------:R-:W-:Y:S01]  /*9f40*/  FFMA R20, R73.reuse, R93, R20 ;  /* 0x0000005d49147223 */ /* 0x040fe20000000014 */
[C---:B------:R-:W-:Y:S01]  /*9f50*/  FFMA R21, R73.reuse, R94, R21 ;  /* 0x0000005e49157223 */ /* 0x040fe20000000015 */
[C---:B------:R-:W-:Y:S01]  /*9f60*/  FFMA R22, R73.reuse, R95, R22 ;  /* 0x0000005f49167223 */ /* 0x040fe20000000016 */
[C---:B------:R-:W-:Y:S01]  /*9f70*/  FMUL R23, R70.reuse, R30 ;  /* 0x0000001e46177220 */ /* 0x040fe20000400000 */
[----:B------:R-:W-:Y:S01]  /*9f80*/  FMUL R30, R70, R37 ;  /* 0x00000025461e7220 */ /* 0x000fe20000400000 */
[----:B------:R-:W-:Y:S01]  /*9f90*/  F2FP.SATFINITE.E4M3.F32.PACK_AB_MERGE_C R19, R20, R19, RZ ;  /* 0x000000131413723e */ /* 0x000fe200048070ff */
[C---:B------:R-:W-:Y:S01]  /*9fa0*/  FMUL R37, R70.reuse, R44 ;  /* 0x0000002c46257220 */ /* 0x040fe20000400000 */
[C---:B------:R-:W-:Y:S01]  /*9fb0*/  FFMA R23, R73.reuse, R96, R23 ;  /* 0x0000006049177223 */ /* 0x040fe20000000017 */
        /* <DEDUP_REMOVED lines=20> */
[----:B------:R-:W-:Y:S01]  /*a100*/  F2FP.F16.E4M3.UNPACK_B R147, R147.H1 ;  /* 0x00000093ff93723e */ /* 0x000fe200030006ff */
[----:B------:R-:W-:Y:S01]  /*a110*/  FMUL R38, R70, R45 ;  /* 0x0000002d46267220 */ /* 0x000fe20000400000 */
[----:B------:R-:W-:Y:S01]  /*a120*/  F2FP.SATFINITE.E4M3.F32.PACK_AB_MERGE_C R19, R28, R27, RZ ;  /* 0x0000001b1c13723e */ /* 0x000fe200048070ff */
[----:B------:R-:W-:Y:S01]  /*a130*/  FFMA R31, R73, R104, R31 ;  /* 0x00000068491f7223 */ /* 0x000fe2000000001f */
[C---:B------:R-:W-:Y:S01]  /*a140*/  FMUL R45, R70.reuse, R52 ;  /* 0x00000034462d7220 */ /* 0x040fe20000400000 */
[C---:B------:R-:W-:Y:S01]  /*a150*/  FMUL R52, R70.reuse, R59 ;  /* 0x0000003b46347220 */ /* 0x040fe20000400000 */
[----:B------:R-:W-:Y:S01]  /*a160*/  F2FP.F16.E4M3.UNPACK_B R148, R148.H1 ;  /* 0x00000094ff94723e */ /* 0x000fe200030006ff */
[C---:B------:R-:W-:Y:S01]  /*a170*/  FMUL R59, R70.reuse, R66 ;  /* 0x00000042463b7220 */ /* 0x040fe20000400000 */
[----:B------:R-:W-:Y:S01]  /*a180*/  F2FP.SATFINITE.E4M3.F32.PACK_AB_MERGE_C R66, R13, R12, R14 ;  /* 0x0000000c0d42723e */ /* 0x000fe2000480700e */
        /* <DEDUP_REMOVED lines=11> */
[C---:B------:R-:W-:Y:S01]  /*a240*/  FFMA R35, R73.reuse, R108, R35 ;  /* 0x0000006c49237223 */ /* 0x040fe20000000023 */
[C---:B------:R-:W-:Y:S01]  /*a250*/  FMUL R36, R70.reuse, R43 ;  /* 0x0000002b46247220 */ /* 0x040fe20000400000 */
[--C-:B------:R-:W-:Y:S02]  /*a260*/  HADD2.F32 R112, -RZ, R146.reuse.H0_H0 ;  /* 0x20000092ff707230 */ /* 0x100fe40000004100 */
[C---:B------:R-:W-:Y:S01]  /*a270*/  FMUL R39, R70.reuse, R46 ;  /* 0x0000002e46277220 */ /* 0x040fe20000400000 */
        /* <DEDUP_REMOVED lines=13> */
[C---:B------:R-:W-:Y:S01]  /*a350*/  FMUL R46, R70.reuse, R53 ;  /* 0x00000035462e7220 */ /* 0x040fe20000400000 */
[--C-:B------:R-:W-:Y:S02]  /*a360*/  HADD2.F32 R120, -RZ, R148.reuse.H0_H0 ;  /* 0x20000094ff787230 */ /* 0x100fe40000004100 */
[C---:B------:R-:W-:Y:S01]  /*a370*/  FMUL R50, R70.reuse, R57 ;  /* 0x0000003946327220 */ /* 0x040fe20000400000 */
[C---:B------:R-:W-:Y:S01]  /*a380*/  FMUL R51, R70.reuse, R58 ;  /* 0x0000003a46337220 */ /* 0x040fe20000400000 */
[C---:B------:R-:W-:Y:S01]  /*a390*/  FMUL R53, R70.reuse, R60 ;  /* 0x0000003c46357220 */ /* 0x040fe20000400000 */
[C---:B------:R-:W-:Y:S01]  /*a3a0*/  FFMA R43, R73.reuse, R116, R43 ;  /* 0x00000074492b7223 */ /* 0x040fe2000000002b */
[----:B------:R-:W-:Y:S02]  /*a3b0*/  HADD2.F32 R121, -RZ, R148.H1_H1 ;  /* 0x30000094ff797230 */ /* 0x000fe40000004100 */
[C---:B------:R-:W-:Y:S01]  /*a3c0*/  FMUL R47, R70.reuse, R54 ;  /* 0x00000036462f7220 */ /* 0x040fe20000400000 */
[C---:B------:R-:W-:Y:S01]  /*a3d0*/  FMUL R57, R70.reuse, R64 ;  /* 0x0000004046397220 */ /* 0x040fe20000400000 */
[C---:B------:R-:W-:Y:S01]  /*a3e0*/  FMUL R58, R70.reuse, R65 ;  /* 0x00000041463a7220 */ /* 0x040fe20000400000 */
[C---:B------:R-:W-:Y:S01]  /*a3f0*/  FMUL R60, R70.reuse, R67 ;  /* 0x00000043463c7220 */ /* 0x040fe20000400000 */
[----:B------:R-:W-:Y:S01]  /*a400*/  FFMA R44, R73, R117, R44 ;  /* 0x00000075492c7223 */ /* 0x000fe2000000002c */
[C---:B------:R-:W-:Y:S01]  /*a410*/  FMUL R48, R70.reuse, R55 ;  /* 0x0000003746307220 */ /* 0x040fe20000400000 */
[----:B------:R-:W-:Y:S01]  /*a420*/  F2FP.SATFINITE.E4M3.F32.PACK_AB_MERGE_C R64, R5, R4, R76 ;  /* 0x000000040540723e */ /* 0x000fe2000480704c */
[----:B------:R-:W-:Y:S01]  /*a430*/  FFMA R45, R73, R118, R45 ;  /* 0x00000076492d7223 */ /* 0x000fe2000000002d */
[----:B------:R-:W-:Y:S01]  /*a440*/  F2FP.SATFINITE.E4M3.F32.PACK_AB_MERGE_C R65, R9, R8, R78 ;  /* 0x000000080941723e */ /* 0x000fe2000480704e */
[----:B------:R-:W-:Y:S01]  /*a450*/  FMUL R49, R70, R56 ;  /* 0x0000003846317220 */ /* 0x000fe20000400000 */
[----:B------:R-:W-:Y:S01]  /*a460*/  F2FP.SATFINITE.E4M3.F32.PACK_AB_MERGE_C R67, R2, R0, R3 ;  /* 0x000000000243723e */ /* 0x000fe20004807003 */
[C---:B------:R-:W-:Y:S01]  /*a470*/  FFMA R46, R73.reuse, R119, R46 ;  /* 0x00000077492e7223 */ /* 0x040fe2000000002e */
[----:B------:R-:W-:Y:S01]  /*a480*/  F2FP.F16.E4M3.UNPACK_B R150, R150.H1 ;  /* 0x00000096ff96723e */ /* 0x000fe200030006ff */
[--C-:B------:R-:W-:Y:S02]  /*a490*/  HADD2.F32 R124, -RZ, R149.reuse.H0_H0 ;  /* 0x20000095ff7c7230 */ /* 0x100fe40000004100 */
[C---:B------:R-:W-:Y:S01]  /*a4a0*/  FFMA R47, R73.reuse, R120, R47 ;  /* 0x00000078492f7223 */ /* 0x040fe2000000002f */
[----:B------:R1:W-:Y:S01]  /*a4b0*/  STS.128 [R163+UR50+0x6200], R64 ;  /* 0x00620040a3007988 */ /* 0x0003e20008000c32 */
[----:B------:R-:W-:Y:S02]  /*a4c0*/  HADD2.F32 R125, -RZ, R149.H1_H1 ;  /* 0x30000095ff7d7230 */ /* 0x000fe40000004100 */
[C---:B------:R-:W-:Y:S01]  /*a4d0*/  FFMA R48, R73.reuse, R121, R48 ;  /* 0x0000007949307223 */ /* 0x040fe20000000030 */
[C---:B------:R-:W-:Y:S01]  /*a4e0*/  FFMA R49, R73.reuse, R122, R49 ;  /* 0x0000007a49317223 */ /* 0x040fe20000000031 */
[----:B------:R-:W-:Y:S01]  /*a4f0*/  F2FP.F16.E4M3.UNPACK_B R151, R151.H1 ;  /* 0x00000097ff97723e */ /* 0x000fe200030006ff */
[C---:B------:R-:W-:Y:S01]  /*a500*/  FFMA R50, R73.reuse, R123, R50 ;  /* 0x0000007b49327223 */ /* 0x040fe20000000032 */
[----:B------:R-:W-:Y:S01]  /*a510*/  FMUL R54, R70, R61 ;  /* 0x0000003d46367220 */ /* 0x000fe20000400000 */
[--C-:B------:R-:W-:Y:S01]  /*a520*/  HADD2.F32 R128, -RZ, R150.reuse.H0_H0 ;  /* 0x20000096ff807230 */ /* 0x100fe20000004100 */
[----:B------:R1:W-:Y:S01]  /*a530*/  STS.128 [R181+0x6010], R16 ;  /* 0x00601010b5007388 */ /* 0x0003e20000000c00 */
[----:B------:R-:W-:Y:S01]  /*a540*/  F2FP.SATFINITE.E4M3.F32.PACK_AB_MERGE_C R35, R36, R35, RZ ;  /* 0x000000232423723e */ /* 0x000fe200048070ff */
[C---:B------:R-:W-:Y:S01]  /*a550*/  FFMA R51, R73.reuse, R124, R51 ;  /* 0x0000007c49337223 */ /* 0x040fe20000000033 */
[----:B------:R-:W-:Y:S01]  /*a560*/  F2FP.SATFINITE.E4M3.F32.PACK_AB_MERGE_C R39, R40, R39, RZ ;  /* 0x000000272827723e */ /* 0x000fe200048070ff */
[----:B------:R-:W-:Y:S02]  /*a570*/  HADD2.F32 R129, -RZ, R150.H1_H1 ;  /* 0x30000096ff817230 */ /* 0x000fe40000004100 */
[C---:B------:R-:W-:Y:S01]  /*a580*/  FMUL R55, R70.reuse, R62 ;  /* 0x0000003e46377220 */ /* 0x040fe20000400000 */
[C---:B------:R-:W-:Y:S01]  /*a590*/  FFMA R52, R73.reuse, R125, R52 ;  /* 0x0000007d49347223 */ /* 0x040fe20000000034 */
[----:B------:R-:W-:Y:S01]  /*a5a0*/  FMUL R56, R70, R63 ;  /* 0x0000003f46387220 */ /* 0x000fe20000400000 */
[C---:B------:R-:W-:Y:S01]  /*a5b0*/  FFMA R53, R73.reuse, R126, R53 ;  /* 0x0000007e49357223 */ /* 0x040fe20000000035 */
[C---:B------:R-:W-:Y:S01]  /*a5c0*/  FFMA R54, R73.reuse, R127, R54 ;  /* 0x0000007f49367223 */ /* 0x040fe20000000036 */
[--C-:B------:R-:W-:Y:S02]  /*a5d0*/  HADD2.F32 R74, -RZ, R151.reuse.H0_H0 ;  /* 0x20000097ff4a7230 */ /* 0x100fe40000004100 */
[C---:B------:R-:W-:Y:S01]  /*a5e0*/  FFMA R55, R73.reuse, R128, R55 ;  /* 0x0000008049377223 */ /* 0x040fe20000000037 */
[----:B------:R-:W-:Y:S02]  /*a5f0*/  HADD2.F32 R131, -RZ, R151.H1_H1 ;  /* 0x30000097ff837230 */ /* 0x000fe40000004100 */
[C---:B------:R-:W-:Y:S01]  /*a600*/  FFMA R56, R73.reuse, R129, R56 ;  /* 0x0000008149387223 */ /* 0x040fe20000000038 */
[----:B------:R-:W-:Y:S01]  /*a610*/  F2FP.SATFINITE.E4M3.F32.PACK_AB_MERGE_C R43, R44, R43, RZ ;  /* 0x0000002b2c2b723e */ /* 0x000fe200048070ff */
[C---:B------:R-:W-:Y:S01]  /*a620*/  FFMA R57, R73.reuse, R72, R57 ;  /* 0x0000004849397223 */ /* 0x040fe20000000039 */
[C---:B------:R-:W-:Y:S01]  /*a630*/  FFMA R58, R73.reuse, R75, R58 ;  /* 0x0000004b493a7223 */ /* 0x040fe2000000003a */
[C---:B------:R-:W-:Y:S01]  /*a640*/  FFMA R59, R73.reuse, R74, R59 ;  /* 0x0000004a493b7223 */ /* 0x040fe2000000003b */
[----:B------:R-:W-:Y:S01]  /*a650*/  F2FP.SATFINITE.E4M3.F32.PACK_AB_MERGE_C R33, R34, R33, R35 ;  /* 0x000000212221723e */ /* 0x000fe20004807023 */
[----:B------:R-:W-:Y:S01]  /*a660*/  FFMA R60, R73, R131, R60 ;  /* 0x00000083493c7223 */ /* 0x000fe2000000003c */
[----:B------:R-:W-:Y:S02]  /*a670*/  F2FP.SATFINITE.E4M3.F32.PACK_AB_MERGE_C R32, R30, R29, R32 ;  /* 0x0000001d1e20723e */ /* 0x000fe40004807020 */
        /* <DEDUP_REMOVED lines=11> */
[----:B------:R-:W-:Y:S03]  /*a730*/  IADD3 R68, PT, PT, R68, 0x1, RZ ;  /* 0x0000000144447810 */ /* 0x000fe60007ffe0ff */
        /* <DEDUP_REMOVED lines=10> */
[----:B------:R-:W-:Y:S02]  /*a7e0*/  UIADD3 UR40, UPT, UPT, UR50, 0x6200, URZ ;  /* 0x0000620032287890 */ /* 0x000fe4000fffe0ff */
[----:B------:R-:W-:Y:S02]  /*a7f0*/  UIADD3 UR41, UPT, UPT, UR51, 0x40, URZ ;  /* 0x0000004033297890 */ /* 0x000fe4000fffe0ff */
[----:B--2---:R-:W-:Y:S04]  /*a800*/  UIADD3 UR4, UP0, UPT, UR6, 0x780, URZ ;  /* 0x0000078006047890 */ /* 0x004fe8000ff1e0ff */
[----:B------:R-:W-:Y:S09]  /*a810*/  UIADD3.X UR5, UPT, UPT, URZ, UR7, URZ, UP0, !UPT ;  /* 0x00000007ff057290 */ /* 0x000ff200087fe4ff */
[----:B------:R2:W-:Y:S01]  /*a820*/  UTMASTG.5D [UR40], [UR4] ;  /* 0x00000028040073b5 */ /* 0x0005e20008020000 */
[----:B------:R0:W-:Y:S01]  /*a830*/  UTMACMDFLUSH ;  /* 0x00000000000079b7 */ /* 0x0001e20000000000 */
[----:B--2---:R-:W-:Y:S04]  /*a840*/  DEPBAR.LE SB0, 0x1 ;  /* 0x000080400000791a */ /* 0x004fe80000000000 */
.L_x_128:
[----:B------:R-:W-:Y:S05]  /*a850*/  BSYNC.RECONVERGENT B0 ;  /* 0x0000000000007941 */ /* 0x000fea0003800200 */
.L_x_127:
[----:B------:R-:W-:Y:S01]  /*a860*/  R2UR UR5, R171 ;  /* 0x00000000ab0572ca */ /* 0x000fe200000e0000 */
[----:B------:R-:W-:Y:S01]  /*a870*/  BAR.SYNC.DEFER_BLOCKING 0x1, 0x80 ;  /* 0x0042000000007b1d */ /* 0x000fe20000010000 */
[----:B------:R-:W-:Y:S01]  /*a880*/  R2UR UR4, R172 ;  /* 0x00000000ac0472ca */ /* 0x000fe200000e0000 */
[----:B------:R-:W-:Y:S01]  /*a890*/  UISETP.NE.AND UP0, UPT, UR54, URZ, UPT ;  /* 0x000000ff3600728c */ /* 0x000fe2000bf05270 */
[C---:B------:R-:W-:Y:S02]  /*a8a0*/  ISETP.NE.AND P0, PT, R68.reuse, 0x2, PT ;  /* 0x000000024400780c */ /* 0x040fe40003f05270 */
[----:B------:R-:W-:Y:S02]  /*a8b0*/  LOP3.LUT R161, R161, 0x1, RZ, 0x3c, !PT ;  /* 0x00000001a1a17812 */ /* 0x000fe400078e3cff */
[----:B------:R-:W-:Y:S02]  /*a8c0*/  SEL R3, RZ, 0x1, P0 ;  /* 0x00000001ff037807 */ /* 0x000fe40000000000 */
[----:B------:R-:W-:Y:S02]  /*a8d0*/  SEL R68, R68, RZ, P0 ;  /* 0x000000ff44447207 */ /* 0x000fe40000000000 */
[----:B------:R-:W-:Y:S01]  /*a8e0*/  LOP3.LUT R162, R162, R3, RZ, 0x3c, !PT ;  /* 0x00000003a2a27212 */ /* 0x000fe200078e3cff */
[----:B------:R-:W-:Y:S02]  /*a8f0*/  UIADD3 UR23, UPT, UPT, UR36, UR5, URZ ;  /* 0x0000000524177290 */ /* 0x000fe4000fffe0ff */
[----:B------:R-:W-:Y:S01]  /*a900*/  UIADD3 UR28, UPT, UPT, UR37, UR4, URZ ;  /* 0x00000004251c7290 */ /* 0x000fe2000fffe0ff */
[----:B------:R-:W-:Y:S01]  /*a910*/  UMOV UR52, UR63 ;  /* 0x0000003f00347c82 */ /* 0x000fe20008000000 */
[----:B------:R-:W-:Y:S10]  /*a920*/  BRA.U UP0, `(.L_x_129) ;  /* 0xffffffbd00e87547 */ /* 0x000ff4000b83ffff */
[----:B------:R-:W-:Y:S05]  /*a930*/  EXIT ;  /* 0x000000000000794d */ /* 0x000fea0003800000 */
.L_x_25:
[----:B------:R-:W-:Y:S07]  /*a940*/  MOV R0, UR11 ;  /* 0x0000000b00007c02 */ /* 0x000fee0008000f00 */
.L_x_130:
[----:B-1----:R1:W2:Y:S02]  /*a950*/  SYNCS.PHASECHK.TRANS64.TRYWAIT P0, [R0+URZ+0x80], R5 ;  /* 0x00008005000075a7 */ /* 0x0022a400080011ff */
[----:B--2---:R-:W-:Y:S05]  /*a960*/  @!P0 NANOSLEEP.SYNCS 0x989680 ;  /* 0x009896800000895d */ /* 0x004fea0003900000 */
[----:B------:R-:W2:Y:S02]  /*a970*/  @!P0 SYNCS.PHASECHK.TRANS64 P0, [R0+URZ+0x80], R5 ;  /* 0x00008005000085a7 */ /* 0x000ea400080010ff */
[----:B--2---:R-:W-:Y:S05]  /*a980*/  @!P0 BRA `(.L_x_130) ;  /* 0xfffffffc00f08947 */ /* 0x004fea000383ffff */
[----:B------:R-:W-:Y:S05]  /*a990*/  BRA `(.L_x_24) ;  /* 0xffffff7800147947 */ /* 0x000fea000383ffff */
.L_x_32:
[----:B------:R-:W-:Y:S07]  /*a9a0*/  MOV R0, UR28 ;  /* 0x0000001c00007c02 */ /* 0x000fee0008000f00 */
.L_x_131:
[----:B-1----:R1:W2:Y:S02]  /*a9b0*/  SYNCS.PHASECHK.TRANS64.TRYWAIT P0, [R0+URZ+0x80], R5 ;  /* 0x00008005000075a7 */ /* 0x0022a400080011ff */
[----:B--2---:R-:W-:Y:S05]  /*a9c0*/  @!P0 NANOSLEEP.SYNCS 0x989680 ;  /* 0x009896800000895d */ /* 0x004fea0003900000 */
[----:B------:R-:W2:Y:S02]  /*a9d0*/  @!P0 SYNCS.PHASECHK.TRANS64 P0, [R0+URZ+0x80], R5 ;  /* 0x00008005000085a7 */ /* 0x000ea400080010ff */
[----:B--2---:R-:W-:Y:S05]  /*a9e0*/  @!P0 BRA `(.L_x_131) ;  /* 0xfffffffc00f08947 */ /* 0x004fea000383ffff */
[----:B------:R-:W-:Y:S05]  /*a9f0*/  BRA `(.L_x_31) ;  /* 0xffffff7c00847947 */ /* 0x000fea000383ffff */
.L_x_37:
[----:B-1----:R-:W-:-:S07]  /*aa00*/  MOV R0, UR30 ;  /* 0x0000001e00007c02 */ /* 0x002fce0008000f00 */
.L_x_132:
[----:B-1----:R1:W2:Y:S02]  /*aa10*/  SYNCS.PHASECHK.TRANS64.TRYWAIT P0, [R0+URZ+0x130], R3 ;  /* 0x00013003000075a7 */ /* 0x0022a400080011ff */
[----:B--2---:R-:W-:Y:S05]  /*aa20*/  @!P0 NANOSLEEP.SYNCS 0x989680 ;  /* 0x009896800000895d */ /* 0x004fea0003900000 */
[----:B------:R-:W2:Y:S02]  /*aa30*/  @!P0 SYNCS.PHASECHK.TRANS64 P0, [R0+URZ+0x130], R3 ;  /* 0x00013003000085a7 */ /* 0x000ea400080010ff */
[----:B--2---:R-:W-:Y:S05]  /*aa40*/  @!P0 BRA `(.L_x_132) ;  /* 0xfffffffc00f08947 */ /* 0x004fea000383ffff */
[----:B------:R-:W-:Y:S05]  /*aa50*/  BRA `(.L_x_133) ;  /* 0xffffff8000747947 */ /* 0x000fea000383ffff */
.L_x_41:
[----:B------:R-:W-:-:S07]  /*aa60*/  MOV R0, UR4 ;  /* 0x0000000400007c02 */ /* 0x000fce0008000f00 */
.L_x_134:
[----:B-1----:R1:W2:Y:S02]  /*aa70*/  SYNCS.PHASECHK.TRANS64.TRYWAIT P0, [R0+URZ], R3 ;  /* 0x00000003000075a7 */ /* 0x0022a400080011ff */
[----:B--2---:R-:W-:Y:S05]  /*aa80*/  @!P0 NANOSLEEP.SYNCS 0x989680 ;  /* 0x009896800000895d */ /* 0x004fea0003900000 */
[----:B------:R-:W2:Y:S02]  /*aa90*/  @!P0 SYNCS.PHASECHK.TRANS64 P0, [R0+URZ], R3 ;  /* 0x00000003000085a7 */ /* 0x000ea400080010ff */
[----:B--2---:R-:W-:Y:S05]  /*aaa0*/  @!P0 BRA `(.L_x_134) ;  /* 0xfffffffc00f08947 */ /* 0x004fea000383ffff */
[----:B------:R-:W-:Y:S05]  /*aab0*/  BRA `(.L_x_135) ;  /* 0xffffff8800087947 */ /* 0x000fea000383ffff */
.L_x_42:
[----:B------:R-:W-:-:S07]  /*aac0*/  MOV R0, UR5 ;  /* 0x0000000500007c02 */ /* 0x000fce0008000f00 */
.L_x_136:
[----:B-1----:R1:W2:Y:S02]  /*aad0*/  SYNCS.PHASECHK.TRANS64.TRYWAIT P0, [R0+URZ], R3 ;  /* 0x00000003000075a7 */ /* 0x0022a400080011ff */
[----:B--2---:R-:W-:Y:S05]  /*aae0*/  @!P0 NANOSLEEP.SYNCS 0x989680 ;  /* 0x009896800000895d */ /* 0x004fea0003900000 */
[----:B------:R-:W2:Y:S02]  /*aaf0*/  @!P0 SYNCS.PHASECHK.TRANS64 P0, [R0+URZ], R3 ;  /* 0x00000003000085a7 */ /* 0x000ea400080010ff */
[----:B--2---:R-:W-:Y:S05]  /*ab00*/  @!P0 BRA `(.L_x_136) ;  /* 0xfffffffc00f08947 */ /* 0x004fea000383ffff */
[----:B------:R-:W-:Y:S05]  /*ab10*/  BRA `(.L_x_137) ;  /* 0xffffff8800187947 */ /* 0x000fea000383ffff */
.L_x_43:
[----:B------:R-:W-:-:S07]  /*ab20*/  MOV R0, UR5 ;  /* 0x0000000500007c02 */ /* 0x000fce0008000f00 */
.L_x_138:
[----:B-1----:R1:W2:Y:S02]  /*ab30*/  SYNCS.PHASECHK.TRANS64.TRYWAIT P0, [R0+URZ], R3 ;  /* 0x00000003000075a7 */ /* 0x0022a400080011ff */
[----:B--2---:R-:W-:Y:S05]  /*ab40*/  @!P0 NANOSLEEP.SYNCS 0x989680 ;  /* 0x009896800000895d */ /* 0x004fea0003900000 */
[----:B------:R-:W2:Y:S02]  /*ab50*/  @!P0 SYNCS.PHASECHK.TRANS64 P0, [R0+URZ], R3 ;  /* 0x00000003000085a7 */ /* 0x000ea400080010ff */
[----:B--2---:R-:W-:Y:S05]  /*ab60*/  @!P0 BRA `(.L_x_138) ;  /* 0xfffffffc00f08947 */ /* 0x004fea000383ffff */
[----:B------:R-:W-:Y:S05]  /*ab70*/  BRA `(.L_x_139) ;  /* 0xffffff8800287947 */ /* 0x000fea000383ffff */
.L_x_44:
[----:B------:R-:W-:-:S07]  /*ab80*/  MOV R0, UR5 ;  /* 0x0000000500007c02 */ /* 0x000fce0008000f00 */
.L_x_140:
[----:B-1----:R1:W2:Y:S02]  /*ab90*/  SYNCS.PHASECHK.TRANS64.TRYWAIT P0, [R0+URZ], R3 ;  /* 0x00000003000075a7 */ /* 0x0022a400080011ff */
[----:B--2---:R-:W-:Y:S05]  /*aba0*/  @!P0 NANOSLEEP.SYNCS 0x989680 ;  /* 0x009896800000895d */ /* 0x004fea0003900000 */
[----:B------:R-:W2:Y:S02]  /*abb0*/  @!P0 SYNCS.PHASECHK.TRANS64 P0, [R0+URZ], R3 ;  /* 0x00000003000085a7 */ /* 0x000ea400080010ff */
[----:B--2---:R-:W-:Y:S05]  /*abc0*/  @!P0 BRA `(.L_x_140) ;  /* 0xfffffffc00f08947 */ /* 0x004fea000383ffff */
[----:B------:R-:W-:Y:S05]  /*abd0*/  BRA `(.L_x_141) ;  /* 0xffffff8800387947 */ /* 0x000fea000383ffff */
.L_x_45:
[----:B------:R-:W-:-:S07]  /*abe0*/  MOV R0, UR5 ;  /* 0x0000000500007c02 */ /* 0x000fce0008000f00 */
.L_x_142:
[----:B-1----:R1:W2:Y:S02]  /*abf0*/  SYNCS.PHASECHK.TRANS64.TRYWAIT P0, [R0+URZ], R3 ;  /* 0x00000003000075a7 */ /* 0x0022a400080011ff */
[----:B--2---:R-:W-:Y:S05]  /*ac00*/  @!P0 NANOSLEEP.SYNCS 0x989680 ;  /* 0x009896800000895d */ /* 0x004fea0003900000 */
[----:B------:R-:W2:Y:S02]  /*ac10*/  @!P0 SYNCS.PHASECHK.TRANS64 P0, [R0+URZ], R3 ;  /* 0x00000003000085a7 */ /* 0x000ea400080010ff */
[----:B--2---:R-:W-:Y:S05]  /*ac20*/  @!P0 BRA `(.L_x_142) ;  /* 0xfffffffc00f08947 */ /* 0x004fea000383ffff */
[----:B------:R-:W-:Y:S05]  /*ac30*/  BRA `(.L_x_143) ;  /* 0xffffff8800487947 */ /* 0x000fea000383ffff */
.L_x_46:
[----:B------:R-:W-:-:S07]  /*ac40*/  MOV R0, UR5 ;  /* 0x0000000500007c02 */ /* 0x000fce0008000f00 */
.L_x_144:
[----:B-1----:R1:W2:Y:S02]  /*ac50*/  SYNCS.PHASECHK.TRANS64.TRYWAIT P0, [R0+URZ], R3 ;  /* 0x00000003000075a7 */ /* 0x0022a400080011ff */
[----:B--2---:R-:W-:Y:S05]  /*ac60*/  @!P0 NANOSLEEP.SYNCS 0x989680 ;  /* 0x009896800000895d */ /* 0x004fea0003900000 */
[----:B------:R-:W2:Y:S02]  /*ac70*/  @!P0 SYNCS.PHASECHK.TRANS64 P0, [R0+URZ], R3 ;  /* 0x00000003000085a7 */ /* 0x000ea400080010ff */
[----:B--2---:R-:W-:Y:S05]  /*ac80*/  @!P0 BRA `(.L_x_144) ;  /* 0xfffffffc00f08947 */ /* 0x004fea000383ffff */
[----:B------:R-:W-:Y:S05]  /*ac90*/  BRA `(.L_x_145) ;  /* 0xffffff8800587947 */ /* 0x000fea000383ffff */
.L_x_47:
[----:B------:R-:W-:-:S07]  /*aca0*/  MOV R0, UR5 ;  /* 0x0000000500007c02 */ /* 0x000fce0008000f00 */
.L_x_146:
[----:B-1----:R1:W2:Y:S02]  /*acb0*/  SYNCS.PHASECHK.TRANS64.TRYWAIT P0, [R0+URZ], R3 ;  /* 0x00000003000075a7 */ /* 0x0022a400080011ff */
[----:B--2---:R-:W-:Y:S05]  /*acc0*/  @!P0 NANOSLEEP.SYNCS 0x989680 ;  /* 0x009896800000895d */ /* 0x004fea0003900000 */
[----:B------:R-:W2:Y:S02]  /*acd0*/  @!P0 SYNCS.PHASECHK.TRANS64 P0, [R0+URZ], R3 ;  /* 0x00000003000085a7 */ /* 0x000ea400080010ff */
[----:B--2---:R-:W-:Y:S05]  /*ace0*/  @!P0 BRA `(.L_x_146) ;  /* 0xfffffffc00f08947 */ /* 0x004fea000383ffff */
[----:B------:R-:W-:Y:S05]  /*acf0*/  BRA `(.L_x_147) ;  /* 0xffffff8800687947 */ /* 0x000fea000383ffff */
.L_x_48:
[----:B------:R-:W-:-:S07]  /*ad00*/  MOV R0, UR5 ;  /* 0x0000000500007c02 */ /* 0x000fce0008000f00 */
.L_x_148:
[----:B-1----:R1:W2:Y:S02]  /*ad10*/  SYNCS.PHASECHK.TRANS64.TRYWAIT P0, [R0+URZ], R3 ;  /* 0x00000003000075a7 */ /* 0x0022a400080011ff */
[----:B--2---:R-:W-:Y:S05]  /*ad20*/  @!P0 NANOSLEEP.SYNCS 0x989680 ;  /* 0x009896800000895d */ /* 0x004fea0003900000 */
[----:B------:R-:W2:Y:S02]  /*ad30*/  @!P0 SYNCS.PHASECHK.TRANS64 P0, [R0+URZ], R3 ;  /* 0x00000003000085a7 */ /* 0x000ea400080010ff */
[----:B--2---:R-:W-:Y:S05]  /*ad40*/  @!P0 BRA `(.L_x_148) ;  /* 0xfffffffc00f08947 */ /* 0x004fea000383ffff */
[----:B------:R-:W-:Y:S05]  /*ad50*/  BRA `(.L_x_149) ;  /* 0xffffff8800787947 */ /* 0x000fea000383ffff */
.L_x_49:
[----:B------:R-:W-:-:S07]  /*ad60*/  MOV R0, UR5 ;  /* 0x0000000500007c02 */ /* 0x000fce0008000f00 */
.L_x_150:
[----:B-1----:R1:W2:Y:S02]  /*ad70*/  SYNCS.PHASECHK.TRANS64.TRYWAIT P0, [R0+URZ], R3 ;  /* 0x00000003000075a7 */ /* 0x0022a400080011ff */
[----:B--2---:R-:W-:Y:S05]  /*ad80*/  @!P0 NANOSLEEP.SYNCS 0x989680 ;  /* 0x009896800000895d */ /* 0x004fea0003900000 */
[----:B------:R-:W2:Y:S02]  /*ad90*/  @!P0 SYNCS.PHASECHK.TRANS64 P0, [R0+URZ], R3 ;  /* 0x00000003000085a7 */ /* 0x000ea400080010ff */
[----:B--2---:R-:W-:Y:S05]  /*ada0*/  @!P0 BRA `(.L_x_150) ;  /* 0xfffffffc00f08947 */ /* 0x004fea000383ffff */
[----:B------:R-:W-:Y:S05]  /*adb0*/  BRA `(.L_x_151) ;  /* 0xffffff8800887947 */ /* 0x000fea000383ffff */
.L_x_50:
[----:B------:R-:W-:-:S07]  /*adc0*/  MOV R0, UR5 ;  /* 0x0000000500007c02 */ /* 0x000fce0008000f00 */
.L_x_152:
[----:B-1----:R1:W2:Y:S02]  /*add0*/  SYNCS.PHASECHK.TRANS64.TRYWAIT P0, [R0+URZ], R3 ;  /* 0x00000003000075a7 */ /* 0x0022a400080011ff */
[----:B--2---:R-:W-:Y:S05]  /*ade0*/  @!P0 NANOSLEEP.SYNCS 0x989680 ;  /* 0x009896800000895d */ /* 0x004fea0003900000 */
[----:B------:R-:W2:Y:S02]  /*adf0*/  @!P0 SYNCS.PHASECHK.TRANS64 P0, [R0+URZ], R3 ;  /* 0x00000003000085a7 */ /* 0x000ea400080010ff */
[----:B--2---:R-:W-:Y:S05]  /*ae00*/  @!P0 BRA `(.L_x_152) ;  /* 0xfffffffc00f08947 */ /* 0x004fea000383ffff */
[----:B------:R-:W-:Y:S05]  /*ae10*/  BRA `(.L_x_153) ;  /* 0xffffff8800987947 */ /* 0x000fea000383ffff */
.L_x_51:
[----:B------:R-:W-:-:S07]  /*ae20*/  MOV R0, UR5 ;  /* 0x0000000500007c02 */ /* 0x000fce0008000f00 */
.L_x_154:
[----:B-1----:R1:W2:Y:S02]  /*ae30*/  SYNCS.PHASECHK.TRANS64.TRYWAIT P0, [R0+URZ], R3 ;  /* 0x00000003000075a7 */ /* 0x0022a400080011ff */
[----:B--2---:R-:W-:Y:S05]  /*ae40*/  @!P0 NANOSLEEP.SYNCS 0x989680 ;  /* 0x009896800000895d */ /* 0x004fea0003900000 */
[----:B------:R-:W2:Y:S02]  /*ae50*/  @!P0 SYNCS.PHASECHK.TRANS64 P0, [R0+URZ], R3 ;  /* 0x00000003000085a7 */ /* 0x000ea400080010ff */
[----:B--2---:R-:W-:Y:S05]  /*ae60*/  @!P0 BRA `(.L_x_154) ;  /* 0xfffffffc00f08947 */ /* 0x004fea000383ffff */
[----:B------:R-:W-:Y:S05]  /*ae70*/  BRA `(.L_x_155) ;  /* 0xffffff8800a87947 */ /* 0x000fea000383ffff */
.L_x_52:
[----:B------:R-:W-:-:S07]  /*ae80*/  MOV R0, UR5 ;  /* 0x0000000500007c02 */ /* 0x000fce0008000f00 */
.L_x_156:
[----:B-1----:R1:W2:Y:S02]  /*ae90*/  SYNCS.PHASECHK.TRANS64.TRYWAIT P0, [R0+URZ], R3 ;  /* 0x00000003000075a7 */ /* 0x0022a400080011ff */
[----:B--2---:R-:W-:Y:S05]  /*aea0*/  @!P0 NANOSLEEP.SYNCS 0x989680 ;  /* 0x009896800000895d */ /* 0x004fea0003900000 */
[----:B------:R-:W2:Y:S02]  /*aeb0*/  @!P0 SYNCS.PHASECHK.TRANS64 P0, [R0+URZ], R3 ;  /* 0x00000003000085a7 */ /* 0x000ea400080010ff */
[----:B--2---:R-:W-:Y:S05]  /*aec0*/  @!P0 BRA `(.L_x_156) ;  /* 0xfffffffc00f08947 */ /* 0x004fea000383ffff */
[----:B------:R-:W-:Y:S05]  /*aed0*/  BRA `(.L_x_157) ;  /* 0xffffff8800b87947 */ /* 0x000fea000383ffff */
.L_x_53:
[----:B------:R-:W-:-:S07]  /*aee0*/  MOV R0, UR5 ;  /* 0x0000000500007c02 */ /* 0x000fce0008000f00 */
.L_x_158:
[----:B-1----:R1:W2:Y:S02]  /*aef0*/  SYNCS.PHASECHK.TRANS64.TRYWAIT P0, [R0+URZ], R3 ;  /* 0x00000003000075a7 */ /* 0x0022a400080011ff */
[----:B--2---:R-:W-:Y:S05]  /*af00*/  @!P0 NANOSLEEP.SYNCS 0x989680 ;  /* 0x009896800000895d */ /* 0x004fea0003900000 */
[----:B------:R-:W2:Y:S02]  /*af10*/  @!P0 SYNCS.PHASECHK.TRANS64 P0, [R0+URZ], R3 ;  /* 0x00000003000085a7 */ /* 0x000ea400080010ff */
[----:B--2---:R-:W-:Y:S05]  /*af20*/  @!P0 BRA `(.L_x_158) ;  /* 0xfffffffc00f08947 */ /* 0x004fea000383ffff */
[----:B------:R-:W-:Y:S05]  /*af30*/  BRA `(.L_x_159) ;  /* 0xffffff8800c87947 */ /* 0x000fea000383ffff */
.L_x_54:
[----:B------:R-:W-:-:S07]  /*af40*/  MOV R0, UR5 ;  /* 0x0000000500007c02 */ /* 0x000fce0008000f00 */
.L_x_160:
[----:B-1----:R1:W2:Y:S02]  /*af50*/  SYNCS.PHASECHK.TRANS64.TRYWAIT P0, [R0+URZ], R3 ;  /* 0x00000003000075a7 */ /* 0x0022a400080011ff */
[----:B--2---:R-:W-:Y:S05]  /*af60*/  @!P0 NANOSLEEP.SYNCS 0x989680 ;  /* 0x009896800000895d */ /* 0x004fea0003900000 */
[----:B------:R-:W2:Y:S02]  /*af70*/  @!P0 SYNCS.PHASECHK.TRANS64 P0, [R0+URZ], R3 ;  /* 0x00000003000085a7 */ /* 0x000ea400080010ff */
[----:B--2---:R-:W-:Y:S05]  /*af80*/  @!P0 BRA `(.L_x_160) ;  /* 0xfffffffc00f08947 */ /* 0x004fea000383ffff */
[----:B------:R-:W-:Y:S05]  /*af90*/  BRA `(.L_x_161) ;  /* 0xffffff8800d87947 */ /* 0x000fea000383ffff */
.L_x_55:
[----:B------:R-:W-:-:S07]  /*afa0*/  MOV R0, UR5 ;  /* 0x0000000500007c02 */ /* 0x000fce0008000f00 */
.L_x_162:
[----:B-1----:R1:W2:Y:S02]  /*afb0*/  SYNCS.PHASECHK.TRANS64.TRYWAIT P0, [R0+URZ], R3 ;  /* 0x00000003000075a7 */ /* 0x0022a400080011ff */
[----:B--2---:R-:W-:Y:S05]  /*afc0*/  @!P0 NANOSLEEP.SYNCS 0x989680 ;  /* 0x009896800000895d */ /* 0x004fea0003900000 */
[----:B------:R-:W2:Y:S02]  /*afd0*/  @!P0 SYNCS.PHASECHK.TRANS64 P0, [R0+URZ], R3 ;  /* 0x00000003000085a7 */ /* 0x000ea400080010ff */
[----:B--2---:R-:W-:Y:S05]  /*afe0*/  @!P0 BRA `(.L_x_162) ;  /* 0xfffffffc00f08947 */ /* 0x004fea000383ffff */
[----:B------:R-:W-:Y:S05]  /*aff0*/  BRA `(.L_x_163) ;  /* 0xffffff8800e87947 */ /* 0x000fea000383ffff */
.L_x_58:
[----:B------:R-:W-:-:S07]  /*b000*/  MOV R4, UR4 ;  /* 0x0000000400047c02 */ /* 0x000fce0008000f00 */
.L_x_164:
[----:B--2---:R2:W3:Y:S02]  /*b010*/  SYNCS.PHASECHK.TRANS64.TRYWAIT P1, [R4+URZ+0x138], R7 ;  /* 0x00013807040075a7 */ /* 0x0044e400080211ff */
[----:B---3--:R-:W-:Y:S05]  /*b020*/  @!P1 NANOSLEEP.SYNCS 0x989680 ;  /* 0x009896800000995d */ /* 0x008fea0003900000 */
[----:B------:R-:W3:Y:S02]  /*b030*/  @!P1 SYNCS.PHASECHK.TRANS64 P1, [R4+URZ+0x138], R7 ;  /* 0x00013807040095a7 */ /* 0x000ee400080210ff */
[----:B---3--:R-:W-:Y:S05]  /*b040*/  @!P1 BRA `(.L_x_164) ;  /* 0xfffffffc00f09947 */ /* 0x008fea000383ffff */
[----:B------:R-:W-:Y:S05]  /*b050*/  BRA `(.L_x_165) ;  /* 0xffffff8c00507947 */ /* 0x000fea000383ffff */
.L_x_59:
[----:B--2---:R-:W-:-:S07]  /*b060*/  MOV R4, UR4 ;  /* 0x0000000400047c02 */ /* 0x004fce0008000f00 */
.L_x_166:
[----:B--2---:R2:W3:Y:S02]  /*b070*/  SYNCS.PHASECHK.TRANS64.TRYWAIT P1, [R4+URZ+0x130], R5 ;  /* 0x00013005040075a7 */ /* 0x0044e400080211ff */
[----:B---3--:R-:W-:Y:S05]  /*b080*/  @!P1 NANOSLEEP.SYNCS 0x989680 ;  /* 0x009896800000995d */ /* 0x008fea0003900000 */
[----:B------:R-:W3:Y:S02]  /*b090*/  @!P1 SYNCS.PHASECHK.TRANS64 P1, [R4+URZ+0x130], R5 ;  /* 0x00013005040095a7 */ /* 0x000ee400080210ff */
[----:B---3--:R-:W-:Y:S05]  /*b0a0*/  @!P1 BRA `(.L_x_166) ;  /* 0xfffffffc00f09947 */ /* 0x008fea000383ffff */
[----:B------:R-:W-:Y:S05]  /*b0b0*/  BRA `(.L_x_167) ;  /* 0xffffff8c00587947 */ /* 0x000fea000383ffff */
.L_x_69:
[----:B--2---:R-:W-:-:S04]  /*b0c0*/  MOV R5, UR5 ;  /* 0x0000000500057c02 */ /* 0x004fc80008000f00 */
[----:B------:R2:W3:Y:S03]  /*b0d0*/  SYNCS.PHASECHK.TRANS64.TRYWAIT P0, [R5+URZ+0x8], R6 ;  /* 0x00000806050075a7 */ /* 0x0004e600080011ff */
[----:B---3--:R-:W-:Y:S05]  /*b0e0*/  @!P0 NANOSLEEP.SYNCS 0x989680 ;  /* 0x009896800000895d */ /* 0x008fea0003900000 */
[----:B------:R-:W3:Y:S02]  /*b0f0*/  @!P0 SYNCS.PHASECHK.TRANS64 P0, [R5+URZ+0x8], R6 ;  /* 0x00000806050085a7 */ /* 0x000ee400080010ff */
[----:B---3--:R-:W-:Y:S05]  /*b100*/  @!P0 BRA `(.L_x_69) ;  /* 0xfffffffc00ec8947 */ /* 0x008fea000383ffff */
[----:B------:R-:W-:Y:S05]  /*b110*/  BRA `(.L_x_68) ;  /* 0xffffff9000207947 */ /* 0x000fea000383ffff */
.L_x_71:
[----:B------:R-:W-:Y:S01]  /*b120*/  BSSY B0, `(.L_x_168) ;  /* 0x0000006000007945 */ /* 0x000fe20003800000 */
[----:B------:R-:W-:-:S07]  /*b130*/  MOV R15, 0xffffffff ;  /* 0xffffffff000f7802 */ /* 0x000fce0000000f00 */
[----:B-12--5:R-:W-:Y:S05]  /*b140*/  WARPSYNC.COLLECTIVE R15, `(.L_x_169) ;  /* 0x000000000f0c7348 */ /* 0x026fea0003c00000 */
[----:B------:R-:W-:Y:S02]  /*b150*/  ELECT P6, UR79, PT ;  /* 0x00000000004f782f */ /* 0x000fe400038c0000 */
[----:B------:R-:W-:Y:S01]  /*b160*/  MOV R14, UR79 ;  /* 0x0000004f000e7c02 */ /* 0x000fe20008000f00 */
[----:B-12--5:R-:W-:Y:S10]  /*b170*/  ENDCOLLECTIVE ;  /* 0x000000000000791b */ /* 0x026ff40003800000 */
.L_x_169:
[----:B------:R-:W-:Y:S05]  /*b180*/  BSYNC B0 ;  /* 0x0000000000007941 */ /* 0x000fea0003800000 */
.L_x_168:
[----:B------:R-:W-:Y:S01]  /*b190*/  PLOP3.LUT P0, PT, P6, PT, PT, 0x80, 0x8 ;  /* 0x000000000008781c */ /* 0x000fe2000370f070 */
[----:B------:R-:W-:-:S12]  /*b1a0*/  BRA `(.L_x_170) ;  /* 0xffffff90004c7947 */ /* 0x000fd8000383ffff */
.L_x_73:
[----:B--2---:R-:W-:-:S04]  /*b1b0*/  MOV R3, UR5 ;  /* 0x0000000500037c02 */ /* 0x004fc80008000f00 */
[----:B------:R2:W3:Y:S03]  /*b1c0*/  SYNCS.PHASECHK.TRANS64.TRYWAIT P0, [R3+URZ+0x8], R4 ;  /* 0x00000804030075a7 */ /* 0x0004e600080011ff */
[----:B---3--:R-:W-:Y:S05]  /*b1d0*/  @!P0 NANOSLEEP.SYNCS 0x989680 ;  /* 0x009896800000895d */ /* 0x008fea0003900000 */
[----:B------:R-:W3:Y:S02]  /*b1e0*/  @!P0 SYNCS.PHASECHK.TRANS64 P0, [R3+URZ+0x8], R4 ;  /* 0x00000804030085a7 */ /* 0x000ee400080010ff */
[----:B---3--:R-:W-:Y:S05]  /*b1f0*/  @!P0 BRA `(.L_x_73) ;  /* 0xfffffffc00ec8947 */ /* 0x008fea000383ffff */
[----:B------:R-:W-:Y:S05]  /*b200*/  BRA `(.L_x_72) ;  /* 0xffffff9000507947 */ /* 0x000fea000383ffff */
.L_x_74:
[----:B------:R-:W-:-:S07]  /*b210*/  MOV R4, UR18 ;  /* 0x0000001200047c02 */ /* 0x000fce0008000f00 */
.L_x_171:
[----:B-1----:R1:W2:Y:S02]  /*b220*/  SYNCS.PHASECHK.TRANS64.TRYWAIT P0, [R4+URZ+0x130], R5 ;  /* 0x00013005040075a7 */ /* 0x0022a400080011ff */
[----:B--2---:R-:W-:Y:S05]  /*b230*/  @!P0 NANOSLEEP.SYNCS 0x989680 ;  /* 0x009896800000895d */ /* 0x004fea0003900000 */
[----:B------:R-:W2:Y:S02]  /*b240*/  @!P0 SYNCS.PHASECHK.TRANS64 P0, [R4+URZ+0x130], R5 ;  /* 0x00013005040085a7 */ /* 0x000ea400080010ff */
[----:B--2---:R-:W-:Y:S05]  /*b250*/  @!P0 BRA `(.L_x_171) ;  /* 0xfffffffc00f08947 */ /* 0x004fea000383ffff */
[----:B------:R-:W-:Y:S05]  /*b260*/  BRA `(.L_x_172) ;  /* 0xffffff94002c7947 */ /* 0x000fea000383ffff */
.L_x_76:
[----:B------:R-:W-:-:S07]  /*b270*/  MOV R4, UR23 ;  /* 0x0000001700047c02 */ /* 0x000fce0008000f00 */
.L_x_173:
[----:B-1----:R1:W2:Y:S02]  /*b280*/  SYNCS.PHASECHK.TRANS64.TRYWAIT P0, [R4+URZ+0x150], R5 ;  /* 0x00015005040075a7 */ /* 0x0022a400080011ff */
[----:B--2---:R-:W-:Y:S05]  /*b290*/  @!P0 NANOSLEEP.SYNCS 0x989680 ;  /* 0x009896800000895d */ /* 0x004fea0003900000 */
[----:B------:R-:W2:Y:S02]  /*b2a0*/  @!P0 SYNCS.PHASECHK.TRANS64 P0, [R4+URZ+0x150], R5 ;  /* 0x00015005040085a7 */ /* 0x000ea400080010ff */
[----:B--2---:R-:W-:Y:S05]  /*b2b0*/  @!P0 BRA `(.L_x_173) ;  /* 0xfffffffc00f08947 */ /* 0x004fea000383ffff */
[----:B------:R-:W-:Y:S05]  /*b2c0*/  BRA `(.L_x_75) ;  /* 0xffffff94004c7947 */ /* 0x000fea000383ffff */
.L_x_80:
[----:B-1----:R-:W-:Y:S07]  /*b2d0*/  MOV R4, UR10 ;  /* 0x0000000a00047c02 */ /* 0x002fee0008000f00 */
.L_x_174:
[----:B-1----:R1:W2:Y:S02]  /*b2e0*/  SYNCS.PHASECHK.TRANS64.TRYWAIT P0, [R4+URZ], R7 ;  /* 0x00000007040075a7 */ /* 0x0022a400080011ff */
[----:B--2---:R-:W-:Y:S05]  /*b2f0*/  @!P0 NANOSLEEP.SYNCS 0x989680 ;  /* 0x009896800000895d */ /* 0x004fea0003900000 */
[----:B------:R-:W2:Y:S02]  /*b300*/  @!P0 SYNCS.PHASECHK.TRANS64 P0, [R4+URZ], R7 ;  /* 0x00000007040085a7 */ /* 0x000ea400080010ff */
[----:B--2---:R-:W-:Y:S05]  /*b310*/  @!P0 BRA `(.L_x_174) ;  /* 0xfffffffc00f08947 */ /* 0x004fea000383ffff */
[----:B------:R-:W-:Y:S05]  /*b320*/  BRA `(.L_x_79) ;  /* 0xffffff9400847947 */ /* 0x000fea000383ffff */
.L_x_84:
[----:B--2---:R-:W-:-:S07]  /*b330*/  MOV R0, UR4 ;  /* 0x0000000400007c02 */ /* 0x004fce0008000f00 */
.L_x_175:
[----:B-1----:R1:W2:Y:S02]  /*b340*/  SYNCS.PHASECHK.TRANS64.TRYWAIT P0, [R0+URZ], R5 ;  /* 0x00000005000075a7 */ /* 0x0022a400080011ff */
[----:B--2---:R-:W-:Y:S05]  /*b350*/  @!P0 NANOSLEEP.SYNCS 0x989680 ;  /* 0x009896800000895d */ /* 0x004fea0003900000 */
[----:B------:R-:W2:Y:S02]  /*b360*/  @!P0 SYNCS.PHASECHK.TRANS64 P0, [R0+URZ], R5 ;  /* 0x00000005000085a7 */ /* 0x000ea400080010ff */
[----:B--2---:R-:W-:Y:S05]  /*b370*/  @!P0 BRA `(.L_x_175) ;  /* 0xfffffffc00f08947 */ /* 0x004fea000383ffff */
[----:B------:R-:W-:Y:S05]  /*b380*/  BRA `(.L_x_176) ;  /* 0xffffff9800507947 */ /* 0x000fea000383ffff */
.L_x_87:
[----:B------:R-:W-:-:S07]  /*b390*/  MOV R0, UR18 ;  /* 0x0000001200007c02 */ /* 0x000fce0008000f00 */
.L_x_177:
[----:B-1----:R1:W2:Y:S02]  /*b3a0*/  SYNCS.PHASECHK.TRANS64.TRYWAIT P1, [R0+URZ+0x160], R5 ;  /* 0x00016005000075a7 */ /* 0x0022a400080211ff */
[----:B--2---:R-:W-:Y:S05]  /*b3b0*/  @!P1 NANOSLEEP.SYNCS 0x989680 ;  /* 0x009896800000995d */ /* 0x004fea0003900000 */
[----:B------:R-:W2:Y:S02]  /*b3c0*/  @!P1 SYNCS.PHASECHK.TRANS64 P1, [R0+URZ+0x160], R5 ;  /* 0x00016005000095a7 */ /* 0x000ea400080210ff */
[----:B--2---:R-:W-:Y:S05]  /*b3d0*/  @!P1 BRA `(.L_x_177) ;  /* 0xfffffffc00f09947 */ /* 0x004fea000383ffff */
[----:B------:R-:W-:Y:S05]  /*b3e0*/  BRA `(.L_x_178) ;  /* 0xffffff98009c7947 */ /* 0x000fea000383ffff */
.L_x_92:
[----:B------:R-:W-:Y:S07]  /*b3f0*/  MOV R0, UR22 ;  /* 0x0000001600007c02 */ /* 0x000fee0008000f00 */
.L_x_179:
[----:B-1----:R1:W2:Y:S02]  /*b400*/  SYNCS.PHASECHK.TRANS64.TRYWAIT P0, [R0+URZ+0x130], R3 ;  /* 0x00013003000075a7 */ /* 0x0022a400080011ff */
[----:B--2---:R-:W-:Y:S05]  /*b410*/  @!P0 NANOSLEEP.SYNCS 0x989680 ;  /* 0x009896800000895d */ /* 0x004fea0003900000 */
[----:B------:R-:W2:Y:S02]  /*b420*/  @!P0 SYNCS.PHASECHK.TRANS64 P0, [R0+URZ+0x130], R3 ;  /* 0x00013003000085a7 */ /* 0x000ea400080010ff */
[----:B--2---:R-:W-:Y:S05]  /*b430*/  @!P0 BRA `(.L_x_179) ;  /* 0xfffffffc00f08947 */ /* 0x004fea000383ffff */
[----:B------:R-:W-:Y:S05]  /*b440*/  BRA `(.L_x_180) ;  /* 0xffffffa0006c7947 */ /* 0x000fea000383ffff */
.L_x_95:
[----:B------:R-:W-:Y:S07]  /*b450*/  MOV R3, UR22 ;  /* 0x0000001600037c02 */ /* 0x000fee0008000f00 */
.L_x_181:
[----:B-1----:R1:W2:Y:S02]  /*b460*/  SYNCS.PHASECHK.TRANS64.TRYWAIT P1, [R3+URZ+0x128], R12 ;  /* 0x0001280c030075a7 */ /* 0x0022a400080211ff */
[----:B--2---:R-:W-:Y:S05]  /*b470*/  @!P1 NANOSLEEP.SYNCS 0x989680 ;  /* 0x009896800000995d */ /* 0x004fea0003900000 */
[----:B------:R-:W2:Y:S02]  /*b480*/  @!P1 SYNCS.PHASECHK.TRANS64 P1, [R3+URZ+0x128], R12 ;  /* 0x0001280c030095a7 */ /* 0x000ea400080210ff */
[----:B--2---:R-:W-:Y:S05]  /*b490*/  @!P1 BRA `(.L_x_181) ;  /* 0xfffffffc00f09947 */ /* 0x004fea000383ffff */
[----:B------:R-:W-:Y:S05]  /*b4a0*/  BRA `(.L_x_94) ;  /* 0xffffffa400c87947 */ /* 0x000fea000383ffff */
.L_x_98:
[----:B------:R-:W-:Y:S07]  /*b4b0*/  MOV R0, UR22 ;  /* 0x0000001600007c02 */ /* 0x000fee0008000f00 */
.L_x_182:
[----:B-1----:R1:W2:Y:S02]  /*b4c0*/  SYNCS.PHASECHK.TRANS64.TRYWAIT P1, [R0+URZ+0x110], R9 ;  /* 0x00011009000075a7 */ /* 0x0022a400080211ff */
[----:B--2---:R-:W-:Y:S05]  /*b4d0*/  @!P1 NANOSLEEP.SYNCS 0x989680 ;  /* 0x009896800000995d */ /* 0x004fea0003900000 */
[----:B------:R-:W2:Y:S02]  /*b4e0*/  @!P1 SYNCS.PHASECHK.TRANS64 P1, [R0+URZ+0x110], R9 ;  /* 0x00011009000095a7 */ /* 0x000ea400080210ff */
[----:B--2---:R-:W-:Y:S05]  /*b4f0*/  @!P1 BRA `(.L_x_182) ;  /* 0xfffffffc00f09947 */ /* 0x004fea000383ffff */
[----:B------:R-:W-:Y:S05]  /*b500*/  BRA `(.L_x_183) ;  /* 0xffffffac00387947 */ /* 0x000fea000383ffff */
.L_x_99:
[----:B------:R-:W-:Y:S07]  /*b510*/  MOV R0, UR22 ;  /* 0x0000001600007c02 */ /* 0x000fee0008000f00 */
.L_x_184:
[----:B-1----:R1:W2:Y:S02]  /*b520*/  SYNCS.PHASECHK.TRANS64.TRYWAIT P0, [R0+URZ+0x118], R9 ;  /* 0x00011809000075a7 */ /* 0x0022a400080011ff */
[----:B--2---:R-:W-:Y:S05]  /*b530*/  @!P0 NANOSLEEP.SYNCS 0x989680 ;  /* 0x009896800000895d */ /* 0x004fea0003900000 */
[----:B------:R-:W2:Y:S02]  /*b540*/  @!P0 SYNCS.PHASECHK.TRANS64 P0, [R0+URZ+0x118], R9 ;  /* 0x00011809000085a7 */ /* 0x000ea400080010ff */
[----:B--2---:R-:W-:Y:S05]  /*b550*/  @!P0 BRA `(.L_x_184) ;  /* 0xfffffffc00f08947 */ /* 0x004fea000383ffff */
[----:B------:R-:W-:Y:S05]  /*b560*/  BRA `(.L_x_185) ;  /* 0xffffffac00807947 */ /* 0x000fea000383ffff */
.L_x_101:
[----:B------:R-:W-:-:S07]  /*b570*/  MOV R0, UR22 ;  /* 0x0000001600007c02 */ /* 0x000fce0008000f00 */
.L_x_186:
[----:B--2---:R2:W3:Y:S02]  /*b580*/  SYNCS.PHASECHK.TRANS64.TRYWAIT P0, [R0+URZ+0x110], R3 ;  /* 0x00011003000075a7 */ /* 0x0044e400080011ff */
[----:B---3--:R-:W-:Y:S05]  /*b590*/  @!P0 NANOSLEEP.SYNCS 0x989680 ;  /* 0x009896800000895d */ /* 0x008fea0003900000 */
[----:B------:R-:W3:Y:S02]  /*b5a0*/  @!P0 SYNCS.PHASECHK.TRANS64 P0, [R0+URZ+0x110], R3 ;  /* 0x00011003000085a7 */ /* 0x000ee400080010ff */
[----:B---3--:R-:W-:Y:S05]  /*b5b0*/  @!P0 BRA `(.L_x_186) ;  /* 0xfffffffc00f08947 */ /* 0x008fea000383ffff */
[----:B------:R-:W-:Y:S05]  /*b5c0*/  BRA `(.L_x_187) ;  /* 0xffffffac00e07947 */ /* 0x000fea000383ffff */
.L_x_103:
[----:B------:R-:W-:Y:S07]  /*b5d0*/  MOV R0, UR50 ;  /* 0x0000003200007c02 */ /* 0x000fee0008000f00 */
.L_x_188:
[----:B-1----:R1:W2:Y:S02]  /*b5e0*/  SYNCS.PHASECHK.TRANS64.TRYWAIT P0, [R0+URZ+0x130], R3 ;  /* 0x00013003000075a7 */ /* 0x0022a400080011ff */
[----:B--2---:R-:W-:Y:S05]  /*b5f0*/  @!P0 NANOSLEEP.SYNCS 0x989680 ;  /* 0x009896800000895d */ /* 0x004fea0003900000 */
[----:B------:R-:W2:Y:S02]  /*b600*/  @!P0 SYNCS.PHASECHK.TRANS64 P0, [R0+URZ+0x130], R3 ;  /* 0x00013003000085a7 */ /* 0x000ea400080010ff */
[----:B--2---:R-:W-:Y:S05]  /*b610*/  @!P0 BRA `(.L_x_188) ;  /* 0xfffffffc00f08947 */ /* 0x004fea000383ffff */
[----:B------:R-:W-:Y:S05]  /*b620*/  BRA `(.L_x_189) ;  /* 0xffffffb000b47947 */ /* 0x000fea000383ffff */
.L_x_114:
[----:B---3--:R3:W1:Y:S02]  /*b630*/  SYNCS.PHASECHK.TRANS64.TRYWAIT P1, [R0+URZ+0x100], R5 ;  /* 0x00010005000075a7 */ /* 0x00866400080211ff */
[----:B-1----:R-:W-:Y:S05]  /*b640*/  @!P1 NANOSLEEP.SYNCS 0x989680 ;  /* 0x009896800000995d */ /* 0x002fea0003900000 */
[----:B------:R-:W1:Y:S02]  /*b650*/  @!P1 SYNCS.PHASECHK.TRANS64 P1, [R0+URZ+0x100], R5 ;  /* 0x00010005000095a7 */ /* 0x000e6400080210ff */
[----:B-1----:R-:W-:Y:S05]  /*b660*/  @!P1 BRA `(.L_x_114) ;  /* 0xfffffffc00f09947 */ /* 0x002fea000383ffff */
[----:B------:R-:W-:Y:S05]  /*b670*/  BRA `(.L_x_113) ;  /* 0xffffffc400c47947 */ /* 0x000fea000383ffff */
.L_x_116:
[----:B----4-:R4:W1:Y:S02]  /*b680*/  SYNCS.PHASECHK.TRANS64.TRYWAIT P0, [R180+URZ+0x140], R3 ;  /* 0x00014003b40075a7 */ /* 0x01086400080011ff */
[----:B-1----:R-:W-:Y:S05]  /*b690*/  @!P0 NANOSLEEP.SYNCS 0x989680 ;  /* 0x009896800000895d */ /* 0x002fea0003900000 */
[----:B------:R-:W1:Y:S02]  /*b6a0*/  @!P0 SYNCS.PHASECHK.TRANS64 P0, [R180+URZ+0x140], R3 ;  /* 0x00014003b40085a7 */ /* 0x000e6400080010ff */
[----:B-1----:R-:W-:Y:S05]  /*b6b0*/  @!P0 BRA `(.L_x_116) ;  /* 0xfffffffc00f08947 */ /* 0x002fea000383ffff */
[----:B------:R-:W-:Y:S05]  /*b6c0*/  BRA `(.L_x_115) ;  /* 0xffffffc8001c7947 */ /* 0x000fea000383ffff */
.L_x_125:
[----:B---3--:R3:W4:Y:S02]  /*b6d0*/  SYNCS.PHASECHK.TRANS64.TRYWAIT P0, [R187+URZ+0x100], R2 ;  /* 0x00010002bb0075a7 */ /* 0x00872400080011ff */
[----:B----4-:R-:W-:Y:S05]  /*b6e0*/  @!P0 NANOSLEEP.SYNCS 0x989680 ;  /* 0x009896800000895d */ /* 0x010fea0003900000 */
[----:B------:R-:W4:Y:S02]  /*b6f0*/  @!P0 SYNCS.PHASECHK.TRANS64 P0, [R187+URZ+0x100], R2 ;  /* 0x00010002bb0085a7 */ /* 0x000f2400080010ff */
[----:B----4-:R-:W-:Y:S05]  /*b700*/  @!P0 BRA `(.L_x_125) ;  /* 0xfffffffc00f08947 */ /* 0x010fea000383ffff */
[----:B------:R-:W-:Y:S05]  /*b710*/  BRA `(.L_x_124) ;  /* 0xffffffdc002c7947 */ /* 0x000fea000383ffff */
        .weak           $__internal_0_$__cuda_sm10x_tcgen05_guardrail_trap_col_being_dealloced_not_returned_by_alloc
        .type           $__internal_0_$__cuda_sm10x_tcgen05_guardrail_trap_col_being_dealloced_not_returned_by_alloc,@function
        .size           $__internal_0_$__cuda_sm10x_tcgen05_guardrail_trap_col_being_dealloced_not_returned_by_alloc,($__internal_1_$__cuda_sm10x_tcgen05_guardrail_trap_phase_invalid_during_alloc - $__internal_0_$__cuda_sm10x_tcgen05_guardrail_trap_col_being_dealloced_not_returned_by_alloc)
$__internal_0_$__cuda_sm10x_tcgen05_guardrail_trap_col_being_dealloced_not_returned_by_alloc:
[----:B------:R-:W-:Y:S05]  /*b720*/  BPT.TRAP 0x1 ;  /* 0x000000040000795c */ /* 0x000fea0000300000 */
[----:B------:R-:W-:-:S04]  /*b730*/  HFMA2 R3, -RZ, RZ, 0, 0 ;  /* 0x00000000ff037431 */ /* 0x000fc800000001ff */
[----:B------:R-:W-:Y:S05]  /*b740*/  RET.REL.NODEC R2 `(_ZN7cutlass13device_kernelINS_4conv6kernel13ConvUniversalINS1_16ConvProblemShapeILNS1_8OperatorE2ELi3EEENS1_10collective14CollectiveConvINS1_47MainloopSm100TmaUmmaWarpSpecializedImplicitGemmILS5_2ELi16ELi3ELi1ELi2EN4cute5tupleIJNSA_1CILi2EEENSC_ILi1EEESE_EEEEENSB_IJNSC_ILi256EEENSB_IJNSC_ILi128EEEEEENSB_IJNSC_ILi64EEEEEEEEENS_12float_e4m3_tESN_NSA_8TiledMMAINSA_8MMA_AtomIJNSA_10MMA_TraitsINSA_25SM100_MMA_F8F6F4_2x1SM_SSEJSN_SN_fSH_SI_NSA_17integral_constantINSA_4UMMA5MajorELSU_1EEESV_NSS_INST_7ScaleInELSW_0EEESX_EEEEEENSA_6LayoutINSB_IJSE_SE_SE_EEENSB_IJNSC_ILi0EEES12_S12_EEEEENSB_IJNSA_10UnderscoreES15_S15_EEEEENS7_6detail27Sm100ImplicitGemmTileTraitsINSA_18SM100_TMA_2SM_LOADENSA_14ComposedLayoutINSA_7SwizzleILi3ELi4ELi3EEENSA_18smem_ptr_flag_bitsILi8EEENS10_INSB_IJSI_NSC_ILi8EEEEEENSB_IJSE_SI_EEEEEEEvEENS19_INSA_25SM100_TMA_2SM_LOAD_IM2COLENS1B_INS1C_ILi2ELi4ELi3EEES1F_NS10_INSB_IJSK_S1G_EEENSB_IJSE_SK_EEEEEEEvEEEENS_8epilogue10collective18CollectiveEpilogueINS1U_23Sm100TmaWarpSpecializedILi2ELi2ELi64ELb0ELb0EEEJNSB_IJSI_SJ_SL_EEENSB_IJNS10_ISI_SE_EENS10_ISK_SE_EEEEESN_NSB_IJlNSB_IJSE_lllEEES12_EEESN_S24_NS1U_6fusion15FusionCallbacksIS1Y_NS25_17LinearCombinationISN_fSN_fLNS_15FloatRoundStyleE2EEES1Z_S22_JEEENSA_5SM1004TMEM4LOAD26SM100_TMEM_LOAD_32dp32b64xENSA_13SM90_TMA_LOADENS1B_IS1N_S1F_NS10_INSB_IJS1G_SK_EEENSB_IJSK_SE_EEEEEEENSA_39AutoVectorizingCopyWithAssumedAlignmentILi128EEENSA_14SM90_TMA_STOREES2J_S2L_S2L_EEEvvEEEEvNT_6ParamsE) ;  /* 0xffffff48022c7950 */ /* 0x000fea0003c3ffff */
        .weak           $__internal_1_$__cuda_sm10x_tcgen05_guardrail_trap_phase_invalid_during_alloc
        .type           $__internal_1_$__cuda_sm10x_tcgen05_guardrail_trap_phase_invalid_during_alloc,@function
        .size           $__internal_1_$__cuda_sm10x_tcgen05_guardrail_trap_phase_invalid_during_alloc,($__internal_2_$__cuda_sm10x_tcgen05_guardrail_trap_unallocated_columns_being_dealloced - $__internal_1_$__cuda_sm10x_tcgen05_guardrail_trap_phase_invalid_during_alloc)
$__internal_1_$__cuda_sm10x_tcgen05_guardrail_trap_phase_invalid_during_alloc:
[----:B------:R-:W-:Y:S05]  /*b750*/  BPT.TRAP 0x1 ;  /* 0x000000040000795c */ /* 0x000fea0000300000 */
[----:B------:R-:W-:-:S04]  /*b760*/  MOV R5, 0x0 ;  /* 0x0000000000057802 */ /* 0x000fc80000000f00 */
[----:B------:R-:W-:Y:S05]  /*b770*/  RET.REL.NODEC R4 `(_ZN7cutlass13device_kernelINS_4conv6kernel13ConvUniversalINS1_16ConvProblemShapeILNS1_8OperatorE2ELi3EEENS1_10collective14CollectiveConvINS1_47MainloopSm100TmaUmmaWarpSpecializedImplicitGemmILS5_2ELi16ELi3ELi1ELi2EN4cute5tupleIJNSA_1CILi2EEENSC_ILi1EEESE_EEEEENSB_IJNSC_ILi256EEENSB_IJNSC_ILi128EEEEEENSB_IJNSC_ILi64EEEEEEEEENS_12float_e4m3_tESN_NSA_8TiledMMAINSA_8MMA_AtomIJNSA_10MMA_TraitsINSA_25SM100_MMA_F8F6F4_2x1SM_SSEJSN_SN_fSH_SI_NSA_17integral_constantINSA_4UMMA5MajorELSU_1EEESV_NSS_INST_7ScaleInELSW_0EEESX_EEEEEENSA_6LayoutINSB_IJSE_SE_SE_EEENSB_IJNSC_ILi0EEES12_S12_EEEEENSB_IJNSA_10UnderscoreES15_S15_EEEEENS7_6detail27Sm100ImplicitGemmTileTraitsINSA_18SM100_TMA_2SM_LOADENSA_14ComposedLayoutINSA_7SwizzleILi3ELi4ELi3EEENSA_18smem_ptr_flag_bitsILi8EEENS10_INSB_IJSI_NSC_ILi8EEEEEENSB_IJSE_SI_EEEEEEEvEENS19_INSA_25SM100_TMA_2SM_LOAD_IM2COLENS1B_INS1C_ILi2ELi4ELi3EEES1F_NS10_INSB_IJSK_S1G_EEENSB_IJSE_SK_EEEEEEEvEEEENS_8epilogue10collective18CollectiveEpilogueINS1U_23Sm100TmaWarpSpecializedILi2ELi2ELi64ELb0ELb0EEEJNSB_IJSI_SJ_SL_EEENSB_IJNS10_ISI_SE_EENS10_ISK_SE_EEEEESN_NSB_IJlNSB_IJSE_lllEEES12_EEESN_S24_NS1U_6fusion15FusionCallbacksIS1Y_NS25_17LinearCombinationISN_fSN_fLNS_15FloatRoundStyleE2EEES1Z_S22_JEEENSA_5SM1004TMEM4LOAD26SM100_TMEM_LOAD_32dp32b64xENSA_13SM90_TMA_LOADENS1B_IS1N_S1F_NS10_INSB_IJS1G_SK_EEENSB_IJSK_SE_EEEEEEENSA_39AutoVectorizingCopyWithAssumedAlignmentILi128EEENSA_14SM90_TMA_STOREES2J_S2L_S2L_EEEvvEEEEvNT_6ParamsE) ;  /* 0xffffff4804207950 */ /* 0x000fea0003c3ffff */
        .weak           $__internal_2_$__cuda_sm10x_tcgen05_guardrail_trap_unallocated_columns_being_dealloced
        .type           $__internal_2_$__cuda_sm10x_tcgen05_guardrail_trap_unallocated_columns_being_dealloced,@function
        .size           $__internal_2_$__cuda_sm10x_tcgen05_guardrail_trap_unallocated_columns_being_dealloced,(.L_x_191 - $__internal_2_$__cuda_sm10x_tcgen05_guardrail_trap_unallocated_columns_being_dealloced)
$__internal_2_$__cuda_sm10x_tcgen05_guardrail_trap_unallocated_columns_being_dealloced:
[----:B------:R-:W-:Y:S05]  /*b780*/  BPT.TRAP 0x1 ;  /* 0x000000040000795c */ /* 0x000fea0000300000 */
[----:B------:R-:W-:-:S04]  /*b790*/  HFMA2 R3, -RZ, RZ, 0, 0 ;  /* 0x00000000ff037431 */ /* 0x000fc800000001ff */
[----:B------:R-:W-:Y:S05]  /*b7a0*/  RET.REL.NODEC R2 `(_ZN7cutlass13device_kernelINS_4conv6kernel13ConvUniversalINS1_16ConvProblemShapeILNS1_8OperatorE2ELi3EEENS1_10collective14CollectiveConvINS1_47MainloopSm100TmaUmmaWarpSpecializedImplicitGemmILS5_2ELi16ELi3ELi1ELi2EN4cute5tupleIJNSA_1CILi2EEENSC_ILi1EEESE_EEEEENSB_IJNSC_ILi256EEENSB_IJNSC_ILi128EEEEEENSB_IJNSC_ILi64EEEEEEEEENS_12float_e4m3_tESN_NSA_8TiledMMAINSA_8MMA_AtomIJNSA_10MMA_TraitsINSA_25SM100_MMA_F8F6F4_2x1SM_SSEJSN_SN_fSH_SI_NSA_17integral_constantINSA_4UMMA5MajorELSU_1EEESV_NSS_INST_7ScaleInELSW_0EEESX_EEEEEENSA_6LayoutINSB_IJSE_SE_SE_EEENSB_IJNSC_ILi0EEES12_S12_EEEEENSB_IJNSA_10UnderscoreES15_S15_EEEEENS7_6detail27Sm100ImplicitGemmTileTraitsINSA_18SM100_TMA_2SM_LOADENSA_14ComposedLayoutINSA_7SwizzleILi3ELi4ELi3EEENSA_18smem_ptr_flag_bitsILi8EEENS10_INSB_IJSI_NSC_ILi8EEEEEENSB_IJSE_SI_EEEEEEEvEENS19_INSA_25SM100_TMA_2SM_LOAD_IM2COLENS1B_INS1C_ILi2ELi4ELi3EEES1F_NS10_INSB_IJSK_S1G_EEENSB_IJSE_SK_EEEEEEEvEEEENS_8epilogue10collective18CollectiveEpilogueINS1U_23Sm100TmaWarpSpecializedILi2ELi2ELi64ELb0ELb0EEEJNSB_IJSI_SJ_SL_EEENSB_IJNS10_ISI_SE_EENS10_ISK_SE_EEEEESN_NSB_IJlNSB_IJSE_lllEEES12_EEESN_S24_NS1U_6fusion15FusionCallbacksIS1Y_NS25_17LinearCombinationISN_fSN_fLNS_15FloatRoundStyleE2EEES1Z_S22_JEEENSA_5SM1004TMEM4LOAD26SM100_TMEM_LOAD_32dp32b64xENSA_13SM90_TMA_LOADENS1B_IS1N_S1F_NS10_INSB_IJS1G_SK_EEENSB_IJSK_SE_EEEEEEENSA_39AutoVectorizingCopyWithAssumedAlignmentILi128EEENSA_14SM90_TMA_STOREES2J_S2L_S2L_EEEvvEEEEvNT_6ParamsE) ;  /* 0xffffff4802147950 */ /* 0x000fea0003c3ffff */
.L_x_190:
[----:B------:R-:W-:-:S00]  /*b7b0*/  BRA `(.L_x_190) ;  /* 0xfffffffc00fc7947 */ /* 0x000fc0000383ffff */
[----:B------:R-:W-:-:S00]  /*b7c0*/  NOP ;  /* 0x0000000000007918 */ /* 0x000fc00000000000 */
        /* <DEDUP_REMOVED lines=11> */
.L_x_191:


//--------------------- .nv.global.init           --------------------------
	.section	.nv.global.init,"aw",@progbits
.nv.global.init:
	.type		$str$29,@object
	.size		$str$29,($str$30 - $str$29)
$str$29:
        /*0000*/ 	.byte	0x28, 0x61, 0x64, 0x64, 0x72, 0x65, 0x73, 0x73, 0x20, 0x26, 0x20, 0x6d, 0x61, 0x73, 0x6b, 0x29
        /*0010*/ 	.byte	0x20, 0x3d, 0x3d, 0x20, 0x30, 0x00
	.type		$str$30,@object
	.size		$str$30,($str$28 - $str$30)
$str$30:
        /*0016*/ 	.byte	0x2f, 0x74, 0x6d, 0x70, 0x2f, 0x63, 0x75, 0x74, 0x6c, 0x61, 0x73, 0x73, 0x5f, 0x73, 0x77, 0x65
        /*0026*/ 	.byte	0x65, 0x70, 0x5f, 0x73, 0x72, 0x63, 0x2f, 0x69, 0x6e, 0x63, 0x6c, 0x75, 0x64, 0x65, 0x2f, 0x63
        /*0036*/ 	.byte	0x75, 0x74, 0x65, 0x2f, 0x70, 0x6f, 0x69, 0x6e, 0x74, 0x65, 0x72, 0x5f, 0x66, 0x6c, 0x61, 0x67
        /*0046*/ 	.byte	0x67, 0x65, 0x64, 0x2e, 0x68, 0x70, 0x70, 0x00
	.type		$str$28,@object
	.size		$str$28,($str$27 - $str$28)
$str$28:
        /*004e*/ 	.byte	0x2f, 0x74, 0x6d, 0x70, 0x2f, 0x63, 0x75, 0x74, 0x6c, 0x61, 0x73, 0x73, 0x5f, 0x73, 0x77, 0x65
        /*005e*/ 	.byte	0x65, 0x70, 0x5f, 0x73, 0x72, 0x63, 0x2f, 0x69, 0x6e, 0x63, 0x6c, 0x75, 0x64, 0x65, 0x2f, 0x63
        /*006e*/ 	.byte	0x75, 0x74, 0x65, 0x2f, 0x61, 0x74, 0x6f, 0x6d, 0x2f, 0x63, 0x6f, 0x70, 0x79, 0x5f, 0x74, 0x72
        /*007e*/ 	.byte	0x61, 0x69, 0x74, 0x73, 0x5f, 0x73, 0x6d, 0x31, 0x30, 0x30, 0x2e, 0x68, 0x70, 0x70, 0x00
	.type		$str$27,@object
	.size		$str$27,(__unnamed_1 - $str$27)
$str$27:
        /*008d*/ 	.byte	0x28, 0x28, 0x75, 0x69, 0x6e, 0x74, 0x33, 0x32, 0x5f, 0x74, 0x28, 0x74, 0x68, 0x72, 0x65, 0x61
        /*009d*/ 	.byte	0x64, 0x49, 0x64, 0x78, 0x2e, 0x78, 0x29, 0x20, 0x2f, 0x20, 0x33, 0x32, 0x29, 0x20, 0x25, 0x20
        /*00ad*/ 	.byte	0x34, 0x29, 0x20, 0x3d, 0x3d, 0x20, 0x28, 0x28, 0x28, 0x74, 0x6d, 0x65, 0x6d, 0x5f, 0x61, 0x64
        /*00bd*/ 	.byte	0x64, 0x72, 0x20, 0x3e, 0x3e, 0x20, 0x31, 0x36, 0x29, 0x20, 0x2f, 0x20, 0x33, 0x32, 0x29, 0x20
        /*00cd*/ 	.byte	0x25, 0x20, 0x34, 0x29, 0x00
	.type		__unnamed_1,@object
	.size		__unnamed_1,(__unnamed_2 - __unnamed_1)
__unnamed_1:
        /*00d2*/ 	.byte	0x61, 0x75, 0x74, 0x6f, 0x20, 0x63, 0x75, 0x74, 0x65, 0x3a, 0x3a, 0x61, 0x73, 0x5f, 0x70, 0x6f
        /* <DEDUP_REMOVED lines=24> */
        /*0262*/ 	.byte	0x43, 0x3c, 0x38, 0x31, 0x39, 0x32, 0x3e, 0x3e, 0x3e, 0x3e, 0x5d, 0x00
	.type		__unnamed_2,@object
	.size		__unnamed_2,(.L_2 - __unnamed_2)
__unnamed_2:
        /* <DEDUP_REMOVED lines=42> */
        /*050e*/ 	.byte	0x3e, 0x3e, 0x3e, 0x3e, 0x5d, 0x00
.L_2:


//--------------------- .nv.shared._ZN7cutlass13device_kernelINS_4conv6kernel13ConvUniversalINS1_16ConvProblemShapeILNS1_8OperatorE2ELi3EEENS1_10collective14CollectiveConvINS1_47MainloopSm100TmaUmmaWarpSpecializedImplicitGemmILS5_2ELi16ELi3ELi1ELi2EN4cute5tupleIJNSA_1CILi2EEENSC_ILi1EEESE_EEEEENSB_IJNSC_ILi256EEENSB_IJNSC_ILi128EEEEEENSB_IJNSC_ILi64EEEEEEEEENS_12float_e4m3_tESN_NSA_8TiledMMAINSA_8MMA_AtomIJNSA_10MMA_TraitsINSA_25SM100_MMA_F8F6F4_2x1SM_SSEJSN_SN_fSH_SI_NSA_17integral_constantINSA_4UMMA5MajorELSU_1EEESV_NSS_INST_7ScaleInELSW_0EEESX_EEEEEENSA_6LayoutINSB_IJSE_SE_SE_EEENSB_IJNSC_ILi0EEES12_S12_EEEEENSB_IJNSA_10UnderscoreES15_S15_EEEEENS7_6detail27Sm100ImplicitGemmTileTraitsINSA_18SM100_TMA_2SM_LOADENSA_14ComposedLayoutINSA_7SwizzleILi3ELi4ELi3EEENSA_18smem_ptr_flag_bitsILi8EEENS10_INSB_IJSI_NSC_ILi8EEEEEENSB_IJSE_SI_EEEEEEEvEENS19_INSA_25SM100_TMA_2SM_LOAD_IM2COLENS1B_INS1C_ILi2ELi4ELi3EEES1F_NS10_INSB_IJSK_S1G_EEENSB_IJSE_SK_EEEEEEEvEEEENS_8epilogue10collective18CollectiveEpilogueINS1U_23Sm100TmaWarpSpecializedILi2ELi2ELi64ELb0ELb0EEEJNSB_IJSI_SJ_SL_EEENSB_IJNS10_ISI_SE_EENS10_ISK_SE_EEEEESN_NSB_IJlNSB_IJSE_lllEEES12_EEESN_S24_NS1U_6fusion15FusionCallbacksIS1Y_NS25_17LinearCombinationISN_fSN_fLNS_15FloatRoundStyleE2EEES1Z_S22_JEEENSA_5SM1004TMEM4LOAD26SM100_TMEM_LOAD_32dp32b64xENSA_13SM90_TMA_LOADENS1B_IS1N_S1F_NS10_INSB_IJS1G_SK_EEENSB_IJSK_SE_EEEEEEENSA_39AutoVectorizingCopyWithAssumedAlignmentILi128EEENSA_14SM90_TMA_STOREES2J_S2L_S2L_EEEvvEEEEvNT_6ParamsE --------------------------
	.section	.nv.shared._ZN7cutlass13device_kernelINS_4conv6kernel13ConvUniversalINS1_16ConvProblemShapeILNS1_8OperatorE2ELi3EEENS1_10collective14CollectiveConvINS1_47MainloopSm100TmaUmmaWarpSpecializedImplicitGemmILS5_2ELi16ELi3ELi1ELi2EN4cute5tupleIJNSA_1CILi2EEENSC_ILi1EEESE_EEEEENSB_IJNSC_ILi256EEENSB_IJNSC_ILi128EEEEEENSB_IJNSC_ILi64EEEEEEEEENS_12float_e4m3_tESN_NSA_8TiledMMAINSA_8MMA_AtomIJNSA_10MMA_TraitsINSA_25SM100_MMA_F8F6F4_2x1SM_SSEJSN_SN_fSH_SI_NSA_17integral_constantINSA_4UMMA5MajorELSU_1EEESV_NSS_INST_7ScaleInELSW_0EEESX_EEEEEENSA_6LayoutINSB_IJSE_SE_SE_EEENSB_IJNSC_ILi0EEES12_S12_EEEEENSB_IJNSA_10UnderscoreES15_S15_EEEEENS7_6detail27Sm100ImplicitGemmTileTraitsINSA_18SM100_TMA_2SM_LOADENSA_14ComposedLayoutINSA_7SwizzleILi3ELi4ELi3EEENSA_18smem_ptr_flag_bitsILi8EEENS10_INSB_IJSI_NSC_ILi8EEEEEENSB_IJSE_SI_EEEEEEEvEENS19_INSA_25SM100_TMA_2SM_LOAD_IM2COLENS1B_INS1C_ILi2ELi4ELi3EEES1F_NS10_INSB_IJSK_S1G_EEENSB_IJSE_SK_EEEEEEEvEEEENS_8epilogue10collective18CollectiveEpilogueINS1U_23Sm100TmaWarpSpecializedILi2ELi2ELi64ELb0ELb0EEEJNSB_IJSI_SJ_SL_EEENSB_IJNS10_ISI_SE_EENS10_ISK_SE_EEEEESN_NSB_IJlNSB_IJSE_lllEEES12_EEESN_S24_NS1U_6fusion15FusionCallbacksIS1Y_NS25_17LinearCombinationISN_fSN_fLNS_15FloatRoundStyleE2EEES1Z_S22_JEEENSA_5SM1004TMEM4LOAD26SM100_TMEM_LOAD_32dp32b64xENSA_13SM90_TMA_LOADENS1B_IS1N_S1F_NS10_INSB_IJS1G_SK_EEENSB_IJSK_SE_EEEEEEENSA_39AutoVectorizingCopyWithAssumedAlignmentILi128EEENSA_14SM90_TMA_STOREES2J_S2L_S2L_EEEvvEEEEvNT_6ParamsE,"aw",@nobits
	.sectionflags	@""
	.align	16
	.zero		1024


//--------------------- .nv.shared.reserved.0     --------------------------
	.section	.nv.shared.reserved.0,"aw",@nobits
	.weak		__nv_reservedSMEM_offset_0_alias
	.size		__nv_reservedSMEM_offset_0_alias, 0, 64
	.other		__nv_reservedSMEM_offset_0_alias,@"STO_CUDA_RESERVED_SHARED STV_DEFAULT"
__nv_reservedSMEM_offset_0_alias:
	.zero		0
.nv.shared.reserved.0:
	.zero		64
	.weak		__nv_reservedSMEM_tcgen05_partition
	.type		__nv_reservedSMEM_tcgen05_partition,@object
	.size		__nv_reservedSMEM_tcgen05_partition,(.L_0 - __nv_reservedSMEM_tcgen05_partition)
__nv_reservedSMEM_tcgen05_partition:
	.zero		32
.L_0:


//--------------------- .nv.global                --------------------------
	.section	.nv.global,"aw",@nobits
.nv.global:
	.type		_ZN39_INTERNAL_a00b067c_4_k_cu_313378b1_34114cute1_E,@object
	.size		_ZN39_INTERNAL_a00b067c_4_k_cu_313378b1_34114cute1_E,(_ZN39_INTERNAL_a00b067c_4_k_cu_313378b1_34114cuda3std3__45__cpo6cbeginE - _ZN39_INTERNAL_a00b067c_4_k_cu_313378b1_34114cute1_E)
_ZN39_INTERNAL_a00b067c_4_k_cu_313378b1_34114cute1_E:
	.zero		1
	.type		_ZN39_INTERNAL_a00b067c_4_k_cu_313378b1_34114cuda3std3__45__cpo6cbeginE,@object
	.size		_ZN39_INTERNAL_a00b067c_4_k_cu_313378b1_34114cuda3std3__45__cpo6cbeginE,(_ZN39_INTERNAL_a00b067c_4_k_cu_313378b1_34114cuda3std3__48in_placeE - _ZN39_INTERNAL_a00b067c_4_k_cu_313378b1_34114cuda3std3__45__cpo6cbeginE)
_ZN39_INTERNAL_a00b067c_4_k_cu_313378b1_34114cuda3std3__45__cpo6cbeginE:
	.zero		1
	.type		_ZN39_INTERNAL_a00b067c_4_k_cu_313378b1_34114cuda3std3__48in_placeE,@object
	.size		_ZN39_INTERNAL_a00b067c_4_k_cu_313378b1_34114cuda3std3__48in_placeE,(_ZN39_INTERNAL_a00b067c_4_k_cu_313378b1_34114cuda3std6ranges3__45__cpo9iter_moveE - _ZN39_INTERNAL_a00b067c_4_k_cu_313378b1_34114cuda3std3__48in_placeE)
_ZN39_INTERNAL_a00b067c_4_k_cu_313378b1_34114cuda3std3__48in_placeE:
	.zero		1
	.type		_ZN39_INTERNAL_a00b067c_4_k_cu_313378b1_34114cuda3std6ranges3__45__cpo9iter_moveE,@object
	.size		_ZN39_INTERNAL_a00b067c_4_k_cu_313378b1_34114cuda3std6ranges3__45__cpo9iter_moveE,(_ZN39_INTERNAL_a00b067c_4_k_cu_313378b1_34114cuda3std3__45__cpo5beginE - _ZN39_INTERNAL_a00b067c_4_k_cu_313378b1_34114cuda3std6ranges3__45__cpo9iter_moveE)
_ZN39_INTERNAL_a00b067c_4_k_cu_313378b1_34114cuda3std6ranges3__45__cpo9iter_moveE:
	.zero		1
	.type		_ZN39_INTERNAL_a00b067c_4_k_cu_313378b1_34114cuda3std3__45__cpo5beginE,@object
	.size		_ZN39_INTERNAL_a00b067c_4_k_cu_313378b1_34114cuda3std3__45__cpo5beginE,(_ZN39_INTERNAL_a00b067c_4_k_cu_313378b1_34114cuda3std3__441_GLOBAL__N__a00b067c_4_k_cu_313378b1_34116ignoreE - _ZN39_INTERNAL_a00b067c_4_k_cu_313378b1_34114cuda3std3__45__cpo5beginE)
_ZN39_INTERNAL_a00b067c_4_k_cu_313378b1_34114cuda3std3__45__cpo5beginE:
	.zero		1
	.type		_ZN39_INTERNAL_a00b067c_4_k_cu_313378b1_34114cuda3std3__441_GLOBAL__N__a00b067c_4_k_cu_313378b1_34116ignoreE,@object
	.size		_ZN39_INTERNAL_a00b067c_4_k_cu_313378b1_34114cuda3std3__441_GLOBAL__N__a00b067c_4_k_cu_313378b1_34116ignoreE,(_ZN39_INTERNAL_a00b067c_4_k_cu_313378b1_34114cute7productE - _ZN39_INTERNAL_a00b067c_4_k_cu_313378b1_34114cuda3std3__441_GLOBAL__N__a00b067c_4_k_cu_313378b1_34116ignoreE)
_ZN39_INTERNAL_a00b067c_4_k_cu_313378b1_34114cuda3std3__441_GLOBAL__N__a00b067c_4_k_cu_313378b1_34116ignoreE:
	.zero		1
	.type		_ZN39_INTERNAL_a00b067c_4_k_cu_313378b1_34114cute7productE,@object
	.size		_ZN39_INTERNAL_a00b067c_4_k_cu_313378b1_34114cute7productE,(_ZN39_INTERNAL_a00b067c_4_k_cu_313378b1_34114cuda3std3__45__cpo3endE - _ZN39_INTERNAL_a00b067c_4_k_cu_313378b1_34114cute7productE)
_ZN39_INTERNAL_a00b067c_4_k_cu_313378b1_34114cute7productE:
	.zero		1
	.type		_ZN39_INTERNAL_a00b067c_4_k_cu_313378b1_34114cuda3std3__45__cpo3endE,@object
	.size		_ZN39_INTERNAL_a00b067c_4_k_cu_313378b1_34114cuda3std3__45__cpo3endE,(_ZN39_INTERNAL_a00b067c_4_k_cu_313378b1_34114cuda3std3__419piecewise_constructE - _ZN39_INTERNAL_a00b067c_4_k_cu_313378b1_34114cuda3std3__45__cpo3endE)
_ZN39_INTERNAL_a00b067c_4_k_cu_313378b1_34114cuda3std3__45__cpo3endE:
	.zero		1
	.type		_ZN39_INTERNAL_a00b067c_4_k_cu_313378b1_34114cuda3std3__419piecewise_constructE,@object
	.size		_ZN39_INTERNAL_a00b067c_4_k_cu_313378b1_34114cuda3std3__419piecewise_constructE,(_ZN39_INTERNAL_a00b067c_4_k_cu_313378b1_34114cuda3std3__45__cpo4cendE - _ZN39_INTERNAL_a00b067c_4_k_cu_313378b1_34114cuda3std3__419piecewise_constructE)
_ZN39_INTERNAL_a00b067c_4_k_cu_313378b1_34114cuda3std3__419piecewise_constructE:
	.zero		1
	.type		_ZN39_INTERNAL_a00b067c_4_k_cu_313378b1_34114cuda3std3__45__cpo4cendE,@object
	.size		_ZN39_INTERNAL_a00b067c_4_k_cu_313378b1_34114cuda3std3__45__cpo4cendE,(_ZN39_INTERNAL_a00b067c_4_k_cu_313378b1_34114cuda3std6ranges3__45__cpo4swapE - _ZN39_INTERNAL_a00b067c_4_k_cu_313378b1_34114cuda3std3__45__cpo4cendE)
_ZN39_INTERNAL_a00b067c_4_k_cu_313378b1_34114cuda3std3__45__cpo4cendE:
	.zero		1
	.type		_ZN39_INTERNAL_a00b067c_4_k_cu_313378b1_34114cuda3std6ranges3__45__cpo4swapE,@object
	.size		_ZN39_INTERNAL_a00b067c_4_k_cu_313378b1_34114cuda3std6ranges3__45__cpo4swapE,(.L_10 - _ZN39_INTERNAL_a00b067c_4_k_cu_313378b1_34114cuda3std6ranges3__45__cpo4swapE)
_ZN39_INTERNAL_a00b067c_4_k_cu_313378b1_34114cuda3std6ranges3__45__cpo4swapE:
	.zero		1
.L_10:


//--------------------- .nv.constant0._ZN7cutlass13device_kernelINS_4conv6kernel13ConvUniversalINS1_16ConvProblemShapeILNS1_8OperatorE2ELi3EEENS1_10collective14CollectiveConvINS1_47MainloopSm100TmaUmmaWarpSpecializedImplicitGemmILS5_2ELi16ELi3ELi1ELi2EN4cute5tupleIJNSA_1CILi2EEENSC_ILi1EEESE_EEEEENSB_IJNSC_ILi256EEENSB_IJNSC_ILi128EEEEEENSB_IJNSC_ILi64EEEEEEEEENS_12float_e4m3_tESN_NSA_8TiledMMAINSA_8MMA_AtomIJNSA_10MMA_TraitsINSA_25SM100_MMA_F8F6F4_2x1SM_SSEJSN_SN_fSH_SI_NSA_17integral_constantINSA_4UMMA5MajorELSU_1EEESV_NSS_INST_7ScaleInELSW_0EEESX_EEEEEENSA_6LayoutINSB_IJSE_SE_SE_EEENSB_IJNSC_ILi0EEES12_S12_EEEEENSB_IJNSA_10UnderscoreES15_S15_EEEEENS7_6detail27Sm100ImplicitGemmTileTraitsINSA_18SM100_TMA_2SM_LOADENSA_14ComposedLayoutINSA_7SwizzleILi3ELi4ELi3EEENSA_18smem_ptr_flag_bitsILi8EEENS10_INSB_IJSI_NSC_ILi8EEEEEENSB_IJSE_SI_EEEEEEEvEENS19_INSA_25SM100_TMA_2SM_LOAD_IM2COLENS1B_INS1C_ILi2ELi4ELi3EEES1F_NS10_INSB_IJSK_S1G_EEENSB_IJSE_SK_EEEEEEEvEEEENS_8epilogue10collective18CollectiveEpilogueINS1U_23Sm100TmaWarpSpecializedILi2ELi2ELi64ELb0ELb0EEEJNSB_IJSI_SJ_SL_EEENSB_IJNS10_ISI_SE_EENS10_ISK_SE_EEEEESN_NSB_IJlNSB_IJSE_lllEEES12_EEESN_S24_NS1U_6fusion15FusionCallbacksIS1Y_NS25_17LinearCombinationISN_fSN_fLNS_15FloatRoundStyleE2EEES1Z_S22_JEEENSA_5SM1004TMEM4LOAD26SM100_TMEM_LOAD_32dp32b64xENSA_13SM90_TMA_LOADENS1B_IS1N_S1F_NS10_INSB_IJS1G_SK_EEENSB_IJSK_SE_EEEEEEENSA_39AutoVectorizingCopyWithAssumedAlignmentILi128EEENSA_14SM90_TMA_STOREES2J_S2L_S2L_EEEvvEEEEvNT_6ParamsE --------------------------
	.section	.nv.constant0._ZN7cutlass13device_kernelINS_4conv6kernel13ConvUniversalINS1_16ConvProblemShapeILNS1_8OperatorE2ELi3EEENS1_10collective14CollectiveConvINS1_47MainloopSm100TmaUmmaWarpSpecializedImplicitGemmILS5_2ELi16ELi3ELi1ELi2EN4cute5tupleIJNSA_1CILi2EEENSC_ILi1EEESE_EEEEENSB_IJNSC_ILi256EEENSB_IJNSC_ILi128EEEEEENSB_IJNSC_ILi64EEEEEEEEENS_12float_e4m3_tESN_NSA_8TiledMMAINSA_8MMA_AtomIJNSA_10MMA_TraitsINSA_25SM100_MMA_F8F6F4_2x1SM_SSEJSN_SN_fSH_SI_NSA_17integral_constantINSA_4UMMA5MajorELSU_1EEESV_NSS_INST_7ScaleInELSW_0EEESX_EEEEEENSA_6LayoutINSB_IJSE_SE_SE_EEENSB_IJNSC_ILi0EEES12_S12_EEEEENSB_IJNSA_10UnderscoreES15_S15_EEEEENS7_6detail27Sm100ImplicitGemmTileTraitsINSA_18SM100_TMA_2SM_LOADENSA_14ComposedLayoutINSA_7SwizzleILi3ELi4ELi3EEENSA_18smem_ptr_flag_bitsILi8EEENS10_INSB_IJSI_NSC_ILi8EEEEEENSB_IJSE_SI_EEEEEEEvEENS19_INSA_25SM100_TMA_2SM_LOAD_IM2COLENS1B_INS1C_ILi2ELi4ELi3EEES1F_NS10_INSB_IJSK_S1G_EEENSB_IJSE_SK_EEEEEEEvEEEENS_8epilogue10collective18CollectiveEpilogueINS1U_23Sm100TmaWarpSpecializedILi2ELi2ELi64ELb0ELb0EEEJNSB_IJSI_SJ_SL_EEENSB_IJNS10_ISI_SE_EENS10_ISK_SE_EEEEESN_NSB_IJlNSB_IJSE_lllEEES12_EEESN_S24_NS1U_6fusion15FusionCallbacksIS1Y_NS25_17LinearCombinationISN_fSN_fLNS_15FloatRoundStyleE2EEES1Z_S22_JEEENSA_5SM1004TMEM4LOAD26SM100_TMEM_LOAD_32dp32b64xENSA_13SM90_TMA_LOADENS1B_IS1N_S1F_NS10_INSB_IJS1G_SK_EEENSB_IJSK_SE_EEEEEEENSA_39AutoVectorizingCopyWithAssumedAlignmentILi128EEENSA_14SM90_TMA_STOREES2J_S2L_S2L_EEEvvEEEEvNT_6ParamsE,"a",@progbits
	.sectionflags	@""
	.align	4
.nv.constant0._ZN7cutlass13device_kernelINS_4conv6kernel13ConvUniversalINS1_16ConvProblemShapeILNS1_8OperatorE2ELi3EEENS1_10collective14CollectiveConvINS1_47MainloopSm100TmaUmmaWarpSpecializedImplicitGemmILS5_2ELi16ELi3ELi1ELi2EN4cute5tupleIJNSA_1CILi2EEENSC_ILi1EEESE_EEEEENSB_IJNSC_ILi256EEENSB_IJNSC_ILi128EEEEEENSB_IJNSC_ILi64EEEEEEEEENS_12float_e4m3_tESN_NSA_8TiledMMAINSA_8MMA_AtomIJNSA_10MMA_TraitsINSA_25SM100_MMA_F8F6F4_2x1SM_SSEJSN_SN_fSH_SI_NSA_17integral_constantINSA_4UMMA5MajorELSU_1EEESV_NSS_INST_7ScaleInELSW_0EEESX_EEEEEENSA_6LayoutINSB_IJSE_SE_SE_EEENSB_IJNSC_ILi0EEES12_S12_EEEEENSB_IJNSA_10UnderscoreES15_S15_EEEEENS7_6detail27Sm100ImplicitGemmTileTraitsINSA_18SM100_TMA_2SM_LOADENSA_14ComposedLayoutINSA_7SwizzleILi3ELi4ELi3EEENSA_18smem_ptr_flag_bitsILi8EEENS10_INSB_IJSI_NSC_ILi8EEEEEENSB_IJSE_SI_EEEEEEEvEENS19_INSA_25SM100_TMA_2SM_LOAD_IM2COLENS1B_INS1C_ILi2ELi4ELi3EEES1F_NS10_INSB_IJSK_S1G_EEENSB_IJSE_SK_EEEEEEEvEEEENS_8epilogue10collective18CollectiveEpilogueINS1U_23Sm100TmaWarpSpecializedILi2ELi2ELi64ELb0ELb0EEEJNSB_IJSI_SJ_SL_EEENSB_IJNS10_ISI_SE_EENS10_ISK_SE_EEEEESN_NSB_IJlNSB_IJSE_lllEEES12_EEESN_S24_NS1U_6fusion15FusionCallbacksIS1Y_NS25_17LinearCombinationISN_fSN_fLNS_15FloatRoundStyleE2EEES1Z_S22_JEEENSA_5SM1004TMEM4LOAD26SM100_TMEM_LOAD_32dp32b64xENSA_13SM90_TMA_LOADENS1B_IS1N_S1F_NS10_INSB_IJS1G_SK_EEENSB_IJSK_SE_EEEEEEENSA_39AutoVectorizingCopyWithAssumedAlignmentILi128EEENSA_14SM90_TMA_STOREES2J_S2L_S2L_EEEvvEEEEvNT_6ParamsE:
	.zero		3200


//--------------------- SYMBOLS --------------------------

	.type		.nv.reservedSmem.offset0,@object
	.size		.nv.reservedSmem.offset0,0x4
	.type		.nv.reservedSmem.cap,@object
	.size		.nv.reservedSmem.cap,0x4
	.type		__assertfail,@function
